	.target	sm_80

	.elftype	@"ET_EXEC"


//--------------------- .note.nv.tkinfo           --------------------------
	.section	.note.nv.tkinfo,"",@"SHT_NOTE"
	.sectionflags	@"SHF_NOTE_NV_TKINFO"
	.tkinfo
        /*0018*/ 	.word	0x00000002
        /*0030*/ 	.string	""
        /*0030*/ 	.string	"ptxas"
        /*0030*/ 	.string	"Cuda compilation tools, release 13.0, V13.0.88"
        /*0030*/ 	.string	"Build cuda_13.0.r13.0/compiler.36424714_0"
        /*0030*/ 	.string	"-v  -suppress-debug-info  -lineinfo  -arch sm_80 "



//--------------------- .note.nv.cuinfo           --------------------------
	.section	.note.nv.cuinfo,"",@"SHT_NOTE"
	.sectionflags	@"SHF_NOTE_NV_CUINFO"
        /*0018*/ 	.short	0x0002
        /*001a*/ 	.short	0x0050
        /*001c*/ 	.short	0x0082
	.zero		2


//--------------------- .nv.info                  --------------------------
	.section	.nv.info,"",@"SHT_CUDA_INFO"
	.align	4


	//----- nvinfo : EIATTR_REGCOUNT
	.align		4
        /*0000*/ 	.byte	0x04, 0x2f
        /*0002*/ 	.short	(.L_1 - .L_0)
	.align		4
.L_0:
        /*0004*/ 	.word	index@(matmul_kernel)
        /*0008*/ 	.word	0x00000020


	//----- nvinfo : EIATTR_FRAME_SIZE
	.align		4
.L_1:
        /*000c*/ 	.byte	0x04, 0x11
        /*000e*/ 	.short	(.L_3 - .L_2)
	.align		4
.L_2:
        /*0010*/ 	.word	index@(matmul_kernel)
        /*0014*/ 	.word	0x00007bd8


	//----- nvinfo : EIATTR_MIN_STACK_SIZE
	.align		4
.L_3:
        /*0018*/ 	.byte	0x04, 0x12
        /*001a*/ 	.short	(.L_5 - .L_4)
	.align		4
.L_4:
        /*001c*/ 	.word	index@(matmul_kernel)
        /*0020*/ 	.word	0x00007bd8
.L_5:


//--------------------- .nv.info.matmul_kernel    --------------------------
	.section	.nv.info.matmul_kernel,"",@"SHT_CUDA_INFO"
	.sectionflags	@""
	.align	4


	//----- nvinfo : EIATTR_CUDA_API_VERSION
	.align		4
        /*0000*/ 	.byte	0x04, 0x37
        /*0002*/ 	.short	(.L_7 - .L_6)
.L_6:
        /*0004*/ 	.word	0x00000082


	//----- nvinfo : EIATTR_SW2861232_WAR
	.align		4
.L_7:
        /*0008*/ 	.byte	0x01, 0x35
	.zero		2


	//----- nvinfo : EIATTR_PARAM_CBANK
	.align		4
        /*000c*/ 	.byte	0x04, 0x0a
        /*000e*/ 	.short	(.L_9 - .L_8)
	.align		4
.L_8:
        /*0010*/ 	.word	index@(.nv.constant0.matmul_kernel)
        /*0014*/ 	.short	0x0160
        /*0016*/ 	.short	0x0050


	//----- nvinfo : EIATTR_CBANK_PARAM_SIZE
	.align		4
.L_9:
        /*0018*/ 	.byte	0x03, 0x19
        /*001a*/ 	.short	0x0050


	//----- nvinfo : EIATTR_KPARAM_INFO
	.align		4
        /*001c*/ 	.byte	0x04, 0x17
        /*001e*/ 	.short	(.L_11 - .L_10)
.L_10:
        /*0020*/ 	.word	0x00000000
        /*0024*/ 	.short	0x000d
        /*0026*/ 	.short	0x0048
        /*0028*/ 	.byte	0x00, 0xf4, 0x21, 0x00


	//----- nvinfo : EIATTR_KPARAM_INFO
	.align		4
.L_11:
        /*002c*/ 	.byte	0x04, 0x17
        /*002e*/ 	.short	(.L_13 - .L_12)
.L_12:
        /*0030*/ 	.word	0x00000000
        /*0034*/ 	.short	0x000c
        /*0036*/ 	.short	0x0040
        /*0038*/ 	.byte	0x00, 0xf4, 0x21, 0x00


	//----- nvinfo : EIATTR_KPARAM_INFO
	.align		4
.L_13:
        /*003c*/ 	.byte	0x04, 0x17
        /*003e*/ 	.short	(.L_15 - .L_14)
.L_14:
        /*0040*/ 	.word	0x00000000
        /*0044*/ 	.short	0x000b
        /*0046*/ 	.short	0x0038
        /*0048*/ 	.byte	0x00, 0xf0, 0x11, 0x00


	//----- nvinfo : EIATTR_KPARAM_INFO
	.align		4
.L_15:
        /*004c*/ 	.byte	0x04, 0x17
        /*004e*/ 	.short	(.L_17 - .L_16)
.L_16:
        /*0050*/ 	.word	0x00000000
        /*0054*/ 	.short	0x000a
        /*0056*/ 	.short	0x0034
        /*0058*/ 	.byte	0x00, 0xf0, 0x11, 0x00


	//----- nvinfo : EIATTR_KPARAM_INFO
	.align		4
.L_17:
        /*005c*/ 	.byte	0x04, 0x17
        /*005e*/ 	.short	(.L_19 - .L_18)
.L_18:
        /*0060*/ 	.word	0x00000000
        /*0064*/ 	.short	0x0009
        /*0066*/ 	.short	0x0030
        /*0068*/ 	.byte	0x00, 0xf0, 0x11, 0x00


	//----- nvinfo : EIATTR_KPARAM_INFO
	.align		4
.L_19:
        /*006c*/ 	.byte	0x04, 0x17
        /*006e*/ 	.short	(.L_21 - .L_20)
.L_20:
        /*0070*/ 	.word	0x00000000
        /*0074*/ 	.short	0x0008
        /*0076*/ 	.short	0x002c
        /*0078*/ 	.byte	0x00, 0xf0, 0x11, 0x00


	//----- nvinfo : EIATTR_KPARAM_INFO
	.align		4
.L_21:
        /*007c*/ 	.byte	0x04, 0x17
        /*007e*/ 	.short	(.L_23 - .L_22)
.L_22:
        /*0080*/ 	.word	0x00000000
        /*0084*/ 	.short	0x0007
        /*0086*/ 	.short	0x0028
        /*0088*/ 	.byte	0x00, 0xf0, 0x11, 0x00


	//----- nvinfo : EIATTR_KPARAM_INFO
	.align		4
.L_23:
        /*008c*/ 	.byte	0x04, 0x17
        /*008e*/ 	.short	(.L_25 - .L_24)
.L_24:
        /*0090*/ 	.word	0x00000000
        /*0094*/ 	.short	0x0006
        /*0096*/ 	.short	0x0024
        /*0098*/ 	.byte	0x00, 0xf0, 0x11, 0x00


	//----- nvinfo : EIATTR_KPARAM_INFO
	.align		4
.L_25:
        /*009c*/ 	.byte	0x04, 0x17
        /*009e*/ 	.short	(.L_27 - .L_26)
.L_26:
        /*00a0*/ 	.word	0x00000000
        /*00a4*/ 	.short	0x0005
        /*00a6*/ 	.short	0x0020
        /*00a8*/ 	.byte	0x00, 0xf0, 0x11, 0x00


	//----- nvinfo : EIATTR_KPARAM_INFO
	.align		4
.L_27:
        /*00ac*/ 	.byte	0x04, 0x17
        /*00ae*/ 	.short	(.L_29 - .L_28)
.L_28:
        /*00b0*/ 	.word	0x00000000
        /*00b4*/ 	.short	0x0004
        /*00b6*/ 	.short	0x001c
        /*00b8*/ 	.byte	0x00, 0xf0, 0x11, 0x00


	//----- nvinfo : EIATTR_KPARAM_INFO
	.align		4
.L_29:
        /*00bc*/ 	.byte	0x04, 0x17
        /*00be*/ 	.short	(.L_31 - .L_30)
.L_30:
        /*00c0*/ 	.word	0x00000000
        /*00c4*/ 	.short	0x0003
        /*00c6*/ 	.short	0x0018
        /*00c8*/ 	.byte	0x00, 0xf0, 0x11, 0x00


	//----- nvinfo : EIATTR_KPARAM_INFO
	.align		4
.L_31:
        /*00cc*/ 	.byte	0x04, 0x17
        /*00ce*/ 	.short	(.L_33 - .L_32)
.L_32:
        /*00d0*/ 	.word	0x00000000
        /*00d4*/ 	.short	0x0002
        /*00d6*/ 	.short	0x0010
        /*00d8*/ 	.byte	0x00, 0xf4, 0x21, 0x00


	//----- nvinfo : EIATTR_KPARAM_INFO
	.align		4
.L_33:
        /*00dc*/ 	.byte	0x04, 0x17
        /*00de*/ 	.short	(.L_35 - .L_34)
.L_34:
        /*00e0*/ 	.word	0x00000000
        /*00e4*/ 	.short	0x0001
        /*00e6*/ 	.short	0x0008
        /*00e8*/ 	.byte	0x00, 0xf4, 0x21, 0x00


	//----- nvinfo : EIATTR_KPARAM_INFO
	.align		4
.L_35:
        /*00ec*/ 	.byte	0x04, 0x17
        /*00ee*/ 	.short	(.L_37 - .L_36)
.L_36:
        /*00f0*/ 	.word	0x00000000
        /*00f4*/ 	.short	0x0000
        /*00f6*/ 	.short	0x0000
        /*00f8*/ 	.byte	0x00, 0xf4, 0x21, 0x00


	//----- nvinfo : EIATTR_MAXREG_COUNT
	.align		4
.L_37:
        /*00fc*/ 	.byte	0x03, 0x1b
        /*00fe*/ 	.short	0x00ff


	//----- nvinfo : EIATTR_NUM_BARRIERS
	.align		4
        /*0100*/ 	.byte	0x02, 0x4c
        /*0102*/ 	.byte	0x01
	.zero		1


	//----- nvinfo : EIATTR_ANNOTATIONS
	.align		4
        /*0104*/ 	.byte	0x04, 0x55
        /*0106*/ 	.short	(.L_39 - .L_38)


	//   ....[0]....
.L_38:
        /*0108*/ 	.word	0x00000001
        /*010c*/ 	.byte	0x70, 0x00, 0x00, 0x00, 0x01, 0x00, 0x00, 0x00, 0xb0, 0x00, 0x00, 0x00, 0x01, 0x00, 0x00, 0x00
        /* <DEDUP_REMOVED lines=3712> */
        /*e91c*/ 	.byte	0x80, 0x75, 0x03, 0x00


	//----- nvinfo : EIATTR_MERCURY_ISA_VERSION
	.align		4
.L_39:
        /*e920*/ 	.byte	0x03, 0x5f
        /*e922*/ 	.short	0x0000


	//----- nvinfo : EIATTR_EXIT_INSTR_OFFSETS
	.align		4
        /*e924*/ 	.byte	0x04, 0x1c
        /*e926*/ 	.short	(.L_41 - .L_40)


	//   ....[0]....
.L_40:
        /*e928*/ 	.word	0x000957a0


	//   ....[1]....
        /*e92c*/ 	.word	0x000957d0


	//----- nvinfo : EIATTR_REQNTID
	.align		4
.L_41:
        /*e930*/ 	.byte	0x04, 0x10
        /*e932*/ 	.short	(.L_43 - .L_42)
.L_42:
        /*e934*/ 	.word	0x00000080
        /*e938*/ 	.word	0x00000001
        /*e93c*/ 	.word	0x00000001
.L_43:


//--------------------- .nv.callgraph             --------------------------
	.section	.nv.callgraph,"",@"SHT_CUDA_CALLGRAPH"
	.align	4
	.sectionentsize	8
	.align		4
        /*0000*/ 	.word	0x00000000
	.align		4
        /*0004*/ 	.word	0xffffffff
	.align		4
        /*0008*/ 	.word	0x00000000
	.align		4
        /*000c*/ 	.word	0xfffffffe
	.align		4
        /*0010*/ 	.word	0x00000000
	.align		4
        /*0014*/ 	.word	0xfffffffd
	.align		4
        /*0018*/ 	.word	0x00000000
	.align		4
        /*001c*/ 	.word	0xfffffffc


//--------------------- .nv.rel.action            --------------------------
	.section	.nv.rel.action,"",@"SHT_CUDA_RELOCINFO"
	.align	8
	.sectionentsize	8
        /*0000*/ 	.byte	0x73, 0x00, 0x00, 0x00, 0x00, 0x00, 0x00, 0x00, 0x00, 0x00, 0x00, 0x11, 0x25, 0x00, 0x05, 0x36


//--------------------- .nv.constant0.matmul_kernel --------------------------
	.section	.nv.constant0.matmul_kernel,"a",@progbits
	.sectionflags	@""
	.align	4
.nv.constant0.matmul_kernel:
	.zero		432


//--------------------- .text.matmul_kernel       --------------------------
	.section	.text.matmul_kernel,"ax",@progbits
	.sectioninfo	@"SHI_REGISTERS=32"
	.align	128
        .global         matmul_kernel
        .type           matmul_kernel,@function
        .size           matmul_kernel,(.L_x_4 - matmul_kernel)
        .other          matmul_kernel,@"STO_CUDA_ENTRY STV_DEFAULT"
matmul_kernel:
.text.matmul_kernel:
[----:B------:R-:W-:-:S04]  /*0000*/  IMAD.MOV.U32 R1, RZ, RZ, c[0x0][0x28] ;  /* 0x00000a00ff017624 */ /* 0x000fc800078e00ff */
[----:B------:R-:W-:Y:S01]  /*0010*/  IMAD.MOV.U32 R0, RZ, RZ, c[0x0][0x17c] ;  /* 0x00005f00ff007624 */ /* 0x000fe200078e00ff */
[----:B------:R-:W-:Y:S01]  /*0020*/  IADD3 R1, R1, -0x7bd8, RZ ;  /* 0xffff842801017810 */ /* 0x000fe20007ffe0ff */
[----:B------:R-:W0:Y:S01]  /*0030*/  S2R R29, SR_TID.X ;  /* 0x00000000001d7919 */ /* 0x000e220000002100 */
[----:B------:R-:W-:Y:S01]  /*0040*/  CS2R R12, SRZ ;  /* 0x00000000000c7805 */ /* 0x000fe2000001ff00 */
[----:B------:R-:W-:Y:S01]  /*0050*/  CS2R R14, SRZ ;  /* 0x00000000000e7805 */ /* 0x000fe2000001ff00 */
[----:B------:R-:W-:Y:S01]  /*0060*/  IADD3 R0, R0, 0x7f, RZ ;  /* 0x0000007f00007810 */ /* 0x000fe20007ffe0ff */
[----:B------:R-:W-:Y:S01]  /*0070*/  STL [R1+0x190], RZ ;  /* 0x000190ff01007387 */ /* 0x000fe20000100800 */
[----:B------:R-:W-:Y:S01]  /*0080*/  CS2R R16, SRZ ;  /* 0x0000000000107805 */ /* 0x000fe2000001ff00 */
[----:B------:R-:W-:Y:S01]  /*0090*/  CS2R R18, SRZ ;  /* 0x0000000000127805 */ /* 0x000fe2000001ff00 */
[----:B------:R-:W-:Y:S01]  /*00a0*/  SHF.R.S32.HI R3, RZ, 0x1f, R0 ;  /* 0x0000001fff037819 */ /* 0x000fe20000011400 */
[----:B------:R-:W-:Y:S01]  /*00b0*/  STL [R1+0x194], RZ ;  /* 0x000194ff01007387 */ /* 0x000fe20000100800 */
[----:B------:R-:W-:Y:S01]  /*00c0*/  CS2R R20, SRZ ;  /* 0x0000000000147805 */ /* 0x000fe2000001ff00 */
[----:B------:R-:W-:Y:S01]  /*00d0*/  CS2R R22, SRZ ;  /* 0x0000000000167805 */ /* 0x000fe2000001ff00 */
[----:B------:R-:W-:Y:S01]  /*00e0*/  LEA.HI R3, R3, R0, RZ, 0x7 ;  /* 0x0000000003037211 */ /* 0x000fe200078f38ff */
[----:B------:R-:W-:Y:S01]  /*00f0*/  STL [R1+0x198], RZ ;  /* 0x000198ff01007387 */ /* 0x000fe20000100800 */
[----:B------:R-:W-:Y:S01]  /*0100*/  CS2R R24, SRZ ;  /* 0x0000000000187805 */ /* 0x000fe2000001ff00 */
[----:B------:R-:W-:Y:S01]  /*0110*/  CS2R R26, SRZ ;  /* 0x00000000001a7805 */ /* 0x000fe2000001ff00 */
[----:B------:R-:W-:Y:S01]  /*0120*/  SHF.R.S32.HI R0, RZ, 0x7, R3 ;  /* 0x00000007ff007819 */ /* 0x000fe20000011403 */
[----:B------:R-:W-:Y:S04]  /*0130*/  STL [R1+0x19c], RZ ;  /* 0x00019cff01007387 */ /* 0x000fe80000100800 */
[----:B------:R-:W-:Y:S01]  /*0140*/  IMAD.SHL.U32 R0, R0, 0x4, RZ ;  /* 0x0000000400007824 */ /* 0x000fe200078e00ff */
[----:B------:R-:W1:Y:S04]  /*0150*/  S2R R3, SR_CTAID.X ;  /* 0x0000000000037919 */ /* 0x000e680000002500 */
[-C--:B------:R-:W-:Y:S01]  /*0160*/  IABS R7, R0.reuse ;  /* 0x0000000000077213 */ /* 0x080fe20000000000 */
[----:B------:R-:W-:Y:S01]  /*0170*/  STL [R1+0x180], RZ ;  /* 0x000180ff01007387 */ /* 0x000fe20000100800 */
[----:B------:R-:W-:-:S02]  /*0180*/  IABS R10, R0 ;  /* 0x00000000000a7213 */ /* 0x000fc40000000000 */
[----:B------:R-:W2:Y:S01]  /*0190*/  I2F.RP R2, R7 ;  /* 0x0000000700027306 */ /* 0x000ea20000209400 */
[----:B------:R-:W-:Y:S04]  /*01a0*/  STL [R1+0x184], RZ ;  /* 0x000184ff01007387 */ /* 0x000fe80000100800 */
[----:B------:R-:W-:Y:S04]  /*01b0*/  STL [R1+0x188], RZ ;  /* 0x000188ff01007387 */ /* 0x000fe80000100800 */
[----:B------:R-:W-:Y:S04]  /*01c0*/  STL [R1+0x18c], RZ ;  /* 0x00018cff01007387 */ /* 0x000fe80000100800 */
[----:B------:R-:W-:Y:S01]  /*01d0*/  STL [R1+0x170], RZ ;  /* 0x000170ff01007387 */ /* 0x000fe20000100800 */
[----:B--2---:R-:W2:Y:S01]  /*01e0*/  MUFU.RCP R2, R2 ;  /* 0x0000000200027308 */ /* 0x004ea20000001000 */
[----:B-1----:R-:W-:-:S02]  /*01f0*/  IABS R8, R3 ;  /* 0x0000000300087213 */ /* 0x002fc40000000000 */
[----:B------:R-:W-:Y:S04]  /*0200*/  STL [R1+0x174], RZ ;  /* 0x000174ff01007387 */ /* 0x000fe80000100800 */
[----:B------:R-:W-:Y:S04]  /*0210*/  STL [R1+0x178], RZ ;  /* 0x000178ff01007387 */ /* 0x000fe80000100800 */
[----:B------:R-:W-:Y:S04]  /*0220*/  STL [R1+0x17c], RZ ;  /* 0x00017cff01007387 */ /* 0x000fe80000100800 */
[----:B------:R-:W-:Y:S01]  /*0230*/  STL [R1+0x160], RZ ;  /* 0x000160ff01007387 */ /* 0x000fe20000100800 */
[----:B--2---:R-:W-:Y:S01]  /*0240*/  IADD3 R4, R2, 0xffffffe, RZ ;  /* 0x0ffffffe02047810 */ /* 0x004fe20007ffe0ff */
[----:B------:R-:W-:-:S02]  /*0250*/  IMAD.MOV R2, RZ, RZ, -R10 ;  /* 0x000000ffff027224 */ /* 0x000fc400078e0a0a */
[----:B------:R-:W-:Y:S01]  /*0260*/  STL [R1+0x164], RZ ;  /* 0x000164ff01007387 */ /* 0x000fe20000100800 */
[----:B------:R1:W2:Y:S03]  /*0270*/  F2I.FTZ.U32.TRUNC.NTZ R5, R4 ;  /* 0x0000000400057305 */ /* 0x0002a6000021f000 */
[----:B------:R-:W-:Y:S04]  /*0280*/  STL [R1+0x168], RZ ;  /* 0x000168ff01007387 */ /* 0x000fe80000100800 */
[----:B------:R-:W-:Y:S01]  /*0290*/  STL [R1+0x16c], RZ ;  /* 0x00016cff01007387 */ /* 0x000fe20000100800 */
[----:B-1----:R-:W-:-:S03]  /*02a0*/  IMAD.MOV.U32 R4, RZ, RZ, RZ ;  /* 0x000000ffff047224 */ /* 0x002fc600078e00ff */
[----:B------:R-:W-:Y:S04]  /*02b0*/  STL [R1+0x150], RZ ;  /* 0x000150ff01007387 */ /* 0x000fe80000100800 */
[----:B------:R-:W-:Y:S01]  /*02c0*/  STL [R1+0x154], RZ ;  /* 0x000154ff01007387 */ /* 0x000fe20000100800 */
[----:B--2---:R-:W-:-:S03]  /*02d0*/  IMAD.MOV R6, RZ, RZ, -R5 ;  /* 0x000000ffff067224 */ /* 0x004fc600078e0a05 */
[----:B------:R-:W-:Y:S01]  /*02e0*/  STL [R1+0x158], RZ ;  /* 0x000158ff01007387 */ /* 0x000fe20000100800 */
[----:B------:R-:W-:Y:S02]  /*02f0*/  IMAD R9, R6, R7, RZ ;  /* 0x0000000706097224 */ /* 0x000fe400078e02ff */
[----:B------:R-:W-:Y:S01]  /*0300*/  IMAD.MOV.U32 R6, RZ, RZ, R8 ;  /* 0x000000ffff067224 */ /* 0x000fe200078e0008 */
[----:B------:R-:W-:Y:S01]  /*0310*/  STL [R1+0x15c], RZ ;  /* 0x00015cff01007387 */ /* 0x000fe20000100800 */
[----:B------:R-:W-:-:S03]  /*0320*/  IMAD.HI.U32 R5, R5, R9, R4 ;  /* 0x0000000905057227 */ /* 0x000fc600078e0004 */
[----:B------:R-:W-:Y:S03]  /*0330*/  STL [R1+0x140], RZ ;  /* 0x000140ff01007387 */ /* 0x000fe60000100800 */
[----:B------:R-:W-:Y:S01]  /*0340*/  IMAD.HI.U32 R5, R5, R6, RZ ;  /* 0x0000000605057227 */ /* 0x000fe200078e00ff */
[----:B------:R-:W-:Y:S03]  /*0350*/  STL [R1+0x144], RZ ;  /* 0x000144ff01007387 */ /* 0x000fe60000100800 */
[----:B------:R-:W-:Y:S01]  /*0360*/  IMAD R2, R5, R2, R6 ;  /* 0x0000000205027224 */ /* 0x000fe200078e0206 */
[----:B------:R-:W-:Y:S04]  /*0370*/  STL [R1+0x148], RZ ;  /* 0x000148ff01007387 */ /* 0x000fe80000100800 */
[----:B------:R-:W-:Y:S01]  /*0380*/  ISETP.GT.U32.AND P1, PT, R7, R2, PT ;  /* 0x000000020700720c */ /* 0x000fe20003f24070 */
[----:B------:R-:W-:Y:S04]  /*0390*/  STL [R1+0x14c], RZ ;  /* 0x00014cff01007387 */ /* 0x000fe80000100800 */
[----:B------:R-:W-:Y:S04]  /*03a0*/  STL [R1+0x130], RZ ;  /* 0x000130ff01007387 */ /* 0x000fe80000100800 */
[----:B------:R-:W-:Y:S04]  /*03b0*/  STL [R1+0x134], RZ ;  /* 0x000134ff01007387 */ /* 0x000fe80000100800 */
[----:B------:R-:W-:Y:S01]  /*03c0*/  @!P1 IMAD.IADD R2, R2, 0x1, -R7 ;  /* 0x0000000102029824 */ /* 0x000fe200078e0a07 */
[----:B------:R-:W-:Y:S01]  /*03d0*/  @!P1 IADD3 R5, R5, 0x1, RZ ;  /* 0x0000000105059810 */ /* 0x000fe20007ffe0ff */
[----:B------:R-:W-:Y:S01]  /*03e0*/  STL [R1+0x138], RZ ;  /* 0x000138ff01007387 */ /* 0x000fe20000100800 */
[----:B------:R-:W-:-:S02]  /*03f0*/  ISETP.NE.AND P1, PT, R0, RZ, PT ;  /* 0x000000ff0000720c */ /* 0x000fc40003f25270 */
[----:B------:R-:W-:Y:S01]  /*0400*/  ISETP.GE.U32.AND P0, PT, R2, R7, PT ;  /* 0x000000070200720c */ /* 0x000fe20003f06070 */
[----:B------:R-:W-:Y:S01]  /*0410*/  STL [R1+0x13c], RZ ;  /* 0x00013cff01007387 */ /* 0x000fe20000100800 */
[----:B------:R-:W-:-:S03]  /*0420*/  LOP3.LUT R2, R3, R0, RZ, 0x3c, !PT ;  /* 0x0000000003027212 */ /* 0x000fc600078e3cff */
[----:B------:R-:W-:Y:S01]  /*0430*/  STL [R1+0x120], RZ ;  /* 0x000120ff01007387 */ /* 0x000fe20000100800 */
[----:B------:R-:W-:Y:S01]  /*0440*/  ISETP.GE.AND P2, PT, R2, RZ, PT ;  /* 0x000000ff0200720c */ /* 0x000fe20003f46270 */
[----:B------:R-:W-:Y:S02]  /*0450*/  IMAD.MOV.U32 R2, RZ, RZ, c[0x0][0x178] ;  /* 0x00005e00ff027624 */ /* 0x000fe400078e00ff */
[----:B------:R-:W-:Y:S03]  /*0460*/  STL [R1+0x124], RZ ;  /* 0x000124ff01007387 */ /* 0x000fe60000100800 */
[----:B------:R-:W-:Y:S01]  /*0470*/  IADD3 R2, R2, 0x1ff, RZ ;  /* 0x000001ff02027810 */ /* 0x000fe20007ffe0ff */
[----:B------:R-:W-:Y:S01]  /*0480*/  STL [R1+0x128], RZ ;  /* 0x000128ff01007387 */ /* 0x000fe20000100800 */
[----:B------:R-:W-:-:S03]  /*0490*/  @P0 IADD3 R5, R5, 0x1, RZ ;  /* 0x0000000105050810 */ /* 0x000fc60007ffe0ff */
[----:B------:R-:W-:Y:S02]  /*04a0*/  STL [R1+0x12c], RZ ;  /* 0x00012cff01007387 */ /* 0x000fe40000100800 */
[----:B------:R-:W-:Y:S01]  /*04b0*/  IMAD.MOV.U32 R4, RZ, RZ, R5 ;  /* 0x000000ffff047224 */ /* 0x000fe200078e0005 */
[----:B------:R-:W-:Y:S01]  /*04c0*/  SHF.R.S32.HI R5, RZ, 0x1f, R2 ;  /* 0x0000001fff057819 */ /* 0x000fe20000011402 */
[----:B------:R-:W-:Y:S02]  /*04d0*/  STL [R1+0x110], RZ ;  /* 0x000110ff01007387 */ /* 0x000fe40000100800 */
[----:B------:R-:W-:Y:S01]  /*04e0*/  @!P2 IMAD.MOV R4, RZ, RZ, -R4 ;  /* 0x000000ffff04a224 */ /* 0x000fe200078e0a04 */
[----:B------:R-:W-:Y:S01]  /*04f0*/  @!P1 LOP3.LUT R4, RZ, R0, RZ, 0x33, !PT ;  /* 0x00000000ff049212 */ /* 0x000fe200078e33ff */
[----:B------:R-:W-:Y:S01]  /*0500*/  STL [R1+0x114], RZ ;  /* 0x000114ff01007387 */ /* 0x000fe20000100800 */
[----:B------:R-:W-:-:S03]  /*0510*/  LEA.HI R5, R5, R2, RZ, 0x9 ;  /* 0x0000000205057211 */ /* 0x000fc600078f48ff */
[----:B------:R-:W-:Y:S01]  /*0520*/  IMAD.SHL.U32 R2, R4, 0x4, RZ ;  /* 0x0000000404027824 */ /* 0x000fe200078e00ff */
[----:B------:R-:W-:Y:S01]  /*0530*/  STL [R1+0x118], RZ ;  /* 0x000118ff01007387 */ /* 0x000fe20000100800 */
[----:B------:R-:W-:-:S03]  /*0540*/  IMAD.MOV R4, RZ, RZ, -R4 ;  /* 0x000000ffff047224 */ /* 0x000fc600078e0a04 */
[----:B------:R-:W-:Y:S01]  /*0550*/  LEA.HI.SX32 R5, R5, -R2, 0x17 ;  /* 0x8000000205057211 */ /* 0x000fe200078fbaff */
[----:B------:R-:W-:Y:S01]  /*0560*/  IMAD R9, R0, R4, R3 ;  /* 0x0000000400097224 */ /* 0x000fe200078e0203 */
[----:B------:R-:W-:Y:S01]  /*0570*/  STL [R1+0x11c], RZ ;  /* 0x00011cff01007387 */ /* 0x000fe20000100800 */
[----:B------:R-:W-:Y:S01]  /*0580*/  IMAD.MOV.U32 R4, RZ, RZ, RZ ;  /* 0x000000ffff047224 */ /* 0x000fe200078e00ff */
[----:B------:R-:W-:Y:S02]  /*0590*/  IMNMX R10, R5, 0x4, PT ;  /* 0x00000004050a7817 */ /* 0x000fe40003800200 */
[----:B------:R-:W-:Y:S02]  /*05a0*/  STL [R1+0x100], RZ ;  /* 0x000100ff01007387 */ /* 0x000fe40000100800 */
[-C--:B------:R-:W-:Y:S02]  /*05b0*/  IABS R8, R10.reuse ;  /* 0x0000000a00087213 */ /* 0x080fe40000000000 */
[----:B------:R-:W-:Y:S01]  /*05c0*/  IABS R0, R10 ;  /* 0x0000000a00007213 */ /* 0x000fe20000000000 */
[----:B------:R-:W-:Y:S01]  /*05d0*/  STL [R1+0x104], RZ ;  /* 0x000104ff01007387 */ /* 0x000fe20000100800 */
[----:B------:R-:W1:Y:S03]  /*05e0*/  I2F.RP R6, R8 ;  /* 0x0000000800067306 */ /* 0x000e660000209400 */
[----:B------:R-:W-:Y:S04]  /*05f0*/  STL [R1+0x108], RZ ;  /* 0x000108ff01007387 */ /* 0x000fe80000100800 */
[----:B------:R-:W-:Y:S04]  /*0600*/  STL [R1+0x10c], RZ ;  /* 0x00010cff01007387 */ /* 0x000fe80000100800 */
[----:B------:R-:W-:Y:S04]  /*0610*/  STL [R1+0xf0], RZ ;  /* 0x0000f0ff01007387 */ /* 0x000fe80000100800 */
[----:B------:R-:W-:Y:S01]  /*0620*/  STL [R1+0xf4], RZ ;  /* 0x0000f4ff01007387 */ /* 0x000fe20000100800 */
[----:B-1----:R-:W1:Y:S03]  /*0630*/  MUFU.RCP R6, R6 ;  /* 0x0000000600067308 */ /* 0x002e660000001000 */
[----:B------:R-:W-:Y:S04]  /*0640*/  STL [R1+0xf8], RZ ;  /* 0x0000f8ff01007387 */ /* 0x000fe80000100800 */
[----:B------:R-:W-:Y:S04]  /*0650*/  STL [R1+0xfc], RZ ;  /* 0x0000fcff01007387 */ /* 0x000fe80000100800 */
[----:B------:R-:W-:Y:S04]  /*0660*/  STL [R1+0xe0], RZ ;  /* 0x0000e0ff01007387 */ /* 0x000fe80000100800 */
[----:B------:R-:W-:Y:S01]  /*0670*/  STL [R1+0xe4], RZ ;  /* 0x0000e4ff01007387 */ /* 0x000fe20000100800 */
[----:B-1----:R-:W-:-:S03]  /*0680*/  IADD3 R5, R6, 0xffffffe, RZ ;  /* 0x0ffffffe06057810 */ /* 0x002fc60007ffe0ff */
[----:B------:R-:W-:Y:S03]  /*0690*/  STL [R1+0xe8], RZ ;  /* 0x0000e8ff01007387 */ /* 0x000fe60000100800 */
[----:B------:R-:W1:Y:S01]  /*06a0*/  F2I.FTZ.U32.TRUNC.NTZ R5, R5 ;  /* 0x0000000500057305 */ /* 0x000e62000021f000 */
[----:B------:R-:W-:Y:S04]  /*06b0*/  STL [R1+0xec], RZ ;  /* 0x0000ecff01007387 */ /* 0x000fe80000100800 */
[----:B------:R-:W-:Y:S04]  /*06c0*/  STL [R1+0xd0], RZ ;  /* 0x0000d0ff01007387 */ /* 0x000fe80000100800 */
[----:B------:R-:W-:Y:S04]  /*06d0*/  STL [R1+0xd4], RZ ;  /* 0x0000d4ff01007387 */ /* 0x000fe80000100800 */
[----:B------:R-:W-:Y:S01]  /*06e0*/  STL [R1+0xd8], RZ ;  /* 0x0000d8ff01007387 */ /* 0x000fe20000100800 */
[----:B-1----:R-:W-:-:S03]  /*06f0*/  IMAD.MOV R7, RZ, RZ, -R5 ;  /* 0x000000ffff077224 */ /* 0x002fc600078e0a05 */
[----:B------:R-:W-:Y:S01]  /*0700*/  STL [R1+0xdc], RZ ;  /* 0x0000dcff01007387 */ /* 0x000fe20000100800 */
[----:B------:R-:W-:Y:S01]  /*0710*/  IMAD.MOV.U32 R3, RZ, RZ, R7 ;  /* 0x000000ffff037224 */ /* 0x000fe200078e0007 */
[----:B------:R-:W-:Y:S02]  /*0720*/  IABS R7, R9 ;  /* 0x0000000900077213 */ /* 0x000fe40000000000 */
[----:B------:R-:W-:Y:S01]  /*0730*/  STL [R1+0xc0], RZ ;  /* 0x0000c0ff01007387 */ /* 0x000fe20000100800 */
[----:B------:R-:W-:-:S03]  /*0740*/  IMAD R3, R3, R8, RZ ;  /* 0x0000000803037224 */ /* 0x000fc600078e02ff */
[----:B------:R-:W-:Y:S01]  /*0750*/  STL [R1+0xc4], RZ ;  /* 0x0000c4ff01007387 */ /* 0x000fe20000100800 */
[----:B------:R-:W-:-:S03]  /*0760*/  IMAD.HI.U32 R4, R5, R3, R4 ;  /* 0x0000000305047227 */ /* 0x000fc600078e0004 */
[----:B------:R-:W-:Y:S01]  /*0770*/  STL [R1+0xc8], RZ ;  /* 0x0000c8ff01007387 */ /* 0x000fe20000100800 */
[----:B------:R-:W-:Y:S02]  /*0780*/  IMAD.MOV R3, RZ, RZ, -R0 ;  /* 0x000000ffff037224 */ /* 0x000fe400078e0a00 */
[----:B------:R-:W-:Y:S01]  /*0790*/  IMAD.HI.U32 R0, R4, R7, RZ ;  /* 0x0000000704007227 */ /* 0x000fe200078e00ff */
[----:B------:R-:W-:Y:S03]  /*07a0*/  STL [R1+0xcc], RZ ;  /* 0x0000ccff01007387 */ /* 0x000fe60000100800 */
[----:B------:R-:W-:Y:S01]  /*07b0*/  IMAD R3, R0, R3, R7 ;  /* 0x0000000300037224 */ /* 0x000fe200078e0207 */
[----:B------:R-:W-:Y:S01]  /*07c0*/  STL [R1+0xb0], RZ ;  /* 0x0000b0ff01007387 */ /* 0x000fe20000100800 */
[----:B------:R-:W-:Y:S01]  /*07d0*/  ULDC.64 UR6, c[0x0][0x118] ;  /* 0x0000460000067ab9 */ /* 0x000fe20000000a00 */
[----:B------:R-:W-:-:S02]  /*07e0*/  CS2R R6, SRZ ;  /* 0x0000000000067805 */ /* 0x000fc4000001ff00 */
[----:B------:R-:W-:Y:S01]  /*07f0*/  ISETP.GT.U32.AND P1, PT, R8, R3, PT ;  /* 0x000000030800720c */ /* 0x000fe20003f24070 */
[----:B------:R-:W-:Y:S04]  /*0800*/  STL [R1+0xb4], RZ ;  /* 0x0000b4ff01007387 */ /* 0x000fe80000100800 */
[----:B------:R-:W-:Y:S04]  /*0810*/  STL [R1+0xb8], RZ ;  /* 0x0000b8ff01007387 */ /* 0x000fe80000100800 */
[----:B------:R-:W-:Y:S04]  /*0820*/  STL [R1+0xbc], RZ ;  /* 0x0000bcff01007387 */ /* 0x000fe80000100800 */
[----:B------:R-:W-:Y:S01]  /*0830*/  STL [R1+0xa0], RZ ;  /* 0x0000a0ff01007387 */ /* 0x000fe20000100800 */
[----:B------:R-:W-:Y:S01]  /*0840*/  @!P1 IMAD.IADD R3, R3, 0x1, -R8 ;  /* 0x0000000103039824 */ /* 0x000fe200078e0a08 */
[----:B------:R-:W-:-:S02]  /*0850*/  @!P1 IADD3 R0, R0, 0x1, RZ ;  /* 0x0000000100009810 */ /* 0x000fc40007ffe0ff */
[----:B------:R-:W-:Y:S01]  /*0860*/  STL [R1+0xa4], RZ ;  /* 0x0000a4ff01007387 */ /* 0x000fe20000100800 */
[----:B------:R-:W-:Y:S02]  /*0870*/  ISETP.NE.AND P1, PT, R10, RZ, PT ;  /* 0x000000ff0a00720c */ /* 0x000fe40003f25270 */
        /* <DEDUP_REMOVED lines=9> */
[----:B------:R-:W-:Y:S02]  /*0910*/  @P0 IADD3 R0, R0, 0x1, RZ ;  /* 0x0000000100000810 */ /* 0x000fe40007ffe0ff */
[----:B------:R-:W-:Y:S01]  /*0920*/  ISETP.GE.AND P0, PT, R3, 0x80, PT ;  /* 0x000000800300780c */ /* 0x000fe20003f06270 */
[----:B------:R-:W-:Y:S02]  /*0930*/  STL [R1+0x98], RZ ;  /* 0x000098ff01007387 */ /* 0x000fe40000100800 */
[----:B------:R-:W-:Y:S01]  /*0940*/  @!P2 IMAD.MOV R0, RZ, RZ, -R0 ;  /* 0x000000ffff00a224 */ /* 0x000fe200078e0a00 */
[----:B------:R-:W-:Y:S01]  /*0950*/  @!P1 LOP3.LUT R0, RZ, R10, RZ, 0x33, !PT ;  /* 0x0000000aff009212 */ /* 0x000fe200078e33ff */
[----:B------:R-:W-:Y:S04]  /*0960*/  STL [R1+0x9c], RZ ;  /* 0x00009cff01007387 */ /* 0x000fe80000100800 */
[----:B------:R-:W-:Y:S01]  /*0970*/  STL [R1+0x80], RZ ;  /* 0x000080ff01007387 */ /* 0x000fe20000100800 */
[----:B------:R-:W-:-:S02]  /*0980*/  IMAD.MOV R5, RZ, RZ, -R0 ;  /* 0x000000ffff057224 */ /* 0x000fc400078e0a00 */
[----:B------:R-:W-:Y:S01]  /*0990*/  IMAD.SHL.U32 R28, R0, 0x80, RZ ;  /* 0x00000080001c7824 */ /* 0x000fe200078e00ff */
[----:B------:R-:W-:Y:S01]  /*09a0*/  STL [R1+0x84], RZ ;  /* 0x000084ff01007387 */ /* 0x000fe20000100800 */
[----:B------:R-:W-:Y:S01]  /*09b0*/  IMAD R5, R10, R5, R9 ;  /* 0x000000050a057224 */ /* 0x000fe200078e0209 */
[----:B0-----:R-:W-:Y:S01]  /*09c0*/  LOP3.LUT R0, R29, 0x7f, RZ, 0xc0, !PT ;  /* 0x0000007f1d007812 */ /* 0x001fe200078ec0ff */
[----:B------:R-:W-:Y:S01]  /*09d0*/  CS2R R8, SRZ ;  /* 0x0000000000087805 */ /* 0x000fe2000001ff00 */
[----:B------:R-:W-:Y:S01]  /*09e0*/  STL [R1+0x88], RZ ;  /* 0x000088ff01007387 */ /* 0x000fe20000100800 */
[----:B------:R-:W-:Y:S01]  /*09f0*/  IMAD.IADD R2, R2, 0x1, R5 ;  /* 0x0000000102027824 */ /* 0x000fe200078e0205 */
[C---:B------:R-:W-:Y:S01]  /*0a00*/  IADD3 R29, R28.reuse, 0x2, RZ ;  /* 0x000000021c1d7810 */ /* 0x040fe20007ffe0ff */
[----:B------:R-:W-:Y:S01]  /*0a10*/  CS2R R4, SRZ ;  /* 0x0000000000047805 */ /* 0x000fe2000001ff00 */
[----:B------:R-:W-:Y:S01]  /*0a20*/  STL [R1+0x8c], RZ ;  /* 0x00008cff01007387 */ /* 0x000fe20000100800 */
[----:B------:R-:W-:Y:S01]  /*0a30*/  IADD3 R3, R28, 0x3, RZ ;  /* 0x000000031c037810 */ /* 0x000fe20007ffe0ff */
[----:B------:R-:W-:-:S02]  /*0a40*/  CS2R R10, SRZ ;  /* 0x00000000000a7805 */ /* 0x000fc4000001ff00 */
[----:B------:R-:W-:Y:S04]  /*0a50*/  STL [R1+0x70], RZ ;  /* 0x000070ff01007387 */ /* 0x000fe80000100800 */
        /* <DEDUP_REMOVED lines=27> */
[----:B------:R-:W-:Y:S04]  /*0c10*/  STL [R1], RZ ;  /* 0x000000ff01007387 */ /* 0x000fe80000100800 */
[----:B------:R-:W-:Y:S04]  /*0c20*/  STL [R1+0x4], RZ ;  /* 0x000004ff01007387 */ /* 0x000fe80000100800 */
[----:B------:R-:W-:Y:S04]  /*0c30*/  STL [R1+0x8], RZ ;  /* 0x000008ff01007387 */ /* 0x000fe80000100800 */
[----:B------:R-:W-:Y:S04]  /*0c40*/  STL [R1+0xc], RZ ;  /* 0x00000cff01007387 */ /* 0x000fe80000100800 */
[----:B------:R0:W-:Y:S04]  /*0c50*/  STL [R1+0x25e4], R4 ;  /* 0x0025e40401007387 */ /* 0x0001e80000100800 */
[----:B------:R-:W-:Y:S04]  /*0c60*/  STL [R1+0x270], RZ ;  /* 0x000270ff01007387 */ /* 0x000fe80000100800 */
[----:B------:R-:W-:Y:S01]  /*0c70*/  STL [R1+0x274], RZ ;  /* 0x000274ff01007387 */ /* 0x000fe20000100800 */
[----:B0-----:R-:W-:-:S03]  /*0c80*/  IADD3 R4, R28, 0x1, RZ ;  /* 0x000000011c047810 */ /* 0x001fc60007ffe0ff */
        /* <DEDUP_REMOVED lines=126> */
[----:B------:R-:W-:Y:S04]  /*1470*/  STL [R1+0xfcc], R28 ;  /* 0x000fcc1c01007387 */ /* 0x000fe80000100800 */
[----:B------:R0:W-:Y:S04]  /*1480*/  STL [R1+0x23f4], R4 ;  /* 0x0023f40401007387 */ /* 0x0001e80000100800 */
[----:B------:R1:W-:Y:S04]  /*1490*/  STL [R1+0x23f0], R29 ;  /* 0x0023f01d01007387 */ /* 0x0003e80000100800 */
[----:B------:R2:W-:Y:S01]  /*14a0*/  STL [R1+0x23ec], R3 ;  /* 0x0023ec0301007387 */ /* 0x0005e20000100800 */
[----:B0-----:R-:W-:-:S02]  /*14b0*/  IADD3 R4, R28, 0x4, RZ ;  /* 0x000000041c047810 */ /* 0x001fc40007ffe0ff */
[----:B-1----:R-:W-:-:S03]  /*14c0*/  IADD3 R29, R28, 0x5, RZ ;  /* 0x000000051c1d7810 */ /* 0x002fc60007ffe0ff */
[----:B------:R0:W-:Y:S01]  /*14d0*/  STL [R1+0x23e8], R4 ;  /* 0x0023e80401007387 */ /* 0x0001e20000100800 */
[----:B--2---:R-:W-:-:S03]  /*14e0*/  IADD3 R3, R28, 0x6, RZ ;  /* 0x000000061c037810 */ /* 0x004fc60007ffe0ff */
[----:B------:R1:W-:Y:S04]  /*14f0*/  STL [R1+0x23f8], R29 ;  /* 0x0023f81d01007387 */ /* 0x0003e80000100800 */
[----:B------:R2:W-:Y:S01]  /*1500*/  STL [R1+0x23fc], R3 ;  /* 0x0023fc0301007387 */ /* 0x0005e20000100800 */
[C---:B0-----:R-:W-:Y:S02]  /*1510*/  IADD3 R4, R28.reuse, 0x7, RZ ;  /* 0x000000071c047810 */ /* 0x041fe40007ffe0ff */
        /* <DEDUP_REMOVED lines=194> */
[----:B--2---:R-:W-:Y:S01]  /*2140*/  IMAD R3, R2, 0x200, R0 ;  /* 0x0000020002037824 */ /* 0x004fe200078e0200 */
[C---:B------:R-:W-:Y:S02]  /*2150*/  IADD3 R2, R28.reuse, 0x6a, RZ ;  /* 0x0000006a1c027810 */ /* 0x040fe40007ffe0ff */
[----:B------:R1:W-:Y:S01]  /*2160*/  STL [R1+0x2584], R29 ;  /* 0x0025841d01007387 */ /* 0x0003e20000100800 */
[C---:B------:R-:W-:Y:S02]  /*2170*/  IADD3 R0, R28.reuse, 0x6b, RZ ;  /* 0x0000006b1c007810 */ /* 0x040fe40007ffe0ff */
[----:B0-----:R-:W-:-:S05]  /*2180*/  IADD3 R4, R28, 0x69, RZ ;  /* 0x000000691c047810 */ /* 0x001fca0007ffe0ff */
[----:B------:R0:W-:Y:S01]  /*2190*/  STL [R1+0x2588], R4 ;  /* 0x0025880401007387 */ /* 0x0001e20000100800 */
[----:B-1----:R-:W-:-:S03]  /*21a0*/  IADD3 R29, R28, 0x72, RZ ;  /* 0x000000721c1d7810 */ /* 0x002fc60007ffe0ff */
[----:B------:R-:W-:Y:S04]  /*21b0*/  STL [R1+0xfd0], R3 ;  /* 0x000fd00301007387 */ /* 0x000fe80000100800 */
[----:B------:R1:W-:Y:S01]  /*21c0*/  STL [R1+0x258c], R2 ;  /* 0x00258c0201007387 */ /* 0x0003e20000100800 */
[----:B0-----:R-:W-:-:S03]  /*21d0*/  IADD3 R4, R28, 0x6c, RZ ;  /* 0x0000006c1c047810 */ /* 0x001fc60007ffe0ff */
[----:B------:R0:W-:Y:S04]  /*21e0*/  STL [R1+0x2590], R0 ;  /* 0x0025900001007387 */ /* 0x0001e80000100800 */
[----:B------:R2:W-:Y:S01]  /*21f0*/  STL [R1+0x2594], R4 ;  /* 0x0025940401007387 */ /* 0x0005e20000100800 */
[C---:B-1----:R-:W-:Y:S02]  /*2200*/  IADD3 R2, R28.reuse, 0x6d, RZ ;  /* 0x0000006d1c027810 */ /* 0x042fe40007ffe0ff */
[----:B0-----:R-:W-:-:S03]  /*2210*/  IADD3 R0, R28, 0x6e, RZ ;  /* 0x0000006e1c007810 */ /* 0x001fc60007ffe0ff */
        /* <DEDUP_REMOVED lines=9> */
[----:B------:R-:W-:Y:S01]  /*22b0*/  STL [R1+0x25a8], R0 ;  /* 0x0025a80001007387 */ /* 0x000fe20000100800 */
[----:B0-----:R-:W-:-:S03]  /*22c0*/  IADD3 R2, R28, 0x74, RZ ;  /* 0x000000741c027810 */ /* 0x001fc60007ffe0ff */
[----:B------:R0:W-:Y:S01]  /*22d0*/  STL [R1+0x25b0], R4 ;  /* 0x0025b00401007387 */ /* 0x0001e20000100800 */
[----:B-1----:R-:W-:-:S03]  /*22e0*/  IADD3 R29, R28, 0x77, RZ ;  /* 0x000000771c1d7810 */ /* 0x002fc60007ffe0ff */
[----:B------:R1:W-:Y:S01]  /*22f0*/  STL [R1+0x25b4], R2 ;  /* 0x0025b40201007387 */ /* 0x0003e20000100800 */
[C---:B0-----:R-:W-:Y:S02]  /*2300*/  IADD3 R4, R28.reuse, 0x75, RZ ;  /* 0x000000751c047810 */ /* 0x041fe40007ffe0ff */
[----:B-1----:R-:W-:-:S03]  /*2310*/  IADD3 R2, R28, 0x76, RZ ;  /* 0x000000761c027810 */ /* 0x002fc60007ffe0ff */
[----:B------:R0:W-:Y:S02]  /*2320*/  STL [R1+0x25b8], R4 ;  /* 0x0025b80401007387 */ /* 0x0001e40000100800 */
[----:B0-----:R-:W-:-:S05]  /*2330*/  IADD3 R4, R28, 0x78, RZ ;  /* 0x000000781c047810 */ /* 0x001fca0007ffe0ff */
[----:B------:R0:W-:Y:S04]  /*2340*/  STL [R1+0x25c4], R4 ;  /* 0x0025c40401007387 */ /* 0x0001e80000100800 */
[----:B------:R-:W-:Y:S04]  /*2350*/  STL [R1+0x25bc], R2 ;  /* 0x0025bc0201007387 */ /* 0x000fe80000100800 */
[----:B------:R-:W-:Y:S01]  /*2360*/  STL [R1+0x25c0], R29 ;  /* 0x0025c01d01007387 */ /* 0x000fe20000100800 */
[----:B0-----:R-:W-:-:S05]  /*2370*/  IADD3 R4, R28, 0x79, RZ ;  /* 0x000000791c047810 */ /* 0x001fca0007ffe0ff */
[----:B------:R0:W-:Y:S02]  /*2380*/  STL [R1+0x25c8], R4 ;  /* 0x0025c80401007387 */ /* 0x0001e40000100800 */
        /* <DEDUP_REMOVED lines=14> */
[C---:B0-----:R-:W-:Y:S02]  /*2470*/  IADD3 R4, R3.reuse, 0x100, RZ ;  /* 0x0000010003047810 */ /* 0x041fe40007ffe0ff */
[----:B------:R-:W-:-:S03]  /*2480*/  IADD3 R3, R3, 0x180, RZ ;  /* 0x0000018003037810 */ /* 0x000fc60007ffe0ff */
[----:B------:R0:W-:Y:S04]  /*2490*/  STL [R1+0xfd8], R4 ;  /* 0x000fd80401007387 */ /* 0x0001e80000100800 */
[----:B0-----:R0:W5:Y:S04]  /*24a0*/  LDL.LU R4, [R1+0x25e4] ;  /* 0x0025e40001047983 */ /* 0x0011680000300800 */
[----:B------:R1:W-:Y:S02]  /*24b0*/  STL [R1+0xfdc], R3 ;  /* 0x000fdc0301007387 */ /* 0x0003e40000100800 */
[----:B-1----:R-:W-:-:S05]  /*24c0*/  IMAD.MOV.U32 R3, RZ, RZ, c[0x0][0x180] ;  /* 0x00006000ff037624 */ /* 0x002fca00078e00ff */
[----:B------:R-:W-:Y:S01]  /*24d0*/  IADD3 R3, R3, 0x7f, RZ ;  /* 0x0000007f03037810 */ /* 0x000fe20007ffe0ff */
[----:B------:R-:W-:Y:S05]  /*24e0*/  @!P0 BRA `(.L_x_0) ;  /* 0x0008682000008947 */ /* 0x000fea0003800000 */
[----:B0-----:R-:W2:Y:S04]  /*24f0*/  LDL R8, [R1+0xfd0] ;  /* 0x000fd00001087983 */ /* 0x001ea80000100800 */
[----:B------:R-:W3:Y:S04]  /*2500*/  LDL R9, [R1+0xfd4] ;  /* 0x000fd40001097983 */ /* 0x000ee80000100800 */
[----:B------:R-:W4:Y:S04]  /*2510*/  LDL R10, [R1+0xfd8] ;  /* 0x000fd800010a7983 */ /* 0x000f280000100800 */
        /* <DEDUP_REMOVED lines=11> */
[----:B------:R-:W4:Y:S01]  /*25d0*/  LDL R25, [R1+0x25b0] ;  /* 0x0025b00001197983 */ /* 0x000f220000100800 */
[----:B------:R-:W-:Y:S01]  /*25e0*/  IMAD.MOV.U32 R23, RZ, RZ, R0 ;  /* 0x000000ffff177224 */ /* 0x000fe200078e0000 */
[----:B------:R-:W-:Y:S01]  /*25f0*/  IABS R0, c[0x0][0x178] ;  /* 0x00005e0000007a13 */ /* 0x000fe20000000000 */
[----:B------:R-:W-:Y:S01]  /*2600*/  IMAD.MOV.U32 R26, RZ, RZ, R2 ;  /* 0x000000ffff1a7224 */ /* 0x000fe200078e0002 */
[----:B------:R-:W4:Y:S03]  /*2610*/  LDL R22, [R1+0x25ac] ;  /* 0x0025ac0001167983 */ /* 0x000f260000100800 */
[----:B------:R-:W-:-:S04]  /*2620*/  IMAD.MOV.U32 R11, RZ, RZ, R0 ;  /* 0x000000ffff0b7224 */ /* 0x000fc800078e0000 */
[----:B------:R-:W0:Y:S01]  /*2630*/  I2F.RP R2, R11 ;  /* 0x0000000b00027306 */ /* 0x000e220000209400 */
[----:B------:R-:W-:Y:S01]  /*2640*/  IMAD.MOV.U32 R21, RZ, RZ, R29 ;  /* 0x000000ffff157224 */ /* 0x000fe200078e001d */
[----:B------:R-:W-:-:S06]  /*2650*/  IABS R29, c[0x0][0x17c] ;  /* 0x00005f00001d7a13 */ /* 0x000fcc0000000000 */
[----:B------:R1:W1:Y:S08]  /*2660*/  I2F.RP R0, R29 ;  /* 0x0000001d00007306 */ /* 0x0002700000209400 */
[----:B0-----:R-:W0:Y:S01]  /*2670*/  MUFU.RCP R2, R2 ;  /* 0x0000000200027308 */ /* 0x001e220000001000 */
[----:B-1----:R-:W1:Y:S07]  /*2680*/  S2R R29, SR_TID.X ;  /* 0x00000000001d7919 */ /* 0x002e6e0000002100 */
[----:B------:R-:W1:Y:S01]  /*2690*/  MUFU.RCP R0, R0 ;  /* 0x0000000000007308 */ /* 0x000e620000001000 */
[----:B0-----:R-:W-:-:S07]  /*26a0*/  IADD3 R2, R2, 0xffffffe, RZ ;  /* 0x0ffffffe02027810 */ /* 0x001fce0007ffe0ff */
[----:B------:R0:W0:Y:S01]  /*26b0*/  F2I.FTZ.U32.TRUNC.NTZ R5, R2 ;  /* 0x0000000200057305 */ /* 0x000022000021f000 */
[----:B-1----:R-:W-:Y:S01]  /*26c0*/  IADD3 R0, R0, 0xffffffe, RZ ;  /* 0x0ffffffe00007810 */ /* 0x002fe20007ffe0ff */
[----:B------:R-:W-:-:S06]  /*26d0*/  IMAD.SHL.U32 R6, R29, 0x2, RZ ;  /* 0x000000021d067824 */ /* 0x000fcc00078e00ff */
[----:B------:R1:W1:Y:S01]  /*26e0*/  F2I.FTZ.U32.TRUNC.NTZ R7, R0 ;  /* 0x0000000000077305 */ /* 0x000262000021f000 */
[----:B0-----:R-:W-:Y:S02]  /*26f0*/  LOP3.LUT R2, R29, 0x7, RZ, 0xc0, !PT ;  /* 0x000000071d027812 */ /* 0x001fe400078ec0ff */
[----:B-----5:R-:W-:-:S03]  /*2700*/  LOP3.LUT R4, R6, 0x10, RZ, 0xc0, !PT ;  /* 0x0000001006047812 */ /* 0x020fc600078ec0ff */
[----:B------:R-:W-:Y:S01]  /*2710*/  IMAD R2, R2, 0x410, RZ ;  /* 0x0000041002027824 */ /* 0x000fe200078e02ff */
[----:B------:R-:W-:Y:S01]  /*2720*/  LOP3.LUT R4, R4, 0x60, R29, 0xf8, !PT ;  /* 0x0000006004047812 */ /* 0x000fe200078ef81d */
[----:B-1----:R-:W-:Y:S01]  /*2730*/  IMAD.MOV R0, RZ, RZ, -R5 ;  /* 0x000000ffff007224 */ /* 0x002fe200078e0a05 */
[----:B------:R-:W-:Y:S02]  /*2740*/  SHF.R.S32.HI R6, RZ, 0x1f, R3 ;  /* 0x0000001fff067819 */ /* 0x000fe40000011403 */
[----:B------:R-:W-:Y:S01]  /*2750*/  LOP3.LUT R2, R2, R4, RZ, 0x3c, !PT ;  /* 0x0000000402027212 */ /* 0x000fe200078e3cff */
[----:B------:R-:W-:Y:S02]  /*2760*/  IMAD R0, R0, R11, RZ ;  /* 0x0000000b00007224 */ /* 0x000fe400078e02ff */
[----:B------:R-:W-:Y:S01]  /*2770*/  IMAD.MOV.U32 R4, RZ, RZ, RZ ;  /* 0x000000ffff047224 */ /* 0x000fe200078e00ff */
[----:B------:R-:W-:Y:S02]  /*2780*/  LEA.HI R3, R6, R3, RZ, 0x7 ;  /* 0x0000000306037211 */ /* 0x000fe400078f38ff */
[----:B------:R-:W-:Y:S01]  /*2790*/  IABS R29, c[0x0][0x17c] ;  /* 0x00005f00001d7a13 */ /* 0x000fe20000000000 */
[----:B------:R-:W-:-:S04]  /*27a0*/  IMAD.HI.U32 R4, R5, R0, R4 ;  /* 0x0000000005047227 */ /* 0x000fc800078e0004 */
[--C-:B------:R-:W-:Y:S01]  /*27b0*/  IMAD.MOV R0, RZ, RZ, -R7.reuse ;  /* 0x000000ffff007224 */ /* 0x100fe200078e0a07 */
[----:B------:R4:W-:Y:S01]  /*27c0*/  STL [R1+0x278], R3 ;  /* 0x0002780301007387 */ /* 0x0009e20000100800 */
[----:B------:R-:W-:Y:S02]  /*27d0*/  IMAD.MOV.U32 R6, RZ, RZ, RZ ;  /* 0x000000ffff067224 */ /* 0x000fe400078e00ff */
[----:B------:R-:W-:Y:S01]  /*27e0*/  IMAD R0, R0, R29, RZ ;  /* 0x0000001d00007224 */ /* 0x000fe200078e02ff */
[----:B------:R0:W-:Y:S03]  /*27f0*/  STL [R1+0x19c], R2 ;  /* 0x00019c0201007387 */ /* 0x0001e60000100800 */
[----:B------:R-:W-:Y:S01]  /*2800*/  IMAD.HI.U32 R0, R7, R0, R6 ;  /* 0x0000000007007227 */ /* 0x000fe200078e0006 */
[----:B------:R-:W-:Y:S02]  /*2810*/  IABS R28, R28 ;  /* 0x0000001c001c7213 */ /* 0x000fe40000000000 */
[----:B--2---:R-:W-:-:S02]  /*2820*/  IABS R8, R8 ;  /* 0x0000000800087213 */ /* 0x004fc40000000000 */
[----:B---3--:R-:W-:-:S03]  /*2830*/  IABS R5, R9 ;  /* 0x0000000900057213 */ /* 0x008fc60000000000 */
[----:B------:R-:W-:Y:S01]  /*2840*/  IMAD.HI.U32 R9, R4, R8, RZ ;  /* 0x0000000804097227 */ /* 0x000fe200078e00ff */
[----:B----4-:R-:W-:-:S03]  /*2850*/  IABS R3, R10 ;  /* 0x0000000a00037213 */ /* 0x010fc60000000000 */
[----:B------:R-:W-:Y:S01]  /*2860*/  IMAD.HI.U32 R10, R4, R5, RZ ;  /* 0x00000005040a7227 */ /* 0x000fe200078e00ff */
[----:B0-----:R-:W-:-:S03]  /*2870*/  IABS R2, R12 ;  /* 0x0000000c00027213 */ /* 0x001fc60000000000 */
[----:B------:R-:W-:-:S04]  /*2880*/  IMAD.HI.U32 R6, R4, R3, RZ ;  /* 0x0000000304067227 */ /* 0x000fc800078e00ff */
[----:B------:R-:W-:-:S04]  /*2890*/  IMAD.HI.U32 R4, R4, R2, RZ ;  /* 0x0000000204047227 */ /* 0x000fc800078e00ff */
[----:B------:R-:W-:Y:S02]  /*28a0*/  IMAD.MOV R9, RZ, RZ, -R9 ;  /* 0x000000ffff097224 */ /* 0x000fe400078e0a09 */
[----:B------:R-:W-:Y:S02]  /*28b0*/  IMAD.MOV R7, RZ, RZ, -R10 ;  /* 0x000000ffff077224 */ /* 0x000fe400078e0a0a */
[----:B------:R-:W-:Y:S02]  /*28c0*/  IMAD.MOV R6, RZ, RZ, -R6 ;  /* 0x000000ffff067224 */ /* 0x000fe400078e0a06 */
[----:B------:R-:W-:Y:S02]  /*28d0*/  IMAD.MOV R4, RZ, RZ, -R4 ;  /* 0x000000ffff047224 */ /* 0x000fe400078e0a04 */
[C---:B------:R-:W-:Y:S02]  /*28e0*/  IMAD R8, R11.reuse, R9, R8 ;  /* 0x000000090b087224 */ /* 0x040fe400078e0208 */
[----:B------:R-:W-:-:S02]  /*28f0*/  IMAD R5, R11, R7, R5 ;  /* 0x000000070b057224 */ /* 0x000fc400078e0205 */
[C---:B------:R-:W-:Y:S01]  /*2900*/  IMAD R3, R11.reuse, R6, R3 ;  /* 0x000000060b037224 */ /* 0x040fe200078e0203 */
[----:B------:R-:W-:Y:S01]  /*2910*/  IABS R9, R13 ;  /* 0x0000000d00097213 */ /* 0x000fe20000000000 */
[----:B------:R-:W-:Y:S01]  /*2920*/  IMAD R2, R11, R4, R2 ;  /* 0x000000040b027224 */ /* 0x000fe200078e0202 */
[----:B------:R0:W-:Y:S01]  /*2930*/  STL [R1+0x64], R8 ;  /* 0x0000640801007387 */ /* 0x0001e20000100800 */
[----:B------:R-:W-:-:S03]  /*2940*/  IABS R7, R14 ;  /* 0x0000000e00077213 */ /* 0x000fc60000000000 */
[----:B------:R1:W-:Y:S01]  /*2950*/  STL [R1+0x60], R5 ;  /* 0x0000600501007387 */ /* 0x0003e20000100800 */
[----:B------:R-:W-:-:S03]  /*2960*/  IMAD.HI.U32 R10, R0, R9, RZ ;  /* 0x00000009000a7227 */ /* 0x000fc600078e00ff */
[----:B------:R2:W-:Y:S01]  /*2970*/  STL [R1+0x5c], R3 ;  /* 0x00005c0301007387 */ /* 0x0005e20000100800 */
[----:B0-----:R-:W-:-:S03]  /*2980*/  IMAD.HI.U32 R8, R0, R7, RZ ;  /* 0x0000000700087227 */ /* 0x001fc600078e00ff */
[----:B------:R0:W-:Y:S01]  /*2990*/  STL [R1+0x58], R2 ;  /* 0x0000580201007387 */ /* 0x0001e20000100800 */
[----:B-1----:R-:W-:Y:S01]  /*29a0*/  IABS R5, R15 ;  /* 0x0000000f00057213 */ /* 0x002fe20000000000 */
[----:B------:R-:W-:Y:S02]  /*29b0*/  IMAD.MOV R10, RZ, RZ, -R10 ;  /* 0x000000ffff0a7224 */ /* 0x000fe400078e0a0a */
[----:B--2---:R-:W-:Y:S01]  /*29c0*/  IMAD.HI.U32 R3, R0, R28, RZ ;  /* 0x0000001c00037227 */ /* 0x004fe200078e00ff */
[----:B0-----:R-:W-:-:S03]  /*29d0*/  IABS R2, R16 ;  /* 0x0000001000027213 */ /* 0x001fc60000000000 */
[----:B------:R-:W-:-:S04]  /*29e0*/  IMAD.HI.U32 R6, R0, R5, RZ ;  /* 0x0000000500067227 */ /* 0x000fc800078e00ff */
[----:B------:R-:W-:Y:S02]  /*29f0*/  IMAD.MOV R3, RZ, RZ, -R3 ;  /* 0x000000ffff037224 */ /* 0x000fe400078e0a03 */
[----:B------:R-:W-:-:S04]  /*2a00*/  IMAD.HI.U32 R4, R0, R2, RZ ;  /* 0x0000000200047227 */ /* 0x000fc800078e00ff */
[----:B------:R-:W-:Y:S02]  /*2a10*/  IMAD.MOV R8, RZ, RZ, -R8 ;  /* 0x000000ffff087224 */ /* 0x000fe400078e0a08 */
[----:B------:R-:W-:Y:S02]  /*2a20*/  IMAD.MOV R6, RZ, RZ, -R6 ;  /* 0x000000ffff067224 */ /* 0x000fe400078e0a06 */
[C---:B------:R-:W-:Y:S02]  /*2a30*/  IMAD R9, R29.reuse, R10, R9 ;  /* 0x0000000a1d097224 */ /* 0x040fe400078e0209 */
[C---:B------:R-:W-:Y:S01]  /*2a40*/  IMAD R28, R29.reuse, R3, R28 ;  /* 0x000000031d1c7224 */ /* 0x040fe200078e021c */
[----:B------:R-:W-:Y:S01]  /*2a50*/  IABS R3, R17 ;  /* 0x0000001100037213 */ /* 0x000fe20000000000 */
[----:B------:R-:W-:Y:S02]  /*2a60*/  IMAD.MOV R4, RZ, RZ, -R4 ;  /* 0x000000ffff047224 */ /* 0x000fe400078e0a04 */
[C---:B------:R-:W-:Y:S01]  /*2a70*/  IMAD R7, R29.reuse, R8, R7 ;  /* 0x000000081d077224 */ /* 0x040fe200078e0207 */
[----:B------:R0:W-:Y:S01]  /*2a80*/  STL [R1+0x54], R9 ;  /* 0x0000540901007387 */ /* 0x0001e20000100800 */
[----:B------:R-:W-:-:S02]  /*2a90*/  IMAD R5, R29, R6, R5 ;  /* 0x000000061d057224 */ /* 0x000fc400078e0205 */
[----:B------:R-:W-:Y:S01]  /*2aa0*/  IMAD R2, R29, R4, R2 ;  /* 0x000000041d027224 */ /* 0x000fe200078e0202 */
[----:B------:R1:W-:Y:S01]  /*2ab0*/  STL [R1+0x50], R7 ;  /* 0x0000500701007387 */ /* 0x0003e20000100800 */
[----:B------:R-:W-:Y:S01]  /*2ac0*/  IMAD.HI.U32 R4, R0, R3, RZ ;  /* 0x0000000300047227 */ /* 0x000fe200078e00ff */
[----:B0-----:R-:W-:Y:S02]  /*2ad0*/  IABS R9, R18 ;  /* 0x0000001200097213 */ /* 0x001fe40000000000 */
[----:B------:R0:W-:Y:S01]  /*2ae0*/  STL [R1+0x4c], R5 ;  /* 0x00004c0501007387 */ /* 0x0001e20000100800 */
[----:B-1----:R-:W-:-:S03]  /*2af0*/  IABS R7, R19 ;  /* 0x0000001300077213 */ /* 0x002fc60000000000 */
[----:B------:R1:W-:Y:S01]  /*2b00*/  STL [R1+0x48], R2 ;  /* 0x0000480201007387 */ /* 0x0003e20000100800 */
[----:B------:R-:W-:Y:S02]  /*2b10*/  IMAD.MOV R4, RZ, RZ, -R4 ;  /* 0x000000ffff047224 */ /* 0x000fe400078e0a04 */
[----:B------:R-:W-:Y:S01]  /*2b20*/  IMAD.HI.U32 R10, R0, R9, RZ ;  /* 0x00000009000a7227 */ /* 0x000fe200078e00ff */
[----:B0-----:R-:W-:-:S03]  /*2b30*/  IABS R5, R20 ;  /* 0x0000001400057213 */ /* 0x001fc60000000000 */
[----:B------:R-:W-:Y:S01]  /*2b40*/  IMAD.HI.U32 R8, R0, R7, RZ ;  /* 0x0000000700087227 */ /* 0x000fe200078e00ff */
[----:B-1----:R-:W-:-:S03]  /*2b50*/  IABS R2, R21 ;  /* 0x0000001500027213 */ /* 0x002fc60000000000 */
[----:B------:R-:W-:Y:S02]  /*2b60*/  IMAD R3, R29, R4, R3 ;  /* 0x000000041d037224 */ /* 0x000fe400078e0203 */
[----:B------:R-:W-:-:S04]  /*2b70*/  IMAD.HI.U32 R6, R0, R5, RZ ;  /* 0x0000000500067227 */ /* 0x000fc800078e00ff */
[----:B------:R-:W-:Y:S02]  /*2b80*/  IMAD.MOV R10, RZ, RZ, -R10 ;  /* 0x000000ffff0a7224 */ /* 0x000fe400078e0a0a */
[----:B------:R-:W-:-:S04]  /*2b90*/  IMAD.HI.U32 R4, R0, R2, RZ ;  /* 0x0000000200047227 */ /* 0x000fc800078e00ff */
[----:B------:R-:W-:Y:S02]  /*2ba0*/  IMAD.MOV R8, RZ, RZ, -R8 ;  /* 0x000000ffff087224 */ /* 0x000fe400078e0a08 */
[----:B------:R-:W-:Y:S02]  /*2bb0*/  IMAD.MOV R6, RZ, RZ, -R6 ;  /* 0x000000ffff067224 */ /* 0x000fe400078e0a06 */
[C---:B------:R-:W-:Y:S02]  /*2bc0*/  IMAD R9, R29.reuse, R10, R9 ;  /* 0x0000000a1d097224 */ /* 0x040fe400078e0209 */
[----:B------:R-:W-:Y:S02]  /*2bd0*/  IMAD.MOV R4, RZ, RZ, -R4 ;  /* 0x000000ffff047224 */ /* 0x000fe400078e0a04 */
[C---:B------:R-:W-:Y:S01]  /*2be0*/  IMAD R7, R29.reuse, R8, R7 ;  /* 0x000000081d077224 */ /* 0x040fe200078e0207 */
[----:B------:R0:W-:Y:S01]  /*2bf0*/  STL [R1+0x44], R3 ;  /* 0x0000440301007387 */ /* 0x0001e20000100800 */
[----:B------:R-:W-:-:S02]  /*2c00*/  IMAD R5, R29, R6, R5 ;  /* 0x000000061d057224 */ /* 0x000fc400078e0205 */
[----:B------:R-:W-:Y:S01]  /*2c10*/  IMAD R2, R29, R4, R2 ;  /* 0x000000041d027224 */ /* 0x000fe200078e0202 */
[----:B------:R1:W-:Y:S04]  /*2c20*/  STL [R1+0x40], R9 ;  /* 0x0000400901007387 */ /* 0x0003e80000100800 */
[----:B------:R2:W-:Y:S01]  /*2c30*/  STL [R1+0x3c], R7 ;  /* 0x00003c0701007387 */ /* 0x0005e20000100800 */
[----:B0-----:R-:W-:-:S03]  /*2c40*/  IABS R3, R26 ;  /* 0x0000001a00037213 */ /* 0x001fc60000000000 */
[----:B------:R-:W3:Y:S01]  /*2c50*/  LDL R26, [R1+0x25a4] ;  /* 0x0025a400011a7983 */ /* 0x000ee20000100800 */
[----:B-1----:R-:W-:-:S03]  /*2c60*/  IABS R9, R27 ;  /* 0x0000001b00097213 */ /* 0x002fc60000000000 */
[----:B------:R0:W-:Y:S04]  /*2c70*/  STL [R1+0x38], R5 ;  /* 0x0000380501007387 */ /* 0x0001e80000100800 */
[----:B------:R1:W-:Y:S04]  /*2c80*/  STL [R1+0x194], R2 ;  /* 0x0001940201007387 */ /* 0x0003e80000100800 */
[----:B------:R-:W4:Y:S01]  /*2c90*/  LDL R27, [R1+0x25a0] ;  /* 0x0025a000011b7983 */ /* 0x000f220000100800 */
[----:B--2---:R-:W-:-:S03]  /*2ca0*/  IABS R7, R24 ;  /* 0x0000001800077213 */ /* 0x004fc60000000000 */
[----:B------:R-:W2:Y:S01]  /*2cb0*/  LDL R24, [R1+0x259c] ;  /* 0x00259c0001187983 */ /* 0x000ea20000100800 */
[----:B0-----:R-:W-:-:S03]  /*2cc0*/  IABS R5, R25 ;  /* 0x0000001900057213 */ /* 0x001fc60000000000 */
[----:B------:R-:W2:Y:S01]  /*2cd0*/  LDL R25, [R1+0x2598] ;  /* 0x0025980001197983 */ /* 0x000ea20000100800 */
[----:B------:R-:W-:-:S04]  /*2ce0*/  IMAD.HI.U32 R4, R0, R3, RZ ;  /* 0x0000000300047227 */ /* 0x000fc800078e00ff */
[----:B------:R-:W-:-:S04]  /*2cf0*/  IMAD.HI.U32 R10, R0, R9, RZ ;  /* 0x00000009000a7227 */ /* 0x000fc800078e00ff */
[----:B------:R-:W-:-:S04]  /*2d00*/  IMAD.HI.U32 R8, R0, R7, RZ ;  /* 0x0000000700087227 */ /* 0x000fc800078e00ff */
[----:B------:R-:W-:Y:S02]  /*2d10*/  IMAD.MOV R4, RZ, RZ, -R4 ;  /* 0x000000ffff047224 */ /* 0x000fe400078e0a04 */
[----:B------:R-:W-:Y:S02]  /*2d20*/  IMAD.MOV R10, RZ, RZ, -R10 ;  /* 0x000000ffff0a7224 */ /* 0x000fe400078e0a0a */
[----:B------:R-:W-:Y:S02]  /*2d30*/  IMAD.MOV R8, RZ, RZ, -R8 ;  /* 0x000000ffff087224 */ /* 0x000fe400078e0a08 */
[C---:B------:R-:W-:Y:S02]  /*2d40*/  IMAD R3, R29.reuse, R4, R3 ;  /* 0x000000041d037224 */ /* 0x040fe400078e0203 */
[C---:B------:R-:W-:Y:S01]  /*2d50*/  IMAD R9, R29.reuse, R10, R9 ;  /* 0x0000000a1d097224 */ /* 0x040fe200078e0209 */
[----:B-1----:R-:W-:Y:S01]  /*2d60*/  IABS R2, R22 ;  /* 0x0000001600027213 */ /* 0x002fe20000000000 */
[----:B------:R-:W-:Y:S01]  /*2d70*/  IMAD R7, R29, R8, R7 ;  /* 0x000000081d077224 */ /* 0x000fe200078e0207 */
[----:B------:R-:W2:Y:S01]  /*2d80*/  LDL R22, [R1+0x2594] ;  /* 0x0025940001167983 */ /* 0x000ea20000100800 */
[----:B------:R-:W-:-:S03]  /*2d90*/  IMAD.HI.U32 R6, R0, R5, RZ ;  /* 0x0000000500067227 */ /* 0x000fc600078e00ff */
[----:B------:R0:W-:Y:S01]  /*2da0*/  STL [R1+0x198], R3 ;  /* 0x0001980301007387 */ /* 0x0001e20000100800 */
[----:B------:R-:W-:-:S03]  /*2db0*/  IMAD.HI.U32 R4, R0, R2, RZ ;  /* 0x0000000200047227 */ /* 0x000fc600078e00ff */
[----:B------:R-:W-:Y:S04]  /*2dc0*/  STL [R1+0x178], R9 ;  /* 0x0001780901007387 */ /* 0x000fe80000100800 */
[----:B------:R4:W-:Y:S01]  /*2dd0*/  STL [R1+0x184], R7 ;  /* 0x0001840701007387 */ /* 0x0009e20000100800 */
[----:B0-----:R-:W-:-:S03]  /*2de0*/  IABS R3, R23 ;  /* 0x0000001700037213 */ /* 0x001fc60000000000 */
[----:B------:R-:W2:Y:S01]  /*2df0*/  LDL R23, [R1+0x2590] ;  /* 0x0025900001177983 */ /* 0x000ea20000100800 */
[----:B------:R-:W-:Y:S02]  /*2e00*/  IMAD.MOV R6, RZ, RZ, -R6 ;  /* 0x000000ffff067224 */ /* 0x000fe400078e0a06 */
[----:B------:R-:W-:Y:S02]  /*2e10*/  IMAD.MOV R4, RZ, RZ, -R4 ;  /* 0x000000ffff047224 */ /* 0x000fe400078e0a04 */
[C---:B------:R-:W-:Y:S02]  /*2e20*/  IMAD R5, R29.reuse, R6, R5 ;  /* 0x000000061d057224 */ /* 0x040fe400078e0205 */
[----:B------:R-:W-:-:S03]  /*2e30*/  IMAD R2, R29, R4, R2 ;  /* 0x000000041d027224 */ /* 0x000fc600078e0202 */
[----:B------:R2:W-:Y:S04]  /*2e40*/  STL [R1+0x18c], R5 ;  /* 0x00018c0501007387 */ /* 0x0005e80000100800 */
[----:B------:R0:W-:Y:S01]  /*2e50*/  STL [R1+0x190], R2 ;  /* 0x0001900201007387 */ /* 0x0001e20000100800 */
[----:B---3--:R-:W-:-:S03]  /*2e60*/  IABS R8, R26 ;  /* 0x0000001a00087213 */ /* 0x008fc60000000000 */
[----:B------:R-:W3:Y:S01]  /*2e70*/  LDL R26, [R1+0x258c] ;  /* 0x00258c00011a7983 */ /* 0x000ee20000100800 */
[----:B----4-:R-:W-:-:S03]  /*2e80*/  IABS R7, R27 ;  /* 0x0000001b00077213 */ /* 0x010fc60000000000 */
[----:B------:R-:W4:Y:S01]  /*2e90*/  LDL R27, [R1+0x2588] ;  /* 0x00258800011b7983 */ /* 0x000f220000100800 */
[----:B--2---:R-:W-:-:S03]  /*2ea0*/  IABS R5, R24 ;  /* 0x0000001800057213 */ /* 0x004fc60000000000 */
[----:B------:R-:W2:Y:S01]  /*2eb0*/  LDL R24, [R1+0x2584] ;  /* 0x0025840001187983 */ /* 0x000ea20000100800 */
[----:B0-----:R-:W-:-:S03]  /*2ec0*/  IABS R2, R25 ;  /* 0x0000001900027213 */ /* 0x001fc60000000000 */
[----:B------:R-:W2:Y:S01]  /*2ed0*/  LDL R25, [R1+0x2580] ;  /* 0x0025800001197983 */ /* 0x000ea20000100800 */
[----:B------:R-:W-:-:S04]  /*2ee0*/  IMAD.HI.U32 R4, R0, R3, RZ ;  /* 0x0000000300047227 */ /* 0x000fc800078e00ff */
[----:B------:R-:W-:Y:S02]  /*2ef0*/  IMAD.MOV R4, RZ, RZ, -R4 ;  /* 0x000000ffff047224 */ /* 0x000fe400078e0a04 */
[----:B------:R-:W-:-:S04]  /*2f00*/  IMAD.HI.U32 R9, R0, R8, RZ ;  /* 0x0000000800097227 */ /* 0x000fc800078e00ff */
[----:B------:R-:W-:-:S04]  /*2f10*/  IMAD.HI.U32 R10, R0, R7, RZ ;  /* 0x00000007000a7227 */ /* 0x000fc800078e00ff */
        /* <DEDUP_REMOVED lines=12> */
[----:B------:R-:W-:Y:S04]  /*2fe0*/  STL [R1+0x180], R8 ;  /* 0x0001800801007387 */ /* 0x000fe80000100800 */
[----:B------:R3:W-:Y:S01]  /*2ff0*/  STL [R1+0x160], R7 ;  /* 0x0001600701007387 */ /* 0x0007e20000100800 */
[----:B0-----:R-:W-:-:S03]  /*3000*/  IABS R3, R22 ;  /* 0x0000001600037213 */ /* 0x001fc60000000000 */
[----:B------:R-:W2:Y:S01]  /*3010*/  LDL R22, [R1+0x257c] ;  /* 0x00257c0001167983 */ /* 0x000ea20000100800 */
[----:B------:R-:W-:-:S03]  /*3020*/  IABS R9, R23 ;  /* 0x0000001700097213 */ /* 0x000fc60000000000 */
[----:B------:R4:W-:Y:S04]  /*3030*/  STL [R1+0x168], R5 ;  /* 0x0001680501007387 */ /* 0x0009e80000100800 */
[----:B------:R2:W-:Y:S04]  /*3040*/  STL [R1+0x16c], R2 ;  /* 0x00016c0201007387 */ /* 0x0005e80000100800 */
[----:B------:R-:W2:Y:S01]  /*3050*/  LDL R23, [R1+0x2578] ;  /* 0x0025780001177983 */ /* 0x000ea20000100800 */
[----:B------:R-:W-:-:S04]  /*3060*/  IMAD.HI.U32 R4, R0, R3, RZ ;  /* 0x0000000300047227 */ /* 0x000fc800078e00ff */
[----:B------:R-:W-:-:S04]  /*3070*/  IMAD.HI.U32 R10, R0, R9, RZ ;  /* 0x00000009000a7227 */ /* 0x000fc800078e00ff */
[----:B------:R-:W-:Y:S02]  /*3080*/  IMAD.MOV R4, RZ, RZ, -R4 ;  /* 0x000000ffff047224 */ /* 0x000fe400078e0a04 */
[----:B------:R-:W-:Y:S02]  /*3090*/  IMAD.MOV R10, RZ, RZ, -R10 ;  /* 0x000000ffff0a7224 */ /* 0x000fe400078e0a0a */
[C---:B------:R-:W-:Y:S02]  /*30a0*/  IMAD R3, R29.reuse, R4, R3 ;  /* 0x000000041d037224 */ /* 0x040fe400078e0203 */
[----:B------:R-:W-:Y:S01]  /*30b0*/  IMAD R9, R29, R10, R9 ;  /* 0x0000000a1d097224 */ /* 0x000fe200078e0209 */
[----:B---3--:R-:W-:Y:S02]  /*30c0*/  IABS R7, R26 ;  /* 0x0000001a00077213 */ /* 0x008fe40000000000 */
[----:B------:R-:W3:Y:S03]  /*30d0*/  LDL R26, [R1+0x2574] ;  /* 0x00257400011a7983 */ /* 0x000ee60000100800 */
[----:B------:R-:W-:Y:S01]  /*30e0*/  IMAD.HI.U32 R8, R0, R7, RZ ;  /* 0x0000000700087227 */ /* 0x000fe200078e00ff */
[----:B----4-:R-:W-:-:S02]  /*30f0*/  IABS R5, R27 ;  /* 0x0000001b00057213 */ /* 0x010fc40000000000 */
[----:B------:R-:W4:Y:S01]  /*3100*/  LDL R27, [R1+0x2570] ;  /* 0x00257000011b7983 */ /* 0x000f220000100800 */
[----:B------:R-:W-:Y:S01]  /*3110*/  IMAD.MOV R8, RZ, RZ, -R8 ;  /* 0x000000ffff087224 */ /* 0x000fe200078e0a08 */
[----:B--2---:R-:W-:Y:S02]  /*3120*/  IABS R2, R24 ;  /* 0x0000001800027213 */ /* 0x004fe40000000000 */
[----:B------:R-:W2:Y:S01]  /*3130*/  LDL R24, [R1+0x256c] ;  /* 0x00256c0001187983 */ /* 0x000ea20000100800 */
[----:B------:R-:W-:-:S03]  /*3140*/  IMAD R7, R29, R8, R7 ;  /* 0x000000081d077224 */ /* 0x000fc600078e0207 */
[----:B------:R0:W-:Y:S04]  /*3150*/  STL [R1+0x164], R3 ;  /* 0x0001640301007387 */ /* 0x0001e80000100800 */
[----:B------:R-:W-:Y:S04]  /*3160*/  STL [R1+0x144], R9 ;  /* 0x0001440901007387 */ /* 0x000fe80000100800 */
[----:B------:R1:W-:Y:S01]  /*3170*/  STL [R1+0x14c], R7 ;  /* 0x00014c0701007387 */ /* 0x0003e20000100800 */
[----:B0-----:R-:W-:-:S03]  /*3180*/  IABS R3, R25 ;  /* 0x0000001900037213 */ /* 0x001fc60000000000 */
[----:B------:R-:W2:Y:S01]  /*3190*/  LDL R25, [R1+0x2568] ;  /* 0x0025680001197983 */ /* 0x000ea20000100800 */
[----:B------:R-:W-:-:S04]  /*31a0*/  IMAD.HI.U32 R6, R0, R5, RZ ;  /* 0x0000000500067227 */ /* 0x000fc800078e00ff */
[----:B------:R-:W-:-:S04]  /*31b0*/  IMAD.HI.U32 R4, R0, R2, RZ ;  /* 0x0000000200047227 */ /* 0x000fc800078e00ff */
[----:B------:R-:W-:Y:S02]  /*31c0*/  IMAD.MOV R6, RZ, RZ, -R6 ;  /* 0x000000ffff067224 */ /* 0x000fe400078e0a06 */
[----:B------:R-:W-:Y:S02]  /*31d0*/  IMAD.MOV R4, RZ, RZ, -R4 ;  /* 0x000000ffff047224 */ /* 0x000fe400078e0a04 */
[C---:B------:R-:W-:Y:S02]  /*31e0*/  IMAD R5, R29.reuse, R6, R5 ;  /* 0x000000061d057224 */ /* 0x040fe400078e0205 */
[----:B------:R-:W-:-:S03]  /*31f0*/  IMAD R2, R29, R4, R2 ;  /* 0x000000041d027224 */ /* 0x000fc600078e0202 */
[----:B------:R3:W-:Y:S04]  /*3200*/  STL [R1+0x154], R5 ;  /* 0x0001540501007387 */ /* 0x0007e80000100800 */
[----:B------:R4:W-:Y:S01]  /*3210*/  STL [R1+0x15c], R2 ;  /* 0x00015c0201007387 */ /* 0x0009e20000100800 */
[----:B------:R-:W-:-:S03]  /*3220*/  IABS R8, R22 ;  /* 0x0000001600087213 */ /* 0x000fc60000000000 */
[----:B------:R-:W2:Y:S01]  /*3230*/  LDL R22, [R1+0x2564] ;  /* 0x0025640001167983 */ /* 0x000ea20000100800 */
[----:B-1----:R-:W-:-:S03]  /*3240*/  IABS R7, R23 ;  /* 0x0000001700077213 */ /* 0x002fc60000000000 */
[----:B------:R-:W2:Y:S01]  /*3250*/  LDL R23, [R1+0x2560] ;  /* 0x0025600001177983 */ /* 0x000ea20000100800 */
[----:B------:R-:W-:-:S04]  /*3260*/  IMAD.HI.U32 R4, R0, R3, RZ ;  /* 0x0000000300047227 */ /* 0x000fc800078e00ff */
[----:B------:R-:W-:Y:S02]  /*3270*/  IMAD.MOV R4, RZ, RZ, -R4 ;  /* 0x000000ffff047224 */ /* 0x000fe400078e0a04 */
[----:B------:R-:W-:-:S04]  /*3280*/  IMAD.HI.U32 R9, R0, R8, RZ ;  /* 0x0000000800097227 */ /* 0x000fc800078e00ff */
[----:B------:R-:W-:-:S04]  /*3290*/  IMAD.HI.U32 R10, R0, R7, RZ ;  /* 0x00000007000a7227 */ /* 0x000fc800078e00ff */
[C---:B------:R-:W-:Y:S02]  /*32a0*/  IMAD R3, R29.reuse, R4, R3 ;  /* 0x000000041d037224 */ /* 0x040fe400078e0203 */
        /* <DEDUP_REMOVED lines=8> */
[----:B------:R-:W4:Y:S03]  /*3330*/  LDL R27, [R1+0x2558] ;  /* 0x00255800011b7983 */ /* 0x000f260000100800 */
[----:B------:R-:W-:-:S04]  /*3340*/  IMAD.HI.U32 R4, R0, R2, RZ ;  /* 0x0000000200047227 */ /* 0x000fc800078e00ff */
[----:B------:R-:W-:Y:S02]  /*3350*/  IMAD.MOV R6, RZ, RZ, -R6 ;  /* 0x000000ffff067224 */ /* 0x000fe400078e0a06 */
[----:B------:R-:W-:Y:S01]  /*3360*/  IMAD.MOV R4, RZ, RZ, -R4 ;  /* 0x000000ffff047224 */ /* 0x000fe200078e0a04 */
[----:B------:R2:W-:Y:S01]  /*3370*/  STL [R1+0x150], R3 ;  /* 0x0001500301007387 */ /* 0x0005e20000100800 */
[C---:B------:R-:W-:Y:S02]  /*3380*/  IMAD R5, R29.reuse, R6, R5 ;  /* 0x000000061d057224 */ /* 0x040fe400078e0205 */
[----:B------:R-:W-:Y:S01]  /*3390*/  IMAD R2, R29, R4, R2 ;  /* 0x000000041d027224 */ /* 0x000fe200078e0202 */
[----:B------:R-:W-:Y:S04]  /*33a0*/  STL [R1+0x148], R8 ;  /* 0x0001480801007387 */ /* 0x000fe80000100800 */
[----:B------:R0:W-:Y:S01]  /*33b0*/  STL [R1+0x120], R7 ;  /* 0x0001200701007387 */ /* 0x0001e20000100800 */
[----:B--2---:R-:W-:-:S03]  /*33c0*/  IABS R3, R24 ;  /* 0x0000001800037213 */ /* 0x004fc60000000000 */
[----:B------:R-:W2:Y:S01]  /*33d0*/  LDL R24, [R1+0x2554] ;  /* 0x0025540001187983 */ /* 0x000ea20000100800 */
[----:B------:R-:W-:-:S03]  /*33e0*/  IABS R9, R25 ;  /* 0x0000001900097213 */ /* 0x000fc60000000000 */
[----:B------:R1:W-:Y:S04]  /*33f0*/  STL [R1+0x130], R5 ;  /* 0x0001300501007387 */ /* 0x0003e80000100800 */
[----:B------:R3:W-:Y:S04]  /*3400*/  STL [R1+0x134], R2 ;  /* 0x0001340201007387 */ /* 0x0007e80000100800 */
[----:B------:R-:W2:Y:S01]  /*3410*/  LDL R25, [R1+0x2550] ;  /* 0x0025500001197983 */ /* 0x000ea20000100800 */
[----:B------:R-:W-:-:S04]  /*3420*/  IMAD.HI.U32 R4, R0, R3, RZ ;  /* 0x0000000300047227 */ /* 0x000fc800078e00ff */
[----:B------:R-:W-:-:S04]  /*3430*/  IMAD.HI.U32 R10, R0, R9, RZ ;  /* 0x00000009000a7227 */ /* 0x000fc800078e00ff */
[----:B------:R-:W-:Y:S01]  /*3440*/  IMAD.MOV R4, RZ, RZ, -R4 ;  /* 0x000000ffff047224 */ /* 0x000fe200078e0a04 */
[----:B0-----:R-:W-:Y:S02]  /*3450*/  IABS R7, R22 ;  /* 0x0000001600077213 */ /* 0x001fe40000000000 */
[----:B------:R-:W2:Y:S03]  /*3460*/  LDL R22, [R1+0x254c] ;  /* 0x00254c0001167983 */ /* 0x000ea60000100800 */
[----:B------:R-:W-:Y:S01]  /*3470*/  IMAD.HI.U32 R8, R0, R7, RZ ;  /* 0x0000000700087227 */ /* 0x000fe200078e00ff */
[----:B-1----:R-:W-:Y:S02]  /*3480*/  IABS R5, R23 ;  /* 0x0000001700057213 */ /* 0x002fe40000000000 */
[----:B------:R-:W2:Y:S01]  /*3490*/  LDL R23, [R1+0x2548] ;  /* 0x0025480001177983 */ /* 0x000ea20000100800 */
[----:B------:R-:W-:-:S02]  /*34a0*/  IMAD.MOV R10, RZ, RZ, -R10 ;  /* 0x000000ffff0a7224 */ /* 0x000fc400078e0a0a */
[----:B------:R-:W-:Y:S02]  /*34b0*/  IMAD.MOV R8, RZ, RZ, -R8 ;  /* 0x000000ffff087224 */ /* 0x000fe400078e0a08 */
[C---:B------:R-:W-:Y:S02]  /*34c0*/  IMAD R3, R29.reuse, R4, R3 ;  /* 0x000000041d037224 */ /* 0x040fe400078e0203 */
[C---:B------:R-:W-:Y:S02]  /*34d0*/  IMAD R9, R29.reuse, R10, R9 ;  /* 0x0000000a1d097224 */ /* 0x040fe400078e0209 */
[----:B------:R-:W-:Y:S02]  /*34e0*/  IMAD R7, R29, R8, R7 ;  /* 0x000000081d077224 */ /* 0x000fe400078e0207 */
[----:B------:R-:W-:-:S04]  /*34f0*/  IMAD.HI.U32 R6, R0, R5, RZ ;  /* 0x0000000500067227 */ /* 0x000fc800078e00ff */
[----:B------:R-:W-:-:S04]  /*3500*/  IMAD.MOV R6, RZ, RZ, -R6 ;  /* 0x000000ffff067224 */ /* 0x000fc800078e0a06 */
[----:B------:R-:W-:Y:S01]  /*3510*/  IMAD R5, R29, R6, R5 ;  /* 0x000000061d057224 */ /* 0x000fe200078e0205 */
[----:B---3--:R-:W-:Y:S02]  /*3520*/  IABS R2, R26 ;  /* 0x0000001a00027213 */ /* 0x008fe40000000000 */
[----:B------:R-:W3:Y:S04]  /*3530*/  LDL R26, [R1+0x2544] ;  /* 0x00254400011a7983 */ /* 0x000ee80000100800 */
[----:B------:R4:W-:Y:S01]  /*3540*/  STL [R1+0x124], R3 ;  /* 0x0001240301007387 */ /* 0x0009e20000100800 */
[----:B------:R-:W-:-:S03]  /*3550*/  IMAD.HI.U32 R4, R0, R2, RZ ;  /* 0x0000000200047227 */ /* 0x000fc600078e00ff */
[----:B------:R-:W-:Y:S04]  /*3560*/  STL [R1+0xf8], R9 ;  /* 0x0000f80901007387 */ /* 0x000fe80000100800 */
[----:B------:R0:W-:Y:S01]  /*3570*/  STL [R1+0x100], R7 ;  /* 0x0001000701007387 */ /* 0x0001e20000100800 */
[----:B----4-:R-:W-:-:S03]  /*3580*/  IABS R3, R27 ;  /* 0x0000001b00037213 */ /* 0x010fc60000000000 */
[----:B------:R-:W4:Y:S01]  /*3590*/  LDL R27, [R1+0x2540] ;  /* 0x00254000011b7983 */ /* 0x000f220000100800 */
[----:B------:R-:W-:-:S04]  /*35a0*/  IMAD.MOV R4, RZ, RZ, -R4 ;  /* 0x000000ffff047224 */ /* 0x000fc800078e0a04 */
[----:B------:R-:W-:Y:S01]  /*35b0*/  IMAD R2, R29, R4, R2 ;  /* 0x000000041d027224 */ /* 0x000fe200078e0202 */
[----:B------:R1:W-:Y:S04]  /*35c0*/  STL [R1+0x118], R5 ;  /* 0x0001180501007387 */ /* 0x0003e80000100800 */
[----:B------:R0:W-:Y:S01]  /*35d0*/  STL [R1+0x11c], R2 ;  /* 0x00011c0201007387 */ /* 0x0001e20000100800 */
[----:B--2---:R-:W-:-:S03]  /*35e0*/  IABS R8, R24 ;  /* 0x0000001800087213 */ /* 0x004fc60000000000 */
[----:B------:R-:W2:Y:S01]  /*35f0*/  LDL R24, [R1+0x253c] ;  /* 0x00253c0001187983 */ /* 0x000ea20000100800 */
[----:B0-----:R-:W-:-:S03]  /*3600*/  IABS R7, R25 ;  /* 0x0000001900077213 */ /* 0x001fc60000000000 */
[----:B------:R-:W2:Y:S01]  /*3610*/  LDL R25, [R1+0x2538] ;  /* 0x0025380001197983 */ /* 0x000ea20000100800 */
[----:B------:R-:W-:-:S04]  /*3620*/  IMAD.HI.U32 R4, R0, R3, RZ ;  /* 0x0000000300047227 */ /* 0x000fc800078e00ff */
[----:B------:R-:W-:Y:S02]  /*3630*/  IMAD.MOV R4, RZ, RZ, -R4 ;  /* 0x000000ffff047224 */ /* 0x000fe400078e0a04 */
[----:B------:R-:W-:-:S04]  /*3640*/  IMAD.HI.U32 R9, R0, R8, RZ ;  /* 0x0000000800097227 */ /* 0x000fc800078e00ff */
[C---:B------:R-:W-:Y:S01]  /*3650*/  IMAD.HI.U32 R10, R0.reuse, R7, RZ ;  /* 0x00000007000a7227 */ /* 0x040fe200078e00ff */
[----:B-1----:R-:W-:Y:S02]  /*3660*/  IABS R5, R22 ;  /* 0x0000001600057213 */ /* 0x002fe40000000000 */
[----:B------:R-:W2:Y:S01]  /*3670*/  LDL R22, [R1+0x2534] ;  /* 0x0025340001167983 */ /* 0x000ea20000100800 */
[----:B------:R-:W-:Y:S02]  /*3680*/  IMAD R3, R29, R4, R3 ;  /* 0x000000041d037224 */ /* 0x000fe400078e0203 */
[----:B------:R-:W-:Y:S01]  /*3690*/  IMAD.HI.U32 R6, R0, R5, RZ ;  /* 0x0000000500067227 */ /* 0x000fe200078e00ff */
[----:B------:R-:W-:Y:S02]  /*36a0*/  IABS R2, R23 ;  /* 0x0000001700027213 */ /* 0x000fe40000000000 */
[----:B------:R-:W2:Y:S01]  /*36b0*/  LDL R23, [R1+0x2530] ;  /* 0x0025300001177983 */ /* 0x000ea20000100800 */
[----:B------:R-:W-:-:S02]  /*36c0*/  IMAD.MOV R9, RZ, RZ, -R9 ;  /* 0x000000ffff097224 */ /* 0x000fc400078e0a09 */
        /* <DEDUP_REMOVED lines=11> */
[----:B---3--:R-:W-:-:S03]  /*3780*/  IABS R3, R26 ;  /* 0x0000001a00037213 */ /* 0x008fc60000000000 */
[----:B------:R-:W3:Y:S04]  /*3790*/  LDL R26, [R1+0x252c] ;  /* 0x00252c00011a7983 */ /* 0x000ee80000100800 */
[----:B------:R0:W-:Y:S04]  /*37a0*/  STL [R1+0x30], R5 ;  /* 0x0000300501007387 */ /* 0x0001e80000100800 */
[----:B------:R1:W-:Y:S01]  /*37b0*/  STL [R1+0xf0], R2 ;  /* 0x0000f00201007387 */ /* 0x0003e20000100800 */
[----:B----4-:R-:W-:-:S03]  /*37c0*/  IABS R9, R27 ;  /* 0x0000001b00097213 */ /* 0x010fc60000000000 */
        /* <DEDUP_REMOVED lines=19> */
[----:B------:R3:W-:Y:S04]  /*3900*/  STL [R1+0x2c], R9 ;  /* 0x00002c0901007387 */ /* 0x0007e80000100800 */
        /* <DEDUP_REMOVED lines=23> */
[----:B------:R-:W-:-:S04]  /*3a80*/  IMAD.HI.U32 R4, R0, R2, RZ ;  /* 0x0000000200047227 */ /* 0x000fc800078e00ff */
[----:B------:R-:W-:Y:S02]  /*3a90*/  IMAD.MOV R10, RZ, RZ, -R10 ;  /* 0x000000ffff0a7224 */ /* 0x000fe400078e0a0a */
[----:B------:R-:W-:Y:S02]  /*3aa0*/  IMAD.MOV R8, RZ, RZ, -R8 ;  /* 0x000000ffff087224 */ /* 0x000fe400078e0a08 */
[----:B------:R-:W-:Y:S02]  /*3ab0*/  IMAD.MOV R6, RZ, RZ, -R6 ;  /* 0x000000ffff067224 */ /* 0x000fe400078e0a06 */
[----:B------:R-:W-:Y:S02]  /*3ac0*/  IMAD.MOV R4, RZ, RZ, -R4 ;  /* 0x000000ffff047224 */ /* 0x000fe400078e0a04 */
[C---:B------:R-:W-:Y:S02]  /*3ad0*/  IMAD R9, R29.reuse, R10, R9 ;  /* 0x0000000a1d097224 */ /* 0x040fe400078e0209 */
[C---:B------:R-:W-:Y:S01]  /*3ae0*/  IMAD R7, R29.reuse, R8, R7 ;  /* 0x000000081d077224 */ /* 0x040fe200078e0207 */
[----:B------:R0:W-:Y:S01]  /*3af0*/  STL [R1+0xd4], R3 ;  /* 0x0000d40301007387 */ /* 0x0001e20000100800 */
[----:B------:R-:W-:-:S02]  /*3b00*/  IMAD R5, R29, R6, R5 ;  /* 0x000000061d057224 */ /* 0x000fc400078e0205 */
[----:B------:R-:W-:Y:S01]  /*3b10*/  IMAD R2, R29, R4, R2 ;  /* 0x000000041d027224 */ /* 0x000fe200078e0202 */
[----:B------:R1:W-:Y:S04]  /*3b20*/  STL [R1+0x28], R9 ;  /* 0x0000280901007387 */ /* 0x0003e80000100800 */
[----:B------:R3:W-:Y:S01]  /*3b30*/  STL [R1+0xb8], R7 ;  /* 0x0000b80701007387 */ /* 0x0007e20000100800 */
[----:B0-----:R-:W-:-:S03]  /*3b40*/  IABS R3, R22 ;  /* 0x0000001600037213 */ /* 0x001fc60000000000 */
[----:B------:R-:W2:Y:S01]  /*3b50*/  LDL R22, [R1+0x2504] ;  /* 0x0025040001167983 */ /* 0x000ea20000100800 */
[----:B-1----:R-:W-:-:S03]  /*3b60*/  IABS R9, R23 ;  /* 0x0000001700097213 */ /* 0x002fc60000000000 */
        /* <DEDUP_REMOVED lines=14> */
[----:B------:R-:W-:-:S04]  /*3c50*/  IMAD.MOV R8, RZ, RZ, -R8 ;  /* 0x000000ffff087224 */ /* 0x000fc800078e0a08 */
[----:B------:R-:W-:Y:S01]  /*3c60*/  IMAD R7, R29, R8, R7 ;  /* 0x000000081d077224 */ /* 0x000fe200078e0207 */
[----:B--2---:R-:W-:Y:S02]  /*3c70*/  IABS R2, R24 ;  /* 0x0000001800027213 */ /* 0x004fe40000000000 */
[----:B------:R-:W2:Y:S04]  /*3c80*/  LDL R24, [R1+0x24f4] ;  /* 0x0024f40001187983 */ /* 0x000ea80000100800 */
[----:B------:R0:W-:Y:S04]  /*3c90*/  STL [R1+0xbc], R3 ;  /* 0x0000bc0301007387 */ /* 0x0001e80000100800 */
[----:B------:R1:W-:Y:S04]  /*3ca0*/  STL [R1+0x24], R9 ;  /* 0x0000240901007387 */ /* 0x0003e80000100800 */
        /* <DEDUP_REMOVED lines=11> */
[----:B------:R-:W-:Y:S01]  /*3d60*/  IMAD.HI.U32 R4, R0, R3, RZ ;  /* 0x0000000300047227 */ /* 0x000fe200078e00ff */
[----:B-1----:R-:W-:Y:S02]  /*3d70*/  IABS R9, R22 ;  /* 0x0000001600097213 */ /* 0x002fe40000000000 */
[----:B------:R-:W2:Y:S01]  /*3d80*/  LDL R22, [R1+0x24ec] ;  /* 0x0024ec0001167983 */ /* 0x000ea20000100800 */
[----:B------:R-:W-:-:S03]  /*3d90*/  IABS R7, R23 ;  /* 0x0000001700077213 */ /* 0x000fc60000000000 */
[----:B------:R-:W2:Y:S01]  /*3da0*/  LDL R23, [R1+0x24e4] ;  /* 0x0024e40001177983 */ /* 0x000ea20000100800 */
        /* <DEDUP_REMOVED lines=19> */
[----:B------:R0:W-:Y:S04]  /*3ee0*/  STL [R1+0x90], R9 ;  /* 0x0000900901007387 */ /* 0x0001e80000100800 */
[----:B------:R1:W-:Y:S01]  /*3ef0*/  STL [R1+0x98], R7 ;  /* 0x0000980701007387 */ /* 0x0003e20000100800 */
[----:B--2---:R-:W-:-:S03]  /*3f00*/  IABS R3, R24 ;  /* 0x0000001800037213 */ /* 0x004fc60000000000 */
[----:B------:R-:W2:Y:S04]  /*3f10*/  LDL R24, [R1+0x24dc] ;  /* 0x0024dc0001187983 */ /* 0x000ea80000100800 */
[----:B------:R0:W-:Y:S04]  /*3f20*/  STL [R1+0xa0], R5 ;  /* 0x0000a00501007387 */ /* 0x0001e80000100800 */
[----:B------:R3:W-:Y:S01]  /*3f30*/  STL [R1+0xa4], R2 ;  /* 0x0000a40201007387 */ /* 0x0007e20000100800 */
[----:B------:R-:W-:-:S03]  /*3f40*/  IABS R8, R25 ;  /* 0x0000001900087213 */ /* 0x000fc60000000000 */
[----:B------:R-:W2:Y:S01]  /*3f50*/  LDL R25, [R1+0x24d8] ;  /* 0x0024d80001197983 */ /* 0x000ea20000100800 */
[----:B------:R-:W-:-:S04]  /*3f60*/  IMAD.HI.U32 R4, R0, R3, RZ ;  /* 0x0000000300047227 */ /* 0x000fc800078e00ff */
[----:B0-----:R-:W-:-:S04]  /*3f70*/  IMAD.HI.U32 R9, R0, R8, RZ ;  /* 0x0000000800097227 */ /* 0x001fc800078e00ff */
[----:B------:R-:W-:Y:S02]  /*3f80*/  IMAD.MOV R4, RZ, RZ, -R4 ;  /* 0x000000ffff047224 */ /* 0x000fe400078e0a04 */
[----:B------:R-:W-:Y:S02]  /*3f90*/  IMAD.MOV R9, RZ, RZ, -R9 ;  /* 0x000000ffff097224 */ /* 0x000fe400078e0a09 */
[C---:B------:R-:W-:Y:S02]  /*3fa0*/  IMAD R3, R29.reuse, R4, R3 ;  /* 0x000000041d037224 */ /* 0x040fe400078e0203 */
[----:B------:R-:W-:Y:S01]  /*3fb0*/  IMAD R8, R29, R9, R8 ;  /* 0x000000091d087224 */ /* 0x000fe200078e0208 */
[----:B-1----:R-:W-:Y:S02]  /*3fc0*/  IABS R7, R22 ;  /* 0x0000001600077213 */ /* 0x002fe40000000000 */
[----:B------:R-:W2:Y:S03]  /*3fd0*/  LDL R22, [R1+0x24d4] ;  /* 0x0024d40001167983 */ /* 0x000ea60000100800 */
[----:B------:R-:W-:Y:S01]  /*3fe0*/  IMAD.HI.U32 R10, R0, R7, RZ ;  /* 0x00000007000a7227 */ /* 0x000fe200078e00ff */
[----:B------:R-:W-:-:S02]  /*3ff0*/  IABS R5, R23 ;  /* 0x0000001700057213 */ /* 0x000fc40000000000 */
[----:B------:R-:W2:Y:S01]  /*4000*/  LDL R23, [R1+0x24d0] ;  /* 0x0024d00001177983 */ /* 0x000ea20000100800 */
[----:B------:R-:W-:-:S04]  /*4010*/  IMAD.MOV R10, RZ, RZ, -R10 ;  /* 0x000000ffff0a7224 */ /* 0x000fc800078e0a0a */
        /* <DEDUP_REMOVED lines=29> */
[----:B-1----:R-:W-:Y:S02]  /*41f0*/  IABS R5, R22 ;  /* 0x0000001600057213 */ /* 0x002fe40000000000 */
[----:B------:R-:W2:Y:S03]  /*4200*/  LDL R22, [R1+0x24bc] ;  /* 0x0024bc0001167983 */ /* 0x000ea60000100800 */
[----:B------:R-:W-:Y:S01]  /*4210*/  IMAD.HI.U32 R6, R0, R5, RZ ;  /* 0x0000000500067227 */ /* 0x000fe200078e00ff */
[----:B------:R-:W-:-:S03]  /*4220*/  IABS R2, R23 ;  /* 0x0000001700027213 */ /* 0x000fc60000000000 */
[----:B------:R-:W-:Y:S01]  /*4230*/  IMAD.MOV R6, RZ, RZ, -R6 ;  /* 0x000000ffff067224 */ /* 0x000fe200078e0a06 */
[----:B------:R-:W2:Y:S01]  /*4240*/  LDL R23, [R1+0x24b8] ;  /* 0x0024b80001177983 */ /* 0x000ea20000100800 */
[----:B------:R-:W-:-:S04]  /*4250*/  IMAD.HI.U32 R4, R0, R2, RZ ;  /* 0x0000000200047227 */ /* 0x000fc800078e00ff */
[----:B------:R-:W-:Y:S01]  /*4260*/  IMAD.MOV R4, RZ, RZ, -R4 ;  /* 0x000000ffff047224 */ /* 0x000fe200078e0a04 */
[----:B------:R3:W-:Y:S01]  /*4270*/  STL [R1+0x84], R3 ;  /* 0x0000840301007387 */ /* 0x0007e20000100800 */
[C---:B------:R-:W-:Y:S02]  /*4280*/  IMAD R5, R29.reuse, R6, R5 ;  /* 0x000000061d057224 */ /* 0x040fe400078e0205 */
        /* <DEDUP_REMOVED lines=19> */
[----:B------:R-:W-:Y:S02]  /*43c0*/  IMAD R3, R29, R4, R3 ;  /* 0x000000041d037224 */ /* 0x000fe400078e0203 */
[----:B------:R-:W-:-:S04]  /*43d0*/  IMAD.HI.U32 R6, R0, R5, RZ ;  /* 0x0000000500067227 */ /* 0x000fc800078e00ff */
[C---:B------:R-:W-:Y:S02]  /*43e0*/  IMAD R8, R29.reuse, R9, R8 ;  /* 0x000000091d087224 */ /* 0x040fe400078e0208 */
[C---:B------:R-:W-:Y:S02]  /*43f0*/  IMAD R7, R29.reuse, R10, R7 ;  /* 0x0000000a1d077224 */ /* 0x040fe400078e0207 */
[----:B------:R-:W-:Y:S01]  /*4400*/  IMAD.MOV R6, RZ, RZ, -R6 ;  /* 0x000000ffff067224 */ /* 0x000fe200078e0a06 */
[----:B-1----:R-:W-:Y:S02]  /*4410*/  IABS R2, R22 ;  /* 0x0000001600027213 */ /* 0x002fe40000000000 */
[----:B------:R-:W2:Y:S03]  /*4420*/  LDL R22, [R1+0x24a4] ;  /* 0x0024a40001167983 */ /* 0x000ea60000100800 */
[----:B------:R-:W-:Y:S01]  /*4430*/  IMAD.HI.U32 R4, R0, R2, RZ ;  /* 0x0000000200047227 */ /* 0x000fe200078e00ff */
[----:B------:R0:W-:Y:S03]  /*4440*/  STL [R1+0x1a4], R3 ;  /* 0x0001a40301007387 */ /* 0x0001e60000100800 */
[----:B------:R-:W-:Y:S01]  /*4450*/  IMAD.MOV R4, RZ, RZ, -R4 ;  /* 0x000000ffff047224 */ /* 0x000fe200078e0a04 */
[----:B------:R-:W-:Y:S01]  /*4460*/  STL [R1+0x74], R8 ;  /* 0x0000740801007387 */ /* 0x000fe20000100800 */
[----:B------:R-:W-:-:S02]  /*4470*/  IMAD R5, R29, R6, R5 ;  /* 0x000000061d057224 */ /* 0x000fc400078e0205 */
[----:B------:R-:W-:Y:S01]  /*4480*/  IMAD R2, R29, R4, R2 ;  /* 0x000000041d027224 */ /* 0x000fe200078e0202 */
[----:B------:R4:W-:Y:S01]  /*4490*/  STL [R1+0x6c], R7 ;  /* 0x00006c0701007387 */ /* 0x0009e20000100800 */
[----:B0-----:R-:W-:-:S03]  /*44a0*/  IABS R3, R23 ;  /* 0x0000001700037213 */ /* 0x001fc60000000000 */
[----:B------:R-:W2:Y:S04]  /*44b0*/  LDL R23, [R1+0x24a0] ;  /* 0x0024a00001177983 */ /* 0x000ea80000100800 */
        /* <DEDUP_REMOVED lines=29> */
[----:B------:R-:W2:Y:S04]  /*4690*/  LDL R22, [R1+0x248c] ;  /* 0x00248c0001167983 */ /* 0x000ea80000100800 */
[----:B------:R4:W-:Y:S04]  /*46a0*/  STL [R1+0x140], R5 ;  /* 0x0001400501007387 */ /* 0x0009e80000100800 */
[----:B------:R2:W-:Y:S01]  /*46b0*/  STL [R1+0x158], R2 ;  /* 0x0001580201007387 */ /* 0x0005e20000100800 */
[----:B------:R-:W-:-:S03]  /*46c0*/  IABS R8, R23 ;  /* 0x0000001700087213 */ /* 0x000fc60000000000 */
[----:B------:R-:W2:Y:S01]  /*46d0*/  LDL R23, [R1+0x2488] ;  /* 0x0024880001177983 */ /* 0x000ea20000100800 */
[----:B------:R-:W-:-:S04]  /*46e0*/  IMAD.HI.U32 R4, R0, R3, RZ ;  /* 0x0000000300047227 */ /* 0x000fc800078e00ff */
[----:B-1----:R-:W-:-:S04]  /*46f0*/  IMAD.HI.U32 R9, R0, R8, RZ ;  /* 0x0000000800097227 */ /* 0x002fc800078e00ff */
        /* <DEDUP_REMOVED lines=24> */
[----:B------:R3:W-:Y:S01]  /*4880*/  STL [R1+0x110], R5 ;  /* 0x0001100501007387 */ /* 0x0007e20000100800 */
[----:B------:R-:W-:-:S04]  /*4890*/  IMAD.HI.U32 R4, R0, R3, RZ ;  /* 0x0000000300047227 */ /* 0x000fc800078e00ff */
[----:B------:R-:W-:-:S04]  /*48a0*/  IMAD.MOV R4, RZ, RZ, -R4 ;  /* 0x000000ffff047224 */ /* 0x000fc800078e0a04 */
[----:B------:R-:W-:Y:S01]  /*48b0*/  IMAD R3, R29, R4, R3 ;  /* 0x000000041d037224 */ /* 0x000fe200078e0203 */
[----:B------:R-:W-:Y:S02]  /*48c0*/  IABS R9, R22 ;  /* 0x0000001600097213 */ /* 0x000fe40000000000 */
[----:B------:R-:W2:Y:S04]  /*48d0*/  LDL R22, [R1+0x2474] ;  /* 0x0024740001167983 */ /* 0x000ea80000100800 */
[----:B------:R4:W-:Y:S01]  /*48e0*/  STL [R1+0x114], R2 ;  /* 0x0001140201007387 */ /* 0x0009e20000100800 */
[----:B-1----:R-:W-:-:S03]  /*48f0*/  IABS R7, R23 ;  /* 0x0000001700077213 */ /* 0x002fc60000000000 */
        /* <DEDUP_REMOVED lines=9> */
[----:B------:R-:W-:-:S04]  /*4990*/  IMAD.HI.U32 R6, R0, R5, RZ ;  /* 0x0000000500067227 */ /* 0x000fc800078e00ff */
[----:B------:R-:W-:Y:S01]  /*49a0*/  IMAD.MOV R6, RZ, RZ, -R6 ;  /* 0x000000ffff067224 */ /* 0x000fe200078e0a06 */
[----:B----4-:R-:W-:-:S03]  /*49b0*/  IABS R2, R27 ;  /* 0x0000001b00027213 */ /* 0x010fc60000000000 */
[----:B------:R-:W-:Y:S01]  /*49c0*/  IMAD R5, R29, R6, R5 ;  /* 0x000000061d057224 */ /* 0x000fe200078e0205 */
[----:B------:R-:W4:Y:S01]  /*49d0*/  LDL R27, [R1+0x2464] ;  /* 0x00246400011b7983 */ /* 0x000f220000100800 */
[----:B------:R-:W-:-:S04]  /*49e0*/  IMAD.HI.U32 R4, R0, R2, RZ ;  /* 0x0000000200047227 */ /* 0x000fc800078e00ff */
[----:B------:R-:W-:Y:S01]  /*49f0*/  IMAD.MOV R4, RZ, RZ, -R4 ;  /* 0x000000ffff047224 */ /* 0x000fe200078e0a04 */
[----:B------:R2:W-:Y:S03]  /*4a00*/  STL [R1+0x10c], R3 ;  /* 0x00010c0301007387 */ /* 0x0005e60000100800 */
[----:B------:R-:W-:Y:S01]  /*4a10*/  IMAD R2, R29, R4, R2 ;  /* 0x000000041d027224 */ /* 0x000fe200078e0202 */
[----:B------:R-:W-:Y:S04]  /*4a20*/  STL [R1+0xc8], R9 ;  /* 0x0000c80901007387 */ /* 0x000fe80000100800 */
[----:B------:R-:W-:Y:S01]  /*4a30*/  STL [R1+0xd8], R7 ;  /* 0x0000d80701007387 */ /* 0x000fe20000100800 */
[----:B--2---:R-:W-:-:S03]  /*4a40*/  IABS R3, R24 ;  /* 0x0000001800037213 */ /* 0x004fc60000000000 */
[----:B------:R0:W-:Y:S04]  /*4a50*/  STL [R1+0xe0], R5 ;  /* 0x0000e00501007387 */ /* 0x0001e80000100800 */
[----:B------:R-:W2:Y:S04]  /*4a60*/  LDL R24, [R1+0x2468] ;  /* 0x0024680001187983 */ /* 0x000ea80000100800 */
[----:B------:R3:W-:Y:S01]  /*4a70*/  STL [R1+0xf4], R2 ;  /* 0x0000f40201007387 */ /* 0x0007e20000100800 */
[----:B------:R-:W-:Y:S01]  /*4a80*/  IABS R8, R25 ;  /* 0x0000001900087213 */ /* 0x000fe20000000000 */
[----:B0-----:R-:W-:-:S02]  /*4a90*/  IMAD.HI.U32 R5, R0, R3, RZ ;  /* 0x0000000300057227 */ /* 0x001fc400078e00ff */
[----:B------:R-:W2:Y:S04]  /*4aa0*/  LDL R25, [R1+0x2460] ;  /* 0x0024600001197983 */ /* 0x000ea80000100800 */
[----:B------:R-:W2:Y:S01]  /*4ab0*/  LDL R21, [R1+0x245c] ;  /* 0x00245c0001157983 */ /* 0x000ea20000100800 */
[----:B------:R-:W-:Y:S02]  /*4ac0*/  IMAD.MOV R5, RZ, RZ, -R5 ;  /* 0x000000ffff057224 */ /* 0x000fe400078e0a05 */
[----:B------:R-:W-:-:S04]  /*4ad0*/  IMAD.HI.U32 R9, R0, R8, RZ ;  /* 0x0000000800097227 */ /* 0x000fc800078e00ff */
[----:B------:R-:W-:Y:S02]  /*4ae0*/  IMAD R3, R29, R5, R3 ;  /* 0x000000051d037224 */ /* 0x000fe400078e0203 */
[----:B------:R-:W-:-:S04]  /*4af0*/  IMAD.MOV R9, RZ, RZ, -R9 ;  /* 0x000000ffff097224 */ /* 0x000fc800078e0a09 */
[----:B------:R-:W-:Y:S01]  /*4b00*/  IMAD R8, R29, R9, R8 ;  /* 0x000000091d087224 */ /* 0x000fe200078e0208 */
[----:B------:R-:W-:Y:S02]  /*4b10*/  IABS R7, R22 ;  /* 0x0000001600077213 */ /* 0x000fe40000000000 */
[----:B------:R-:W2:Y:S01]  /*4b20*/  LDL R22, [R1+0x2454] ;  /* 0x0024540001167983 */ /* 0x000ea20000100800 */
[----:B------:R-:W-:-:S03]  /*4b30*/  IABS R4, R23 ;  /* 0x0000001700047213 */ /* 0x000fc60000000000 */
[----:B------:R-:W2:Y:S01]  /*4b40*/  LDL R23, [R1+0x2458] ;  /* 0x0024580001177983 */ /* 0x000ea20000100800 */
[----:B------:R-:W-:-:S03]  /*4b50*/  IMAD.HI.U32 R10, R0, R7, RZ ;  /* 0x00000007000a7227 */ /* 0x000fc600078e00ff */
[----:B------:R0:W-:Y:S01]  /*4b60*/  STL [R1+0xdc], R3 ;  /* 0x0000dc0301007387 */ /* 0x0001e20000100800 */
[----:B------:R-:W-:-:S04]  /*4b70*/  IMAD.HI.U32 R5, R0, R4, RZ ;  /* 0x0000000400057227 */ /* 0x000fc800078e00ff */
[----:B------:R-:W-:Y:S02]  /*4b80*/  IMAD.MOV R10, RZ, RZ, -R10 ;  /* 0x000000ffff0a7224 */ /* 0x000fe400078e0a0a */
[----:B------:R-:W-:Y:S02]  /*4b90*/  IMAD.MOV R5, RZ, RZ, -R5 ;  /* 0x000000ffff057224 */ /* 0x000fe400078e0a05 */
[C---:B------:R-:W-:Y:S02]  /*4ba0*/  IMAD R7, R29.reuse, R10, R7 ;  /* 0x0000000a1d077224 */ /* 0x040fe400078e0207 */
[----:B------:R-:W-:Y:S01]  /*4bb0*/  IMAD R4, R29, R5, R4 ;  /* 0x000000051d047224 */ /* 0x000fe200078e0204 */
[----:B------:R-:W-:Y:S04]  /*4bc0*/  STL [R1+0xd0], R8 ;  /* 0x0000d00801007387 */ /* 0x000fe80000100800 */
[----:B------:R1:W-:Y:S01]  /*4bd0*/  STL [R1+0x20], R7 ;  /* 0x0000200701007387 */ /* 0x0003e20000100800 */
[----:B---3--:R-:W-:-:S03]  /*4be0*/  IABS R2, R26 ;  /* 0x0000001a00027213 */ /* 0x008fc60000000000 */
[----:B------:R-:W3:Y:S02]  /*4bf0*/  LDL R26, [R1+0x244c] ;  /* 0x00244c00011a7983 */ /* 0x000ee40000100800 */
[----:B0-----:R-:W-:-:S04]  /*4c00*/  IMAD.HI.U32 R3, R0, R2, RZ ;  /* 0x0000000200037227 */ /* 0x001fc800078e00ff */
[----:B------:R-:W-:-:S04]  /*4c10*/  IMAD.MOV R3, RZ, RZ, -R3 ;  /* 0x000000ffff037224 */ /* 0x000fc800078e0a03 */
[----:B------:R-:W-:Y:S01]  /*4c20*/  IMAD R3, R29, R3, R2 ;  /* 0x000000031d037224 */ /* 0x000fe200078e0202 */
[----:B----4-:R-:W-:Y:S02]  /*4c30*/  IABS R6, R27 ;  /* 0x0000001b00067213 */ /* 0x010fe40000000000 */
[----:B------:R-:W4:Y:S04]  /*4c40*/  LDL R27, [R1+0x2450] ;  /* 0x00245000011b7983 */ /* 0x000f280000100800 */
[----:B------:R0:W-:Y:S04]  /*4c50*/  STL [R1+0x1c], R4 ;  /* 0x00001c0401007387 */ /* 0x0001e80000100800 */
[----:B------:R0:W-:Y:S01]  /*4c60*/  STL [R1+0x18], R3 ;  /* 0x0000180301007387 */ /* 0x0001e20000100800 */
[----:B--2---:R-:W-:-:S03]  /*4c70*/  IABS R5, R24 ;  /* 0x0000001800057213 */ /* 0x004fc60000000000 */
[----:B------:R-:W2:Y:S01]  /*4c80*/  LDL R24, [R1+0x2444] ;  /* 0x0024440001187983 */ /* 0x000ea20000100800 */
[----:B------:R-:W-:-:S03]  /*4c90*/  IABS R2, R25 ;  /* 0x0000001900027213 */ /* 0x000fc60000000000 */
[----:B------:R-:W2:Y:S01]  /*4ca0*/  LDL R25, [R1+0x2448] ;  /* 0x0024480001197983 */ /* 0x000ea20000100800 */
[----:B-1----:R-:W-:Y:S01]  /*4cb0*/  IMAD.HI.U32 R7, R0, R6, RZ ;  /* 0x0000000600077227 */ /* 0x002fe200078e00ff */
[----:B0-----:R-:W-:-:S03]  /*4cc0*/  IABS R4, R21 ;  /* 0x0000001500047213 */ /* 0x001fc60000000000 */
[----:B------:R-:W-:Y:S02]  /*4cd0*/  IMAD.MOV R7, RZ, RZ, -R7 ;  /* 0x000000ffff077224 */ /* 0x000fe400078e0a07 */
[----:B------:R-:W-:-:S04]  /*4ce0*/  IMAD.HI.U32 R9, R0, R5, RZ ;  /* 0x0000000500097227 */ /* 0x000fc800078e00ff */
[----:B------:R-:W-:Y:S02]  /*4cf0*/  IMAD R6, R29, R7, R6 ;  /* 0x000000071d067224 */ /* 0x000fe400078e0206 */
[----:B------:R-:W-:-:S04]  /*4d00*/  IMAD.HI.U32 R10, R0, R2, RZ ;  /* 0x00000002000a7227 */ /* 0x000fc800078e00ff */
[----:B------:R-:W-:-:S04]  /*4d10*/  IMAD.HI.U32 R8, R0, R4, RZ ;  /* 0x0000000400087227 */ /* 0x000fc800078e00ff */
[----:B------:R-:W-:-:S04]  /*4d20*/  IMAD.MOV R8, RZ, RZ, -R8 ;  /* 0x000000ffff087224 */ /* 0x000fc800078e0a08 */
[----:B------:R-:W-:Y:S01]  /*4d30*/  IMAD R4, R29, R8, R4 ;  /* 0x000000081d047224 */ /* 0x000fe200078e0204 */
[----:B------:R-:W-:Y:S02]  /*4d40*/  IABS R3, R23 ;  /* 0x0000001700037213 */ /* 0x000fe40000000000 */
[----:B------:R-:W2:Y:S03]  /*4d50*/  LDL R23, [R1+0x2440] ;  /* 0x0024400001177983 */ /* 0x000ea60000100800 */
[----:B------:R-:W-:Y:S01]  /*4d60*/  IMAD.HI.U32 R7, R0, R3, RZ ;  /* 0x0000000300077227 */ /* 0x000fe200078e00ff */
[----:B------:R0:W-:Y:S03]  /*4d70*/  STL [R1+0x14], R6 ;  /* 0x0000140601007387 */ /* 0x0001e60000100800 */
[----:B------:R-:W-:-:S02]  /*4d80*/  IMAD.MOV R7, RZ, RZ, -R7 ;  /* 0x000000ffff077224 */ /* 0x000fc400078e0a07 */
[----:B0-----:R-:W-:Y:S02]  /*4d90*/  IMAD.MOV R6, RZ, RZ, -R9 ;  /* 0x000000ffff067224 */ /* 0x001fe400078e0a09 */
[----:B------:R-:W-:Y:S01]  /*4da0*/  IMAD.MOV R9, RZ, RZ, -R10 ;  /* 0x000000ffff097224 */ /* 0x000fe200078e0a0a */
[----:B------:R-:W-:Y:S01]  /*4db0*/  IABS R10, R22 ;  /* 0x00000016000a7213 */ /* 0x000fe20000000000 */
[C---:B------:R-:W-:Y:S02]  /*4dc0*/  IMAD R6, R29.reuse, R6, R5 ;  /* 0x000000061d067224 */ /* 0x040fe400078e0205 */
[C---:B------:R-:W-:Y:S02]  /*4dd0*/  IMAD R5, R29.reuse, R9, R2 ;  /* 0x000000091d057224 */ /* 0x040fe400078e0202 */
[----:B------:R-:W-:Y:S01]  /*4de0*/  IMAD R3, R29, R7, R3 ;  /* 0x000000071d037224 */ /* 0x000fe200078e0203 */
[----:B------:R-:W-:Y:S01]  /*4df0*/  STL [R1+0x10], R6 ;  /* 0x0000100601007387 */ /* 0x000fe20000100800 */
[----:B------:R-:W-:-:S03]  /*4e00*/  IMAD.MOV.U32 R2, RZ, RZ, R10 ;  /* 0x000000ffff027224 */ /* 0x000fc600078e000a */
[----:B------:R-:W-:Y:S04]  /*4e10*/  STL [R1+0xc], R5 ;  /* 0x00000c0501007387 */ /* 0x000fe80000100800 */
[----:B------:R-:W-:Y:S04]  /*4e20*/  STL [R1+0x8], R4 ;  /* 0x0000080401007387 */ /* 0x000fe80000100800 */
[----:B------:R0:W-:Y:S04]  /*4e30*/  STL [R1+0x4], R3 ;  /* 0x0000040301007387 */ /* 0x0001e80000100800 */
[----:B------:R-:W2:Y:S04]  /*4e40*/  LDL R22, [R1+0x243c] ;  /* 0x00243c0001167983 */ /* 0x000ea80000100800 */
[----:B------:R-:W2:Y:S01]  /*4e50*/  LDL R21, [R1+0x2438] ;  /* 0x0024380001157983 */ /* 0x000ea20000100800 */
[----:B0-----:R-:W-:-:S03]  /*4e60*/  IMAD.HI.U32 R3, R0, R2, RZ ;  /* 0x0000000200037227 */ /* 0x001fc600078e00ff */
[----:B------:R-:W2:Y:S01]  /*4e70*/  LDL R20, [R1+0x2434] ;  /* 0x0024340001147983 */ /* 0x000ea20000100800 */
[----:B------:R-:W-:-:S03]  /*4e80*/  IMAD.MOV R3, RZ, RZ, -R3 ;  /* 0x000000ffff037224 */ /* 0x000fc600078e0a03 */
[----:B------:R-:W2:Y:S01]  /*4e90*/  LDL R19, [R1+0x2430] ;  /* 0x0024300001137983 */ /* 0x000ea20000100800 */
[----:B------:R-:W-:-:S05]  /*4ea0*/  IMAD R2, R29, R3, R2 ;  /* 0x000000031d027224 */ /* 0x000fca00078e0202 */
[----:B------:R0:W-:Y:S04]  /*4eb0*/  STL [R1], R2 ;  /* 0x0000000201007387 */ /* 0x0001e80000100800 */
[----:B------:R-:W2:Y:S01]  /*4ec0*/  LDL R18, [R1+0x242c] ;  /* 0x00242c0001127983 */ /* 0x000ea20000100800 */
[----:B---3--:R-:W-:-:S05]  /*4ed0*/  IABS R26, R26 ;  /* 0x0000001a001a7213 */ /* 0x008fca0000000000 */
[----:B------:R-:W-:Y:S01]  /*4ee0*/  IMAD.HI.U32 R6, R0, R26, RZ ;  /* 0x0000001a00067227 */ /* 0x000fe200078e00ff */
[----:B----4-:R-:W-:-:S05]  /*4ef0*/  IABS R27, R27 ;  /* 0x0000001b001b7213 */ /* 0x010fca0000000000 */
[----:B------:R-:W-:-:S04]  /*4f00*/  IMAD.HI.U32 R5, R0, R27, RZ ;  /* 0x0000001b00057227 */ /* 0x000fc800078e00ff */
[----:B0-----:R-:W-:Y:S02]  /*4f10*/  IMAD.MOV R2, RZ, RZ, -R5 ;  /* 0x000000ffff027224 */ /* 0x001fe400078e0a05 */
[----:B------:R-:W-:Y:S02]  /*4f20*/  IMAD.MOV R5, RZ, RZ, -R6 ;  /* 0x000000ffff057224 */ /* 0x000fe400078e0a06 */
[----:B------:R-:W-:Y:S01]  /*4f30*/  IMAD R27, R29, R2, R27 ;  /* 0x000000021d1b7224 */ /* 0x000fe200078e021b */
[----:B--2---:R-:W-:-:S05]  /*4f40*/  IABS R24, R24 ;  /* 0x0000001800187213 */ /* 0x004fca0000000000 */
[----:B------:R-:W-:Y:S01]  /*4f50*/  IMAD.HI.U32 R3, R0, R24, RZ ;  /* 0x0000001800037227 */ /* 0x000fe200078e00ff */
[----:B------:R-:W-:-:S05]  /*4f60*/  IABS R25, R25 ;  /* 0x0000001900197213 */ /* 0x000fca0000000000 */
[----:B------:R-:W-:-:S04]  /*4f70*/  IMAD.HI.U32 R4, R0, R25, RZ ;  /* 0x0000001900047227 */ /* 0x000fc800078e00ff */
[----:B------:R-:W-:Y:S02]  /*4f80*/  IMAD.MOV R4, RZ, RZ, -R4 ;  /* 0x000000ffff047224 */ /* 0x000fe400078e0a04 */
[----:B------:R-:W-:Y:S02]  /*4f90*/  IMAD.MOV R3, RZ, RZ, -R3 ;  /* 0x000000ffff037224 */ /* 0x000fe400078e0a03 */
[C---:B------:R-:W-:Y:S02]  /*4fa0*/  IMAD R26, R29.reuse, R5, R26 ;  /* 0x000000051d1a7224 */ /* 0x040fe400078e021a */
[C---:B------:R-:W-:Y:S02]  /*4fb0*/  IMAD R25, R29.reuse, R4, R25 ;  /* 0x000000041d197224 */ /* 0x040fe400078e0219 */
[----:B------:R-:W-:Y:S01]  /*4fc0*/  IMAD R24, R29, R3, R24 ;  /* 0x000000031d187224 */ /* 0x000fe200078e0218 */
[----:B------:R-:W-:Y:S04]  /*4fd0*/  STL [R1+0x2778], R27 ;  /* 0x0027781b01007387 */ /* 0x000fe80000100800 */
[----:B------:R-:W-:Y:S04]  /*4fe0*/  STL [R1+0x2758], R26 ;  /* 0x0027581a01007387 */ /* 0x000fe80000100800 */
[----:B------:R-:W-:Y:S04]  /*4ff0*/  STL [R1+0x2754], R25 ;  /* 0x0027541901007387 */ /* 0x000fe80000100800 */
[----:B------:R0:W-:Y:S04]  /*5000*/  STL [R1+0x2750], R24 ;  /* 0x0027501801007387 */ /* 0x0001e80000100800 */
[----:B------:R-:W2:Y:S04]  /*5010*/  LDL R17, [R1+0x2428] ;  /* 0x0024280001117983 */ /* 0x000ea80000100800 */
[----:B------:R-:W3:Y:S04]  /*5020*/  LDL R16, [R1+0x2424] ;  /* 0x0024240001107983 */ /* 0x000ee80000100800 */
[----:B------:R-:W4:Y:S04]  /*5030*/  LDL R15, [R1+0x2420] ;  /* 0x00242000010f7983 */ /* 0x000f280000100800 */
[----:B------:R-:W4:Y:S01]  /*5040*/  LDL R14, [R1+0x241c] ;  /* 0x00241c00010e7983 */ /* 0x000f220000100800 */
[----:B------:R-:W-:-:S05]  /*5050*/  IABS R23, R23 ;  /* 0x0000001700177213 */ /* 0x000fca0000000000 */
[----:B------:R-:W-:-:S04]  /*5060*/  IMAD.HI.U32 R2, R0, R23, RZ ;  /* 0x0000001700027227 */ /* 0x000fc800078e00ff */
[----:B------:R-:W-:-:S04]  /*5070*/  IMAD.MOV R2, RZ, RZ, -R2 ;  /* 0x000000ffff027224 */ /* 0x000fc800078e0a02 */
[----:B------:R-:W-:-:S05]  /*5080*/  IMAD R23, R29, R2, R23 ;  /* 0x000000021d177224 */ /* 0x000fca00078e0217 */
[----:B------:R-:W-:Y:S04]  /*5090*/  STL [R1+0x274c], R23 ;  /* 0x00274c1701007387 */ /* 0x000fe80000100800 */
[----:B------:R-:W4:Y:S01]  /*50a0*/  LDL R13, [R1+0x2418] ;  /* 0x00241800010d7983 */ /* 0x000f220000100800 */
[----:B------:R-:W-:Y:S02]  /*50b0*/  IABS R22, R22 ;  /* 0x0000001600167213 */ /* 0x000fe40000000000 */
[----:B------:R-:W-:-:S03]  /*50c0*/  IABS R21, R21 ;  /* 0x0000001500157213 */ /* 0x000fc60000000000 */
[----:B------:R-:W-:Y:S01]  /*50d0*/  IMAD.HI.U32 R5, R0, R22, RZ ;  /* 0x0000001600057227 */ /* 0x000fe200078e00ff */
[----:B------:R-:W-:-:S03]  /*50e0*/  IABS R20, R20 ;  /* 0x0000001400147213 */ /* 0x000fc60000000000 */
[----:B------:R-:W-:Y:S01]  /*50f0*/  IMAD.HI.U32 R6, R0, R21, RZ ;  /* 0x0000001500067227 */ /* 0x000fe200078e00ff */
[----:B------:R-:W-:-:S03]  /*5100*/  IABS R19, R19 ;  /* 0x0000001300137213 */ /* 0x000fc60000000000 */
[----:B------:R-:W-:-:S04]  /*5110*/  IMAD.HI.U32 R4, R0, R20, RZ ;  /* 0x0000001400047227 */ /* 0x000fc800078e00ff */
[----:B------:R-:W-:-:S04]  /*5120*/  IMAD.HI.U32 R3, R0, R19, RZ ;  /* 0x0000001300037227 */ /* 0x000fc800078e00ff */
[----:B------:R-:W-:Y:S02]  /*5130*/  IMAD.MOV R2, RZ, RZ, -R5 ;  /* 0x000000ffff027224 */ /* 0x000fe400078e0a05 */
[----:B------:R-:W-:Y:S01]  /*5140*/  IMAD.MOV R5, RZ, RZ, -R6 ;  /* 0x000000ffff057224 */ /* 0x000fe200078e0a06 */
[----:B------:R-:W-:Y:S01]  /*5150*/  IABS R18, R18 ;  /* 0x0000001200127213 */ /* 0x000fe20000000000 */
[----:B------:R-:W-:Y:S02]  /*5160*/  IMAD.MOV R4, RZ, RZ, -R4 ;  /* 0x000000ffff047224 */ /* 0x000fe400078e0a04 */
[----:B------:R-:W-:Y:S02]  /*5170*/  IMAD.MOV R3, RZ, RZ, -R3 ;  /* 0x000000ffff037224 */ /* 0x000fe400078e0a03 */
[C---:B------:R-:W-:Y:S02]  /*5180*/  IMAD R22, R29.reuse, R2, R22 ;  /* 0x000000021d167224 */ /* 0x040fe400078e0216 */
[----:B------:R-:W-:-:S02]  /*5190*/  IMAD R21, R29, R5, R21 ;  /* 0x000000051d157224 */ /* 0x000fc400078e0215 */
[C---:B------:R-:W-:Y:S02]  /*51a0*/  IMAD R20, R29.reuse, R4, R20 ;  /* 0x000000041d147224 */ /* 0x040fe400078e0214 */
[----:B------:R-:W-:Y:S01]  /*51b0*/  IMAD R19, R29, R3, R19 ;  /* 0x000000031d137224 */ /* 0x000fe200078e0213 */
[----:B------:R-:W-:Y:S01]  /*51c0*/  STL [R1+0x2748], R22 ;  /* 0x0027481601007387 */ /* 0x000fe20000100800 */
[----:B------:R-:W-:-:S03]  /*51d0*/  IMAD.HI.U32 R2, R0, R18, RZ ;  /* 0x0000001200027227 */ /* 0x000fc600078e00ff */
[----:B------:R-:W-:Y:S01]  /*51e0*/  STL [R1+0x275c], R21 ;  /* 0x00275c1501007387 */ /* 0x000fe20000100800 */
[----:B------:R-:W-:-:S03]  /*51f0*/  IMAD.MOV R2, RZ, RZ, -R2 ;  /* 0x000000ffff027224 */ /* 0x000fc600078e0a02 */
[----:B------:R1:W-:Y:S04]  /*5200*/  STL [R1+0x2760], R20 ;  /* 0x0027601401007387 */ /* 0x0003e80000100800 */
[----:B------:R-:W-:Y:S01]  /*5210*/  STL [R1+0x2764], R19 ;  /* 0x0027641301007387 */ /* 0x000fe20000100800 */
[----:B------:R-:W-:-:S03]  /*5220*/  IMAD R18, R29, R2, R18 ;  /* 0x000000021d127224 */ /* 0x000fc600078e0212 */
[----:B------:R-:W4:Y:S04]  /*5230*/  LDL R12, [R1+0x2414] ;  /* 0x00241400010c7983 */ /* 0x000f280000100800 */
[----:B------:R-:W4:Y:S04]  /*5240*/  LDL R11, [R1+0x2410] ;  /* 0x00241000010b7983 */ /* 0x000f280000100800 */
[----:B------:R-:W4:Y:S04]  /*5250*/  LDL R10, [R1+0x240c] ;  /* 0x00240c00010a7983 */ /* 0x000f280000100800 */
[----:B------:R-:W4:Y:S04]  /*5260*/  LDL R9, [R1+0x2408] ;  /* 0x0024080001097983 */ /* 0x000f280000100800 */
[----:B------:R0:W-:Y:S04]  /*5270*/  STL [R1+0x2768], R18 ;  /* 0x0027681201007387 */ /* 0x0001e80000100800 */
[----:B------:R-:W4:Y:S01]  /*5280*/  LDL R8, [R1+0x2404] ;  /* 0x0024040001087983 */ /* 0x000f220000100800 */
[----:B--2---:R-:W-:-:S02]  /*5290*/  IABS R17, R17 ;  /* 0x0000001100117213 */ /* 0x004fc40000000000 */
[----:B---3--:R-:W-:-:S03]  /*52a0*/  IABS R16, R16 ;  /* 0x0000001000107213 */ /* 0x008fc60000000000 */
[----:B------:R-:W-:Y:S01]  /*52b0*/  IMAD.HI.U32 R5, R0, R17, RZ ;  /* 0x0000001100057227 */ /* 0x000fe200078e00ff */
[----:B----4-:R-:W-:-:S03]  /*52c0*/  IABS R15, R15 ;  /* 0x0000000f000f7213 */ /* 0x010fc60000000000 */
[----:B------:R-:W-:Y:S01]  /*52d0*/  IMAD.HI.U32 R6, R0, R16, RZ ;  /* 0x0000001000067227 */ /* 0x000fe200078e00ff */
[----:B------:R-:W-:-:S03]  /*52e0*/  IABS R14, R14 ;  /* 0x0000000e000e7213 */ /* 0x000fc60000000000 */
        /* <DEDUP_REMOVED lines=8> */
[C---:B------:R-:W-:Y:S02]  /*5370*/  IMAD R15, R29.reuse, R4, R15 ;  /* 0x000000041d0f7224 */ /* 0x040fe400078e020f */
[----:B------:R-:W-:Y:S01]  /*5380*/  IMAD R14, R29, R3, R14 ;  /* 0x000000031d0e7224 */ /* 0x000fe200078e020e */
[----:B------:R-:W-:Y:S04]  /*5390*/  STL [R1+0x276c], R17 ;  /* 0x00276c1101007387 */ /* 0x000fe80000100800 */
[----:B------:R-:W-:Y:S04]  /*53a0*/  STL [R1+0x2770], R16 ;  /* 0x0027701001007387 */ /* 0x000fe80000100800 */
[----:B------:R-:W-:Y:S04]  /*53b0*/  STL [R1+0x2774], R15 ;  /* 0x0027740f01007387 */ /* 0x000fe80000100800 */
[----:B------:R-:W-:Y:S04]  /*53c0*/  STL [R1+0x277c], R14 ;  /* 0x00277c0e01007387 */ /* 0x000fe80000100800 */
[----:B------:R-:W2:Y:S04]  /*53d0*/  LDL R7, [R1+0x2400] ;  /* 0x0024000001077983 */ /* 0x000ea80000100800 */
[----:B0-----:R-:W3:Y:S04]  /*53e0*/  LDL R24, [R1+0x23fc] ;  /* 0x0023fc0001187983 */ /* 0x001ee80000100800 */
[----:B------:R-:W4:Y:S01]  /*53f0*/  LDL R25, [R1+0x23f8] ;  /* 0x0023f80001197983 */ /* 0x000f220000100800 */
[----:B------:R-:W-:-:S03]  /*5400*/  IABS R13, R13 ;  /* 0x0000000d000d7213 */ /* 0x000fc60000000000 */
[----:B------:R-:W4:Y:S04]  /*5410*/  LDL R26, [R1+0x23e8] ;  /* 0x0023e800011a7983 */ /* 0x000f280000100800 */
[----:B-1----:R-:W4:Y:S04]  /*5420*/  LDL.LU R20, [R1+0x64] ;  /* 0x0000640001147983 */ /* 0x002f280000300800 */
[----:B------:R-:W4:Y:S01]  /*5430*/  LDL.LU R21, [R1+0x60] ;  /* 0x0000600001157983 */ /* 0x000f220000300800 */
[----:B------:R-:W-:-:S03]  /*5440*/  IMAD.HI.U32 R2, R0, R13, RZ ;  /* 0x0000000d00027227 */ /* 0x000fc600078e00ff */
[----:B------:R-:W4:Y:S01]  /*5450*/  LDL.LU R22, [R1+0x5c] ;  /* 0x00005c0001167983 */ /* 0x000f220000300800 */
[----:B------:R-:W-:-:S03]  /*5460*/  IMAD.MOV R2, RZ, RZ, -R2 ;  /* 0x000000ffff027224 */ /* 0x000fc600078e0a02 */
[----:B------:R-:W4:Y:S01]  /*5470*/  LDL.LU R27, [R1+0x58] ;  /* 0x00005800011b7983 */ /* 0x000f220000300800 */
[----:B------:R-:W-:-:S05]  /*5480*/  IMAD R13, R29, R2, R13 ;  /* 0x000000021d0d7224 */ /* 0x000fca00078e020d */
[----:B------:R-:W-:Y:S01]  /*5490*/  STL [R1+0x2780], R13 ;  /* 0x0027800d01007387 */ /* 0x000fe20000100800 */
[----:B------:R-:W-:Y:S02]  /*54a0*/  IABS R12, R12 ;  /* 0x0000000c000c7213 */ /* 0x000fe40000000000 */
[----:B------:R-:W-:-:S03]  /*54b0*/  IABS R11, R11 ;  /* 0x0000000b000b7213 */ /* 0x000fc60000000000 */
[----:B------:R-:W-:Y:S01]  /*54c0*/  IMAD.HI.U32 R5, R0, R12, RZ ;  /* 0x0000000c00057227 */ /* 0x000fe200078e00ff */
[----:B------:R-:W-:-:S03]  /*54d0*/  IABS R10, R10 ;  /* 0x0000000a000a7213 */ /* 0x000fc60000000000 */
[----:B------:R-:W-:Y:S01]  /*54e0*/  IMAD.HI.U32 R6, R0, R11, RZ ;  /* 0x0000000b00067227 */ /* 0x000fe200078e00ff */
[----:B------:R-:W-:-:S03]  /*54f0*/  IABS R9, R9 ;  /* 0x0000000900097213 */ /* 0x000fc60000000000 */
[----:B------:R-:W-:-:S04]  /*5500*/  IMAD.HI.U32 R4, R0, R10, RZ ;  /* 0x0000000a00047227 */ /* 0x000fc800078e00ff */
[----:B------:R-:W-:Y:S02]  /*5510*/  IMAD.MOV R2, RZ, RZ, -R5 ;  /* 0x000000ffff027224 */ /* 0x000fe400078e0a05 */
[----:B------:R-:W-:Y:S01]  /*5520*/  IMAD.HI.U32 R3, R0, R9, RZ ;  /* 0x0000000900037227 */ /* 0x000fe200078e00ff */
[----:B------:R-:W-:-:S03]  /*5530*/  IABS R8, R8 ;  /* 0x0000000800087213 */ /* 0x000fc60000000000 */
[----:B------:R-:W-:Y:S02]  /*5540*/  IMAD.MOV R5, RZ, RZ, -R6 ;  /* 0x000000ffff057224 */ /* 0x000fe400078e0a06 */
[----:B------:R-:W-:Y:S02]  /*5550*/  IMAD.MOV R4, RZ, RZ, -R4 ;  /* 0x000000ffff047224 */ /* 0x000fe400078e0a04 */
[----:B------:R-:W-:Y:S02]  /*5560*/  IMAD R12, R29, R2, R12 ;  /* 0x000000021d0c7224 */ /* 0x000fe400078e020c */
[----:B------:R-:W-:Y:S02]  /*5570*/  IMAD.MOV R3, RZ, RZ, -R3 ;  /* 0x000000ffff037224 */ /* 0x000fe400078e0a03 */
[----:B------:R-:W-:-:S04]  /*5580*/  IMAD.HI.U32 R2, R0, R8, RZ ;  /* 0x0000000800027227 */ /* 0x000fc800078e00ff */
[C---:B------:R-:W-:Y:S02]  /*5590*/  IMAD R11, R29.reuse, R5, R11 ;  /* 0x000000051d0b7224 */ /* 0x040fe400078e020b */
[C---:B------:R-:W-:Y:S02]  /*55a0*/  IMAD R10, R29.reuse, R4, R10 ;  /* 0x000000041d0a7224 */ /* 0x040fe400078e020a */
[C---:B------:R-:W-:Y:S02]  /*55b0*/  IMAD R9, R29.reuse, R3, R9 ;  /* 0x000000031d097224 */ /* 0x040fe400078e0209 */
[----:B------:R-:W-:Y:S01]  /*55c0*/  IMAD.MOV R2, RZ, RZ, -R2 ;  /* 0x000000ffff027224 */ /* 0x000fe200078e0a02 */
[----:B------:R-:W-:Y:S03]  /*55d0*/  STL [R1+0x2784], R12 ;  /* 0x0027840c01007387 */ /* 0x000fe60000100800 */
[----:B------:R-:W-:Y:S01]  /*55e0*/  IMAD R8, R29, R2, R8 ;  /* 0x000000021d087224 */ /* 0x000fe200078e0208 */
[----:B------:R-:W-:Y:S04]  /*55f0*/  STL [R1+0x2788], R11 ;  /* 0x0027880b01007387 */ /* 0x000fe80000100800 */
[----:B------:R-:W-:Y:S04]  /*5600*/  STL [R1+0x278c], R10 ;  /* 0x00278c0a01007387 */ /* 0x000fe80000100800 */
[----:B------:R0:W-:Y:S04]  /*5610*/  STL [R1+0x2790], R9 ;  /* 0x0027900901007387 */ /* 0x0001e80000100800 */
[----:B------:R-:W4:Y:S04]  /*5620*/  LDL.LU R18, [R1+0x54] ;  /* 0x0000540001127983 */ /* 0x000f280000300800 */
[----:B------:R-:W4:Y:S01]  /*5630*/  LDL.LU R23, [R1+0x50] ;  /* 0x0000500001177983 */ /* 0x000f220000300800 */
[----:B--2---:R-:W-:-:S02]  /*5640*/  IABS R7, R7 ;  /* 0x0000000700077213 */ /* 0x004fc40000000000 */
[----:B---3--:R-:W-:-:S03]  /*5650*/  IABS R6, R24 ;  /* 0x0000001800067213 */ /* 0x008fc60000000000 */
[----:B0-----:R-:W-:Y:S01]  /*5660*/  IMAD.HI.U32 R9, R0, R7, RZ ;  /* 0x0000000700097227 */ /* 0x001fe200078e00ff */
[----:B------:R-:W2:Y:S04]  /*5670*/  LDL.LU R24, [R1+0x4c] ;  /* 0x00004c0001187983 */ /* 0x000ea80000300800 */
[----:B------:R0:W-:Y:S01]  /*5680*/  STL [R1+0x2794], R8 ;  /* 0x0027940801007387 */ /* 0x0001e20000100800 */
[----:B------:R-:W-:-:S03]  /*5690*/  IMAD.MOV R10, RZ, RZ, -R9 ;  /* 0x000000ffff0a7224 */ /* 0x000fc600078e0a09 */
[----:B0-----:R-:W3:Y:S04]  /*56a0*/  LDL.LU R8, [R1+0x48] ;  /* 0x0000480001087983 */ /* 0x001ee80000300800 */
[----:B------:R-:W2:Y:S04]  /*56b0*/  LDL.LU R9, [R1+0x44] ;  /* 0x0000440001097983 */ /* 0x000ea80000300800 */
[----:B------:R-:W2:Y:S04]  /*56c0*/  LDL.LU R13, [R1+0x40] ;  /* 0x00004000010d7983 */ /* 0x000ea80000300800 */
[----:B------:R-:W2:Y:S01]  /*56d0*/  LDL.LU R14, [R1+0x3c] ;  /* 0x00003c00010e7983 */ /* 0x000ea20000300800 */
[----:B----4-:R-:W-:-:S02]  /*56e0*/  IABS R5, R25 ;  /* 0x0000001900057213 */ /* 0x010fc40000000000 */
[----:B------:R-:W-:Y:S01]  /*56f0*/  IABS R25, c[0x0][0x178] ;  /* 0x00005e0000197a13 */ /* 0x000fe20000000000 */
[----:B------:R-:W4:Y:S03]  /*5700*/  LDL.LU R15, [R1+0x38] ;  /* 0x00003800010f7983 */ /* 0x000f260000300800 */
[C---:B------:R-:W-:Y:S01]  /*5710*/  ISETP.GT.U32.AND P1, PT, R25.reuse, R21, PT ;  /* 0x000000151900720c */ /* 0x040fe20003f24070 */
[----:B------:R-:W4:Y:S01]  /*5720*/  LDL.LU R16, [R1+0x194] ;  /* 0x0001940001107983 */ /* 0x000f220000300800 */
[C---:B------:R-:W-:Y:S02]  /*5730*/  ISETP.GT.U32.AND P0, PT, R25.reuse, R20, PT ;  /* 0x000000141900720c */ /* 0x040fe40003f04070 */
[C---:B------:R-:W-:Y:S02]  /*5740*/  ISETP.GT.U32.AND P2, PT, R25.reuse, R22, PT ;  /* 0x000000161900720c */ /* 0x040fe40003f44070 */
[----:B------:R-:W-:-:S07]  /*5750*/  ISETP.GT.U32.AND P3, PT, R25, R27, PT ;  /* 0x0000001b1900720c */ /* 0x000fce0003f64070 */
[--C-:B------:R-:W-:Y:S02]  /*5760*/  @!P1 IMAD.IADD R21, R21, 0x1, -R25.reuse ;  /* 0x0000000115159824 */ /* 0x100fe400078e0a19 */
[--C-:B------:R-:W-:Y:S02]  /*5770*/  @!P0 IMAD.IADD R20, R20, 0x1, -R25.reuse ;  /* 0x0000000114148824 */ /* 0x100fe400078e0a19 */
[----:B------:R-:W-:Y:S01]  /*5780*/  @!P2 IMAD.IADD R22, R22, 0x1, -R25 ;  /* 0x000000011616a824 */ /* 0x000fe200078e0a19 */
[----:B------:R-:W-:-:S04]  /*5790*/  ISETP.GT.U32.AND P0, PT, R25, R21, PT ;  /* 0x000000151900720c */ /* 0x000fc80003f04070 */
[----:B------:R-:W-:Y:S01]  /*57a0*/  ISETP.GT.U32.AND P1, PT, R25, R22, PT ;  /* 0x000000161900720c */ /* 0x000fe20003f24070 */
[--C-:B------:R-:W-:Y:S01]  /*57b0*/  @!P3 IMAD.IADD R27, R27, 0x1, -R25.reuse ;  /* 0x000000011b1bb824 */ /* 0x100fe200078e0a19 */
[----:B------:R-:W-:Y:S02]  /*57c0*/  IABS R4, R26 ;  /* 0x0000001a00047213 */ /* 0x000fe40000000000 */
[----:B------:R-:W4:Y:S01]  /*57d0*/  LDL.LU R26, [R1+0x198] ;  /* 0x00019800011a7983 */ /* 0x000f220000300800 */
[----:B------:R-:W-:Y:S02]  /*57e0*/  ISETP.GT.U32.AND P3, PT, R29, R28, PT ;  /* 0x0000001c1d00720c */ /* 0x000fe40003f64070 */
[----:B------:R-:W-:Y:S02]  /*57f0*/  ISETP.GT.U32.AND P5, PT, R25, R20, PT ;  /* 0x000000141900720c */ /* 0x000fe40003fa4070 */
[----:B------:R-:W-:Y:S01]  /*5800*/  @!P0 IMAD.IADD R21, R21, 0x1, -R25 ;  /* 0x0000000115158824 */ /* 0x000fe200078e0a19 */
[----:B------:R-:W-:-:S03]  /*5810*/  ISETP.GT.U32.AND P2, PT, R25, R27, PT ;  /* 0x0000001b1900720c */ /* 0x000fc60003f44070 */
[----:B------:R-:W-:Y:S02]  /*5820*/  @!P1 IMAD.IADD R22, R22, 0x1, -R25 ;  /* 0x0000000116169824 */ /* 0x000fe400078e0a19 */
[----:B------:R-:W-:-:S03]  /*5830*/  IMAD R7, R29, R10, R7 ;  /* 0x0000000a1d077224 */ /* 0x000fc600078e0207 */
[----:B------:R-:W-:Y:S02]  /*5840*/  @!P3 IMAD.IADD R28, R28, 0x1, -R29 ;  /* 0x000000011c1cb824 */ /* 0x000fe400078e0a1d */
[--C-:B------:R-:W-:Y:S01]  /*5850*/  @!P5 IMAD.IADD R20, R20, 0x1, -R25.reuse ;  /* 0x000000011414d824 */ /* 0x100fe200078e0a19 */
[----:B------:R-:W-:Y:S02]  /*5860*/  STL [R1+0x2798], R7 ;  /* 0x0027980701007387 */ /* 0x000fe40000100800 */
[----:B------:R-:W-:Y:S02]  /*5870*/  @!P2 IMAD.IADD R27, R27, 0x1, -R25 ;  /* 0x000000011b1ba824 */ /* 0x000fe400078e0a19 */
[----:B------:R0:W-:Y:S04]  /*5880*/  STL [R1+0x64], R20 ;  /* 0x0000641401007387 */ /* 0x0001e80000100800 */
[----:B------:R1:W-:Y:S04]  /*5890*/  STL [R1+0x60], R21 ;  /* 0x0000601501007387 */ /* 0x0003e80000100800 */
[----:B------:R-:W4:Y:S04]  /*58a0*/  LDL R25, [R1+0x23ec] ;  /* 0x0023ec0001197983 */ /* 0x000f280000100800 */
[----:B------:R-:W4:Y:S01]  /*58b0*/  LDL.LU R17, [R1+0x178] ;  /* 0x0001780001117983 */ /* 0x000f220000300800 */
[----:B------:R-:W-:-:S02]  /*58c0*/  ISETP.GT.U32.AND P4, PT, R29, R18, PT ;  /* 0x000000121d00720c */ /* 0x000fc40003f84070 */
[----:B------:R-:W-:-:S11]  /*58d0*/  ISETP.GT.U32.AND P6, PT, R29, R23, PT ;  /* 0x000000171d00720c */ /* 0x000fd60003fc4070 */
[--C-:B------:R-:W-:Y:S01]  /*58e0*/  @!P4 IMAD.IADD R18, R18, 0x1, -R29.reuse ;  /* 0x000000011212c824 */ /* 0x100fe200078e0a1d */
[----:B------:R0:W-:Y:S04]  /*58f0*/  STL [R1+0x5c], R22 ;  /* 0x00005c1601007387 */ /* 0x0001e80000100800 */
[----:B------:R-:W4:Y:S01]  /*5900*/  LDL.LU R19, [R1+0x184] ;  /* 0x0001840001137983 */ /* 0x000f220000300800 */
[----:B------:R-:W-:-:S03]  /*5910*/  @!P6 IMAD.IADD R23, R23, 0x1, -R29 ;  /* 0x000000011717e824 */ /* 0x000fc600078e0a1d */
[----:B------:R1:W-:Y:S04]  /*5920*/  STL [R1+0x58], R27 ;  /* 0x0000581b01007387 */ /* 0x0003e80000100800 */
[----:B0-----:R-:W4:Y:S04]  /*5930*/  LDL.LU R20, [R1+0x18c] ;  /* 0x00018c0001147983 */ /* 0x001f280000300800 */
[----:B-1----:R-:W4:Y:S04]  /*5940*/  LDL.LU R21, [R1+0x190] ;  /* 0x0001900001157983 */ /* 0x002f280000300800 */
[----:B------:R-:W4:Y:S04]  /*5950*/  LDL.LU R22, [R1+0x188] ;  /* 0x0001880001167983 */ /* 0x000f280000300800 */
[----:B------:R-:W4:Y:S01]  /*5960*/  LDL.LU R27, [R1+0x180] ;  /* 0x00018000011b7983 */ /* 0x000f220000300800 */
[----:B---3--:R-:W-:-:S02]  /*5970*/  ISETP.GT.U32.AND P0, PT, R29, R8, PT ;  /* 0x000000081d00720c */ /* 0x008fc40003f04070 */
[C---:B--2---:R-:W-:Y:S02]  /*5980*/  ISETP.GT.U32.AND P1, PT, R29.reuse, R9, PT ;  /* 0x000000091d00720c */ /* 0x044fe40003f24070 */
[----:B------:R-:W-:-:S09]  /*5990*/  ISETP.GT.U32.AND P2, PT, R29, R13, PT ;  /* 0x0000000d1d00720c */ /* 0x000fd20003f44070 */
[--C-:B------:R-:W-:Y:S01]  /*59a0*/  @!P0 IMAD.IADD R8, R8, 0x1, -R29.reuse ;  /* 0x0000000108088824 */ /* 0x100fe200078e0a1d */
[----:B------:R-:W-:Y:S01]  /*59b0*/  ISETP.GT.U32.AND P0, PT, R29, R28, PT ;  /* 0x0000001c1d00720c */ /* 0x000fe20003f04070 */
[--C-:B------:R-:W-:Y:S01]  /*59c0*/  @!P1 IMAD.IADD R9, R9, 0x1, -R29.reuse ;  /* 0x0000000109099824 */ /* 0x100fe200078e0a1d */
[C---:B------:R-:W-:Y:S02]  /*59d0*/  ISETP.GT.U32.AND P1, PT, R29.reuse, R18, PT ;  /* 0x000000121d00720c */ /* 0x040fe40003f24070 */
[C---:B------:R-:W-:Y:S02]  /*59e0*/  ISETP.GT.U32.AND P5, PT, R29.reuse, R24, PT ;  /* 0x000000181d00720c */ /* 0x040fe40003fa4070 */
[----:B------:R-:W-:Y:S01]  /*59f0*/  ISETP.GT.U32.AND P3, PT, R29, R14, PT ;  /* 0x0000000e1d00720c */ /* 0x000fe20003f64070 */
[----:B------:R-:W-:-:S06]  /*5a00*/  @!P2 IMAD.IADD R13, R13, 0x1, -R29 ;  /* 0x000000010d0da824 */ /* 0x000fcc00078e0a1d */
[--C-:B------:R-:W-:Y:S01]  /*5a10*/  @!P0 IMAD.IADD R28, R28, 0x1, -R29.reuse ;  /* 0x000000011c1c8824 */ /* 0x100fe200078e0a1d */
[----:B------:R-:W-:Y:S01]  /*5a20*/  ISETP.GT.U32.AND P2, PT, R29, R23, PT ;  /* 0x000000171d00720c */ /* 0x000fe20003f44070 */
[----:B------:R-:W-:-:S03]  /*5a30*/  @!P1 IMAD.IADD R18, R18, 0x1, -R29 ;  /* 0x0000000112129824 */ /* 0x000fc600078e0a1d */
[----:B------:R-:W-:Y:S04]  /*5a40*/  STL [R1+0x2744], R28 ;  /* 0x0027441c01007387 */ /* 0x000fe80000100800 */
[----:B------:R-:W2:Y:S01]  /*5a50*/  LDL.LU R10, [R1+0x160] ;  /* 0x00016000010a7983 */ /* 0x000ea20000300800 */
[----:B------:R-:W-:-:S03]  /*5a60*/  @!P5 IMAD.IADD R24, R24, 0x1, -R29 ;  /* 0x000000011818d824 */ /* 0x000fc600078e0a1d */
[----:B------:R-:W3:Y:S04]  /*5a70*/  LDL.LU R11, [R1+0x168] ;  /* 0x00016800010b7983 */ /* 0x000ee80000300800 */
[----:B------:R0:W-:Y:S04]  /*5a80*/  STL [R1+0x54], R18 ;  /* 0x0000541201007387 */ /* 0x0001e80000100800 */
[----:B------:R-:W3:Y:S01]  /*5a90*/  LDL.LU R12, [R1+0x16c] ;  /* 0x00016c00010c7983 */ /* 0x000ee20000300800 */
[----:B------:R-:W-:Y:S01]  /*5aa0*/  @!P3 IMAD.IADD R14, R14, 0x1, -R29 ;  /* 0x000000010e0eb824 */ /* 0x000fe200078e0a1d */
[----:B------:R-:W-:-:S02]  /*5ab0*/  ISETP.GT.U32.AND P3, PT, R29, R24, PT ;  /* 0x000000181d00720c */ /* 0x000fc40003f64070 */
[----:B0-----:R-:W3:Y:S01]  /*5ac0*/  LDL.LU R18, [R1+0x164] ;  /* 0x0001640001127983 */ /* 0x001ee20000300800 */
[----:B------:R-:W-:-:S05]  /*5ad0*/  @!P2 IMAD.IADD R23, R23, 0x1, -R29 ;  /* 0x000000011717a824 */ /* 0x000fca00078e0a1d */
[----:B------:R0:W-:Y:S05]  /*5ae0*/  STL [R1+0x50], R23 ;  /* 0x0000501701007387 */ /* 0x0001ea0000100800 */
[----:B------:R-:W-:Y:S01]  /*5af0*/  @!P3 IMAD.IADD R24, R24, 0x1, -R29 ;  /* 0x000000011818b824 */ /* 0x000fe200078e0a1d */
[----:B0-----:R-:W3:Y:S04]  /*5b00*/  LDL.LU R23, [R1+0x144] ;  /* 0x0001440001177983 */ /* 0x001ee80000300800 */
[----:B------:R0:W-:Y:S04]  /*5b10*/  STL [R1+0x4c], R24 ;  /* 0x00004c1801007387 */ /* 0x0001e80000100800 */
[----:B0-----:R-:W3:Y:S01]  /*5b20*/  LDL.LU R24, [R1+0x14c] ;  /* 0x00014c0001187983 */ /* 0x001ee20000300800 */
[----:B----4-:R-:W-:-:S02]  /*5b30*/  ISETP.GT.U32.AND P4, PT, R29, R15, PT ;  /* 0x0000000f1d00720c */ /* 0x010fc40003f84070 */
[C---:B------:R-:W-:Y:S02]  /*5b40*/  ISETP.GT.U32.AND P5, PT, R29.reuse, R26, PT ;  /* 0x0000001a1d00720c */ /* 0x040fe40003fa4070 */
[C---:B------:R-:W-:Y:S02]  /*5b50*/  ISETP.GT.U32.AND P6, PT, R29.reuse, R16, PT ;  /* 0x000000101d00720c */ /* 0x040fe40003fc4070 */
[----:B------:R-:W-:-:S07]  /*5b60*/  ISETP.GT.U32.AND P0, PT, R29, R13, PT ;  /* 0x0000000d1d00720c */ /* 0x000fce0003f04070 */
[--C-:B------:R-:W-:Y:S01]  /*5b70*/  @!P4 IMAD.IADD R15, R15, 0x1, -R29.reuse ;  /* 0x000000010f0fc824 */ /* 0x100fe200078e0a1d */
[C---:B------:R-:W-:Y:S01]  /*5b80*/  ISETP.GT.U32.AND P4, PT, R29.reuse, R8, PT ;  /* 0x000000081d00720c */ /* 0x040fe20003f84070 */
[--C-:B------:R-:W-:Y:S01]  /*5b90*/  @!P5 IMAD.IADD R26, R26, 0x1, -R29.reuse ;  /* 0x000000011a1ad824 */ /* 0x100fe200078e0a1d */
[C---:B------:R-:W-:Y:S01]  /*5ba0*/  ISETP.GT.U32.AND P5, PT, R29.reuse, R9, PT ;  /* 0x000000091d00720c */ /* 0x040fe20003fa4070 */
[----:B------:R-:W-:Y:S02]  /*5bb0*/  @!P6 IMAD.IADD R16, R16, 0x1, -R29 ;  /* 0x000000011010e824 */ /* 0x000fe400078e0a1d */
[----:B------:R-:W-:Y:S01]  /*5bc0*/  IMAD.HI.U32 R3, R0, R6, RZ ;  /* 0x0000000600037227 */ /* 0x000fe200078e00ff */
[C---:B------:R-:W-:Y:S02]  /*5bd0*/  ISETP.GT.U32.AND P6, PT, R29.reuse, R26, PT ;  /* 0x0000001a1d00720c */ /* 0x040fe40003fc4070 */
[----:B------:R-:W-:Y:S01]  /*5be0*/  ISETP.GT.U32.AND P1, PT, R29, R14, PT ;  /* 0x0000000e1d00720c */ /* 0x000fe20003f24070 */
[----:B------:R-:W-:-:S04]  /*5bf0*/  IMAD.MOV R3, RZ, RZ, -R3 ;  /* 0x000000ffff037224 */ /* 0x000fc800078e0a03 */
[--C-:B------:R-:W-:Y:S01]  /*5c00*/  @!P4 IMAD.IADD R8, R8, 0x1, -R29.reuse ;  /* 0x000000010808c824 */ /* 0x100fe200078e0a1d */
[----:B------:R-:W-:Y:S01]  /*5c10*/  ISETP.GT.U32.AND P4, PT, R29, R17, PT ;  /* 0x000000111d00720c */ /* 0x000fe20003f84070 */
[--C-:B------:R-:W-:Y:S01]  /*5c20*/  @!P5 IMAD.IADD R9, R9, 0x1, -R29.reuse ;  /* 0x000000010909d824 */ /* 0x100fe200078e0a1d */
[----:B------:R-:W-:Y:S01]  /*5c30*/  ISETP.GT.U32.AND P5, PT, R29, R19, PT ;  /* 0x000000131d00720c */ /* 0x000fe20003fa4070 */
[--C-:B------:R-:W-:Y:S02]  /*5c40*/  @!P0 IMAD.IADD R13, R13, 0x1, -R29.reuse ;  /* 0x000000010d0d8824 */ /* 0x100fe400078e0a1d */
[C---:B------:R-:W-:Y:S01]  /*5c50*/  IMAD R6, R29.reuse, R3, R6 ;  /* 0x000000031d067224 */ /* 0x040fe200078e0206 */
[----:B------:R-:W-:Y:S02]  /*5c60*/  IABS R3, R25 ;  /* 0x0000001900037213 */ /* 0x000fe40000000000 */
[----:B------:R-:W4:Y:S01]  /*5c70*/  LDL.LU R25, [R1+0x154] ;  /* 0x0001540001197983 */ /* 0x000f220000300800 */
[C---:B------:R-:W-:Y:S01]  /*5c80*/  ISETP.GT.U32.AND P0, PT, R29.reuse, R20, PT ;  /* 0x000000141d00720c */ /* 0x040fe20003f04070 */
[----:B------:R-:W-:Y:S01]  /*5c90*/  @!P6 IMAD.IADD R26, R26, 0x1, -R29 ;  /* 0x000000011a1ae824 */ /* 0x000fe200078e0a1d */
[----:B------:R-:W-:-:S02]  /*5ca0*/  ISETP.GT.U32.AND P2, PT, R29, R15, PT ;  /* 0x0000000f1d00720c */ /* 0x000fc40003f44070 */
[--C-:B------:R-:W-:Y:S02]  /*5cb0*/  @!P4 IMAD.IADD R17, R17, 0x1, -R29.reuse ;  /* 0x000000011111c824 */ /* 0x100fe400078e0a1d */
[--C-:B------:R-:W-:Y:S01]  /*5cc0*/  @!P1 IMAD.IADD R14, R14, 0x1, -R29.reuse ;  /* 0x000000010e0e9824 */ /* 0x100fe200078e0a1d */
[----:B------:R-:W-:Y:S01]  /*5cd0*/  ISETP.GT.U32.AND P1, PT, R29, R21, PT ;  /* 0x000000151d00720c */ /* 0x000fe20003f24070 */
[----:B------:R-:W-:Y:S01]  /*5ce0*/  @!P5 IMAD.IADD R19, R19, 0x1, -R29 ;  /* 0x000000011313d824 */ /* 0x000fe200078e0a1d */
[----:B------:R-:W-:-:S04]  /*5cf0*/  ISETP.GT.U32.AND P3, PT, R29, R16, PT ;  /* 0x000000101d00720c */ /* 0x000fc80003f64070 */
[--C-:B------:R-:W-:Y:S02]  /*5d00*/  @!P0 IMAD.IADD R20, R20, 0x1, -R29.reuse ;  /* 0x0000000114148824 */ /* 0x100fe400078e0a1d */
[--C-:B------:R-:W-:Y:S01]  /*5d10*/  @!P2 IMAD.IADD R15, R15, 0x1, -R29.reuse ;  /* 0x000000010f0fa824 */ /* 0x100fe200078e0a1d */
[----:B------:R-:W-:Y:S01]  /*5d20*/  ISETP.GT.U32.AND P2, PT, R29, R22, PT ;  /* 0x000000161d00720c */ /* 0x000fe20003f44070 */
[----:B------:R-:W-:Y:S03]  /*5d30*/  STL [R1+0x48], R8 ;  /* 0x0000480801007387 */ /* 0x000fe60000100800 */
[--C-:B------:R-:W-:Y:S01]  /*5d40*/  @!P1 IMAD.IADD R21, R21, 0x1, -R29.reuse ;  /* 0x0000000115159824 */ /* 0x100fe200078e0a1d */
[----:B------:R-:W-:Y:S01]  /*5d50*/  STL [R1+0x44], R9 ;  /* 0x0000440901007387 */ /* 0x000fe20000100800 */
[----:B------:R-:W-:-:S03]  /*5d60*/  @!P3 IMAD.IADD R16, R16, 0x1, -R29 ;  /* 0x000000011010b824 */ /* 0x000fc600078e0a1d */
[----:B------:R-:W-:Y:S04]  /*5d70*/  STL [R1+0x40], R13 ;  /* 0x0000400d01007387 */ /* 0x000fe80000100800 */
[----:B------:R-:W-:Y:S04]  /*5d80*/  STL [R1+0x3c], R14 ;  /* 0x00003c0e01007387 */ /* 0x000fe80000100800 */
[----:B------:R-:W-:Y:S01]  /*5d90*/  STL [R1+0x38], R15 ;  /* 0x0000380f01007387 */ /* 0x000fe20000100800 */
[----:B------:R-:W-:-:S03]  /*5da0*/  ISETP.GT.U32.AND P3, PT, R29, R27, PT ;  /* 0x0000001b1d00720c */ /* 0x000fc60003f64070 */
[----:B------:R0:W-:Y:S04]  /*5db0*/  STL [R1+0x198], R26 ;  /* 0x0001981a01007387 */ /* 0x0001e80000100800 */
[----:B------:R1:W-:Y:S01]  /*5dc0*/  STL [R1+0x194], R16 ;  /* 0x0001941001007387 */ /* 0x0003e20000100800 */
[----:B------:R-:W-:-:S03]  /*5dd0*/  @!P2 IMAD.IADD R22, R22, 0x1, -R29 ;  /* 0x000000011616a824 */ /* 0x000fc600078e0a1d */
[----:B0-----:R-:W4:Y:S04]  /*5de0*/  LDL.LU R26, [R1+0x15c] ;  /* 0x00015c00011a7983 */ /* 0x001f280000300800 */
[----:B------:R-:W4:Y:S04]  /*5df0*/  LDL.LU R13, [R1+0x150] ;  /* 0x00015000010d7983 */ /* 0x000f280000300800 */
[----:B------:R-:W4:Y:S04]  /*5e00*/  LDL.LU R14, [R1+0x148] ;  /* 0x00014800010e7983 */ /* 0x000f280000300800 */
[----:B------:R-:W4:Y:S04]  /*5e10*/  LDL.LU R15, [R1+0x120] ;  /* 0x00012000010f7983 */ /* 0x000f280000300800 */
[----:B-1----:R-:W4:Y:S01]  /*5e20*/  LDL.LU R16, [R1+0x130] ;  /* 0x0001300001107983 */ /* 0x002f220000300800 */
[----:B------:R-:W-:Y:S01]  /*5e30*/  @!P3 IMAD.IADD R27, R27, 0x1, -R29 ;  /* 0x000000011b1bb824 */ /* 0x000fe200078e0a1d */
[----:B--2---:R-:W-:-:S02]  /*5e40*/  ISETP.GT.U32.AND P6, PT, R29, R10, PT ;  /* 0x0000000a1d00720c */ /* 0x004fc40003fc4070 */
[C---:B---3--:R-:W-:Y:S02]  /*5e50*/  ISETP.GT.U32.AND P4, PT, R29.reuse, R11, PT ;  /* 0x0000000b1d00720c */ /* 0x048fe40003f84070 */
[----:B------:R-:W-:-:S09]  /*5e60*/  ISETP.GT.U32.AND P5, PT, R29, R12, PT ;  /* 0x0000000c1d00720c */ /* 0x000fd20003fa4070 */
[--C-:B------:R-:W-:Y:S01]  /*5e70*/  @!P6 IMAD.IADD R10, R10, 0x1, -R29.reuse ;  /* 0x000000010a0ae824 */ /* 0x100fe200078e0a1d */
[----:B------:R-:W-:Y:S01]  /*5e80*/  ISETP.GT.U32.AND P0, PT, R29, R18, PT ;  /* 0x000000121d00720c */ /* 0x000fe20003f04070 */
[--C-:B------:R-:W-:Y:S01]  /*5e90*/  @!P4 IMAD.IADD R11, R11, 0x1, -R29.reuse ;  /* 0x000000010b0bc824 */ /* 0x100fe200078e0a1d */
[C---:B------:R-:W-:Y:S02]  /*5ea0*/  ISETP.GT.U32.AND P6, PT, R29.reuse, R17, PT ;  /* 0x000000111d00720c */ /* 0x040fe40003fc4070 */
[C---:B------:R-:W-:Y:S01]  /*5eb0*/  ISETP.GT.U32.AND P4, PT, R29.reuse, R19, PT ;  /* 0x000000131d00720c */ /* 0x040fe20003f84070 */
[----:B------:R-:W-:Y:S01]  /*5ec0*/  @!P5 IMAD.IADD R12, R12, 0x1, -R29 ;  /* 0x000000010c0cd824 */ /* 0x000fe200078e0a1d */
[----:B------:R-:W-:-:S07]  /*5ed0*/  ISETP.GT.U32.AND P5, PT, R29, R20, PT ;  /* 0x000000141d00720c */ /* 0x000fce0003fa4070 */
[--C-:B------:R-:W-:Y:S01]  /*5ee0*/  @!P0 IMAD.IADD R18, R18, 0x1, -R29.reuse ;  /* 0x0000000112128824 */ /* 0x100fe200078e0a1d */
[C---:B------:R-:W-:Y:S02]  /*5ef0*/  ISETP.GT.U32.AND P1, PT, R29.reuse, R23, PT ;  /* 0x000000171d00720c */ /* 0x040fe40003f24070 */
[----:B------:R-:W-:Y:S01]  /*5f00*/  ISETP.GT.U32.AND P0, PT, R29, R21, PT ;  /* 0x000000151d00720c */ /* 0x000fe20003f04070 */
[--C-:B------:R-:W-:Y:S02]  /*5f10*/  @!P6 IMAD.IADD R17, R17, 0x1, -R29.reuse ;  /* 0x000000011111e824 */ /* 0x100fe400078e0a1d */
[--C-:B------:R-:W-:Y:S02]  /*5f20*/  @!P4 IMAD.IADD R19, R19, 0x1, -R29.reuse ;  /* 0x000000011313c824 */ /* 0x100fe400078e0a1d */
[----:B------:R-:W-:Y:S01]  /*5f30*/  @!P5 IMAD.IADD R20, R20, 0x1, -R29 ;  /* 0x000000011414d824 */ /* 0x000fe200078e0a1d */
[----:B------:R0:W-:Y:S01]  /*5f40*/  STL [R1+0x178], R17 ;  /* 0x0001781101007387 */ /* 0x0001e20000100800 */
[----:B------:R-:W-:-:S04]  /*5f50*/  ISETP.GT.U32.AND P2, PT, R29, R24, PT ;  /* 0x000000181d00720c */ /* 0x000fc80003f44070 */
[--C-:B------:R-:W-:Y:S01]  /*5f60*/  @!P1 IMAD.IADD R23, R23, 0x1, -R29.reuse ;  /* 0x0000000117179824 */ /* 0x100fe200078e0a1d */
[----:B------:R-:W-:Y:S01]  /*5f70*/  ISETP.GT.U32.AND P1, PT, R29, R22, PT ;  /* 0x000000161d00720c */ /* 0x000fe20003f24070 */
[----:B0-----:R-:W2:Y:S01]  /*5f80*/  LDL.LU R17, [R1+0x134] ;  /* 0x0001340001117983 */ /* 0x001ea20000300800 */
[----:B------:R-:W-:-:S03]  /*5f90*/  @!P0 IMAD.IADD R21, R21, 0x1, -R29 ;  /* 0x0000000115158824 */ /* 0x000fc600078e0a1d */
[----:B------:R0:W-:Y:S04]  /*5fa0*/  STL [R1+0x184], R19 ;  /* 0x0001841301007387 */ /* 0x0001e80000100800 */
[----:B------:R-:W3:Y:S04]  /*5fb0*/  LDL.LU R8, [R1+0x124] ;  /* 0x0001240001087983 */ /* 0x000ee80000300800 */
[----:B------:R1:W-:Y:S04]  /*5fc0*/  STL [R1+0x18c], R20 ;  /* 0x00018c1401007387 */ /* 0x0003e80000100800 */
[----:B------:R-:W2:Y:S01]  /*5fd0*/  LDL.LU R9, [R1+0xf8] ;  /* 0x0000f80001097983 */ /* 0x000ea20000300800 */
[----:B------:R-:W-:-:S03]  /*5fe0*/  @!P2 IMAD.IADD R24, R24, 0x1, -R29 ;  /* 0x000000011818a824 */ /* 0x000fc600078e0a1d */
[----:B------:R-:W-:Y:S01]  /*5ff0*/  STL [R1+0x190], R21 ;  /* 0x0001901501007387 */ /* 0x000fe20000100800 */
[----:B------:R-:W-:-:S03]  /*6000*/  ISETP.GT.U32.AND P2, PT, R29, R27, PT ;  /* 0x0000001b1d00720c */ /* 0x000fc60003f44070 */
[----:B0-----:R-:W2:Y:S01]  /*6010*/  LDL.LU R19, [R1+0x100] ;  /* 0x0001000001137983 */ /* 0x001ea20000300800 */
[----:B------:R-:W-:-:S03]  /*6020*/  @!P1 IMAD.IADD R22, R22, 0x1, -R29 ;  /* 0x0000000116169824 */ /* 0x000fc600078e0a1d */
[----:B-1----:R-:W2:Y:S04]  /*6030*/  LDL.LU R20, [R1+0x118] ;  /* 0x0001180001147983 */ /* 0x002ea80000300800 */
[----:B------:R0:W-:Y:S02]  /*6040*/  STL [R1+0x188], R22 ;  /* 0x0001881601007387 */ /* 0x0001e40000100800 */
[----:B------:R-:W-:Y:S02]  /*6050*/  @!P2 IMAD.IADD R27, R27, 0x1, -R29 ;  /* 0x000000011b1ba824 */ /* 0x000fe400078e0a1d */
[----:B0-----:R-:W2:Y:S04]  /*6060*/  LDL.LU R22, [R1+0x11c] ;  /* 0x00011c0001167983 */ /* 0x001ea80000300800 */
[----:B------:R-:W2:Y:S04]  /*6070*/  LDL.LU R21, [R1+0x108] ;  /* 0x0001080001157983 */ /* 0x000ea80000300800 */
[----:B------:R0:W-:Y:S04]  /*6080*/  STL [R1+0x180], R27 ;  /* 0x0001801b01007387 */ /* 0x0001e80000100800 */
[----:B0-----:R-:W2:Y:S01]  /*6090*/  LDL.LU R27, [R1+0xfc] ;  /* 0x0000fc00011b7983 */ /* 0x001ea20000300800 */
[----:B----4-:R-:W-:-:S02]  /*60a0*/  ISETP.GT.U32.AND P3, PT, R29, R25, PT ;  /* 0x000000191d00720c */ /* 0x010fc40003f64070 */
[----:B------:R-:W-:-:S11]  /*60b0*/  ISETP.GT.U32.AND P4, PT, R29, R11, PT ;  /* 0x0000000b1d00720c */ /* 0x000fd60003f84070 */
[--C-:B------:R-:W-:Y:S01]  /*60c0*/  @!P3 IMAD.IADD R25, R25, 0x1, -R29.reuse ;  /* 0x000000011919b824 */ /* 0x100fe200078e0a1d */
[C---:B------:R-:W-:Y:S02]  /*60d0*/  ISETP.GT.U32.AND P3, PT, R29.reuse, R10, PT ;  /* 0x0000000a1d00720c */ /* 0x040fe40003f64070 */
[C---:B------:R-:W-:Y:S02]  /*60e0*/  ISETP.GT.U32.AND P5, PT, R29.reuse, R12, PT ;  /* 0x0000000c1d00720c */ /* 0x040fe40003fa4070 */
[C---:B------:R-:W-:Y:S02]  /*60f0*/  ISETP.GT.U32.AND P6, PT, R29.reuse, R25, PT ;  /* 0x000000191d00720c */ /* 0x040fe40003fc4070 */
[----:B------:R-:W-:Y:S01]  /*6100*/  ISETP.GT.U32.AND P0, PT, R29, R18, PT ;  /* 0x000000121d00720c */ /* 0x000fe20003f04070 */
[----:B------:R-:W-:-:S06]  /*6110*/  @!P4 IMAD.IADD R11, R11, 0x1, -R29 ;  /* 0x000000010b0bc824 */ /* 0x000fcc00078e0a1d */
[--C-:B------:R-:W-:Y:S01]  /*6120*/  @!P3 IMAD.IADD R10, R10, 0x1, -R29.reuse ;  /* 0x000000010a0ab824 */ /* 0x100fe200078e0a1d */
[C---:B------:R-:W-:Y:S02]  /*6130*/  ISETP.GT.U32.AND P3, PT, R29.reuse, R26, PT ;  /* 0x0000001a1d00720c */ /* 0x040fe40003f64070 */
[C---:B------:R-:W-:Y:S02]  /*6140*/  ISETP.GT.U32.AND P4, PT, R29.reuse, R13, PT ;  /* 0x0000000d1d00720c */ /* 0x040fe40003f84070 */
[----:B------:R-:W-:Y:S01]  /*6150*/  ISETP.GT.U32.AND P1, PT, R29, R23, PT ;  /* 0x000000171d00720c */ /* 0x000fe20003f24070 */
[--C-:B------:R-:W-:Y:S01]  /*6160*/  @!P6 IMAD.IADD R25, R25, 0x1, -R29.reuse ;  /* 0x000000011919e824 */ /* 0x100fe200078e0a1d */
[C---:B------:R-:W-:Y:S01]  /*6170*/  ISETP.GT.U32.AND P2, PT, R29.reuse, R24, PT ;  /* 0x000000181d00720c */ /* 0x040fe20003f44070 */
[--C-:B------:R-:W-:Y:S01]  /*6180*/  @!P5 IMAD.IADD R12, R12, 0x1, -R29.reuse ;  /* 0x000000010c0cd824 */ /* 0x100fe200078e0a1d */
[C---:B------:R-:W-:Y:S01]  /*6190*/  ISETP.GT.U32.AND P5, PT, R29.reuse, R14, PT ;  /* 0x0000000e1d00720c */ /* 0x040fe20003fa4070 */
[----:B------:R-:W-:Y:S01]  /*61a0*/  @!P0 IMAD.IADD R18, R18, 0x1, -R29 ;  /* 0x0000000112128824 */ /* 0x000fe200078e0a1d */
[----:B------:R-:W-:-:S03]  /*61b0*/  ISETP.GT.U32.AND P0, PT, R29, R15, PT ;  /* 0x0000000f1d00720c */ /* 0x000fc60003f04070 */
[--C-:B------:R-:W-:Y:S02]  /*61c0*/  @!P3 IMAD.IADD R26, R26, 0x1, -R29.reuse ;  /* 0x000000011a1ab824 */ /* 0x100fe400078e0a1d */
[--C-:B------:R-:W-:Y:S02]  /*61d0*/  @!P4 IMAD.IADD R13, R13, 0x1, -R29.reuse ;  /* 0x000000010d0dc824 */ /* 0x100fe400078e0a1d */
[--C-:B------:R-:W-:Y:S01]  /*61e0*/  @!P1 IMAD.IADD R23, R23, 0x1, -R29.reuse ;  /* 0x0000000117179824 */ /* 0x100fe200078e0a1d */
[----:B------:R-:W-:Y:S01]  /*61f0*/  ISETP.GT.U32.AND P1, PT, R29, R16, PT ;  /* 0x000000101d00720c */ /* 0x000fe20003f24070 */
[--C-:B------:R-:W-:Y:S01]  /*6200*/  @!P2 IMAD.IADD R24, R24, 0x1, -R29.reuse ;  /* 0x000000011818a824 */ /* 0x100fe200078e0a1d */
[----:B------:R-:W-:Y:S01]  /*6210*/  STL [R1+0x160], R10 ;  /* 0x0001600a01007387 */ /* 0x000fe20000100800 */
[--C-:B------:R-:W-:Y:S02]  /*6220*/  @!P5 IMAD.IADD R14, R14, 0x1, -R29.reuse ;  /* 0x000000010e0ed824 */ /* 0x100fe400078e0a1d */
[--C-:B------:R-:W-:Y:S01]  /*6230*/  @!P0 IMAD.IADD R15, R15, 0x1, -R29.reuse ;  /* 0x000000010f0f8824 */ /* 0x100fe200078e0a1d */
[----:B------:R-:W-:Y:S04]  /*6240*/  STL [R1+0x168], R11 ;  /* 0x0001680b01007387 */ /* 0x000fe80000100800 */
[----:B------:R-:W-:Y:S04]  /*6250*/  STL [R1+0x16c], R12 ;  /* 0x00016c0c01007387 */ /* 0x000fe80000100800 */
[----:B------:R-:W-:Y:S04]  /*6260*/  STL [R1+0x164], R18 ;  /* 0x0001641201007387 */ /* 0x000fe80000100800 */
[----:B------:R-:W-:Y:S01]  /*6270*/  STL [R1+0x144], R23 ;  /* 0x0001441701007387 */ /* 0x000fe20000100800 */
[----:B------:R-:W-:-:S03]  /*6280*/  @!P1 IMAD.IADD R16, R16, 0x1, -R29 ;  /* 0x0000000110109824 */ /* 0x000fc600078e0a1d */
[----:B------:R0:W-:Y:S04]  /*6290*/  STL [R1+0x14c], R24 ;  /* 0x00014c1801007387 */ /* 0x0001e80000100800 */
[----:B0-----:R-:W4:Y:S04]  /*62a0*/  LDL.LU R24, [R1+0x34] ;  /* 0x0000340001187983 */ /* 0x001f280000300800 */
[----:B------:R-:W4:Y:S04]  /*62b0*/  LDL.LU R10, [R1+0x30] ;  /* 0x00003000010a7983 */ /* 0x000f280000300800 */
[----:B------:R-:W4:Y:S04]  /*62c0*/  LDL.LU R18, [R1+0xf0] ;  /* 0x0000f00001127983 */ /* 0x000f280000300800 */
[----:B------:R0:W-:Y:S04]  /*62d0*/  STL [R1+0x154], R25 ;  /* 0x0001541901007387 */ /* 0x0001e80000100800 */
[----:B------:R-:W4:Y:S04]  /*62e0*/  LDL.LU R23, [R1+0xec] ;  /* 0x0000ec0001177983 */ /* 0x000f280000300800 */
[----:B0-----:R-:W4:Y:S01]  /*62f0*/  LDL.LU R25, [R1+0x2c] ;  /* 0x00002c0001197983 */ /* 0x001f220000300800 */
[----:B---3--:R-:W-:-:S02]  /*6300*/  ISETP.GT.U32.AND P6, PT, R29, R8, PT ;  /* 0x000000081d00720c */ /* 0x008fc40003fc4070 */
[C---:B--2---:R-:W-:Y:S02]  /*6310*/  ISETP.GT.U32.AND P3, PT, R29.reuse, R9, PT ;  /* 0x000000091d00720c */ /* 0x044fe40003f64070 */
[----:B------:R-:W-:-:S09]  /*6320*/  ISETP.GT.U32.AND P4, PT, R29, R19, PT ;  /* 0x000000131d00720c */ /* 0x000fd20003f84070 */
[--C-:B------:R-:W-:Y:S01]  /*6330*/  @!P6 IMAD.IADD R8, R8, 0x1, -R29.reuse ;  /* 0x000000010808e824 */ /* 0x100fe200078e0a1d */
[C---:B------:R-:W-:Y:S02]  /*6340*/  ISETP.GT.U32.AND P2, PT, R29.reuse, R17, PT ;  /* 0x000000111d00720c */ /* 0x040fe40003f44070 */
[----:B------:R-:W-:Y:S01]  /*6350*/  ISETP.GT.U32.AND P6, PT, R29, R26, PT ;  /* 0x0000001a1d00720c */ /* 0x000fe20003fc4070 */
[--C-:B------:R-:W-:Y:S01]  /*6360*/  @!P3 IMAD.IADD R9, R9, 0x1, -R29.reuse ;  /* 0x000000010909b824 */ /* 0x100fe200078e0a1d */
[C---:B------:R-:W-:Y:S02]  /*6370*/  ISETP.GT.U32.AND P5, PT, R29.reuse, R20, PT ;  /* 0x000000141d00720c */ /* 0x040fe40003fa4070 */
[----:B------:R-:W-:Y:S01]  /*6380*/  ISETP.GT.U32.AND P3, PT, R29, R13, PT ;  /* 0x0000000d1d00720c */ /* 0x000fe20003f64070 */
[----:B------:R-:W-:Y:S01]  /*6390*/  @!P4 IMAD.IADD R19, R19, 0x1, -R29 ;  /* 0x000000011313c824 */ /* 0x000fe200078e0a1d */
[C---:B------:R-:W-:Y:S02]  /*63a0*/  ISETP.GT.U32.AND P4, PT, R29.reuse, R14, PT ;  /* 0x0000000e1d00720c */ /* 0x040fe40003f84070 */
[----:B------:R-:W-:-:S03]  /*63b0*/  ISETP.GT.U32.AND P0, PT, R29, R22, PT ;  /* 0x000000161d00720c */ /* 0x000fc60003f04070 */
[--C-:B------:R-:W-:Y:S01]  /*63c0*/  @!P2 IMAD.IADD R17, R17, 0x1, -R29.reuse ;  /* 0x000000011111a824 */ /* 0x100fe200078e0a1d */
[C---:B------:R-:W-:Y:S01]  /*63d0*/  ISETP.GT.U32.AND P1, PT, R29.reuse, R21, PT ;  /* 0x000000151d00720c */ /* 0x040fe20003f24070 */
[--C-:B------:R-:W-:Y:S02]  /*63e0*/  @!P6 IMAD.IADD R26, R26, 0x1, -R29.reuse ;  /* 0x000000011a1ae824 */ /* 0x100fe400078e0a1d */
[--C-:B------:R-:W-:Y:S01]  /*63f0*/  @!P5 IMAD.IADD R20, R20, 0x1, -R29.reuse ;  /* 0x000000011414d824 */ /* 0x100fe200078e0a1d */
[----:B------:R-:W-:Y:S01]  /*6400*/  ISETP.GT.U32.AND P5, PT, R29, R15, PT ;  /* 0x0000000f1d00720c */ /* 0x000fe20003fa4070 */
[--C-:B------:R-:W-:Y:S01]  /*6410*/  @!P3 IMAD.IADD R13, R13, 0x1, -R29.reuse ;  /* 0x000000010d0db824 */ /* 0x100fe200078e0a1d */
[----:B------:R0:W-:Y:S03]  /*6420*/  STL [R1+0x15c], R26 ;  /* 0x00015c1a01007387 */ /* 0x0001e60000100800 */
[----:B------:R-:W-:Y:S01]  /*6430*/  @!P0 IMAD.IADD R22, R22, 0x1, -R29 ;  /* 0x0000000116168824 */ /* 0x000fe200078e0a1d */
[----:B------:R-:W-:-:S02]  /*6440*/  ISETP.GT.U32.AND P0, PT, R29, R16, PT ;  /* 0x000000101d00720c */ /* 0x000fc40003f04070 */
[----:B------:R-:W-:Y:S01]  /*6450*/  ISETP.GT.U32.AND P2, PT, R29, R27, PT ;  /* 0x0000001b1d00720c */ /* 0x000fe20003f44070 */
[--C-:B------:R-:W-:Y:S01]  /*6460*/  @!P4 IMAD.IADD R14, R14, 0x1, -R29.reuse ;  /* 0x000000010e0ec824 */ /* 0x100fe200078e0a1d */
[----:B0-----:R-:W2:Y:S04]  /*6470*/  LDL.LU R26, [R1+0xcc] ;  /* 0x0000cc00011a7983 */ /* 0x001ea80000300800 */
[----:B------:R-:W3:Y:S01]  /*6480*/  LDL.LU R11, [R1+0xe4] ;  /* 0x0000e400010b7983 */ /* 0x000ee20000300800 */
[----:B------:R-:W-:-:S03]  /*6490*/  @!P1 IMAD.IADD R21, R21, 0x1, -R29 ;  /* 0x0000000115159824 */ /* 0x000fc600078e0a1d */
[----:B------:R0:W-:Y:S01]  /*64a0*/  STL [R1+0x150], R13 ;  /* 0x0001500d01007387 */ /* 0x0001e20000100800 */
[----:B------:R-:W-:-:S03]  /*64b0*/  ISETP.GT.U32.AND P1, PT, R29, R17, PT ;  /* 0x000000111d00720c */ /* 0x000fc60003f24070 */
[----:B------:R-:W2:Y:S01]  /*64c0*/  LDL.LU R12, [R1+0xe8] ;  /* 0x0000e800010c7983 */ /* 0x000ea20000300800 */
[----:B------:R-:W-:-:S03]  /*64d0*/  @!P2 IMAD.IADD R27, R27, 0x1, -R29 ;  /* 0x000000011b1ba824 */ /* 0x000fc600078e0a1d */
[----:B------:R1:W-:Y:S01]  /*64e0*/  STL [R1+0x148], R14 ;  /* 0x0001480e01007387 */ /* 0x0003e20000100800 */
[----:B------:R-:W-:-:S03]  /*64f0*/  ISETP.GT.U32.AND P2, PT, R29, R8, PT ;  /* 0x000000081d00720c */ /* 0x000fc60003f44070 */
[----:B0-----:R-:W2:Y:S01]  /*6500*/  LDL.LU R13, [R1+0xd4] ;  /* 0x0000d400010d7983 */ /* 0x001ea20000300800 */
[C---:B------:R-:W-:Y:S01]  /*6510*/  ISETP.GT.U32.AND P3, PT, R29.reuse, R9, PT ;  /* 0x000000091d00720c */ /* 0x040fe20003f64070 */
[--C-:B------:R-:W-:Y:S01]  /*6520*/  @!P0 IMAD.IADD R16, R16, 0x1, -R29.reuse ;  /* 0x0000000110108824 */ /* 0x100fe200078e0a1d */
[----:B------:R-:W-:Y:S01]  /*6530*/  ISETP.GT.U32.AND P4, PT, R29, R19, PT ;  /* 0x000000131d00720c */ /* 0x000fe20003f84070 */
[----:B-1----:R-:W2:Y:S01]  /*6540*/  LDL.LU R14, [R1+0x28] ;  /* 0x00002800010e7983 */ /* 0x002ea20000300800 */
[--C-:B------:R-:W-:Y:S01]  /*6550*/  @!P5 IMAD.IADD R15, R15, 0x1, -R29.reuse ;  /* 0x000000010f0fd824 */ /* 0x100fe200078e0a1d */
[C---:B------:R-:W-:Y:S02]  /*6560*/  ISETP.GT.U32.AND P0, PT, R29.reuse, R22, PT ;  /* 0x000000161d00720c */ /* 0x040fe40003f04070 */
[----:B------:R-:W-:Y:S01]  /*6570*/  ISETP.GT.U32.AND P5, PT, R29, R20, PT ;  /* 0x000000141d00720c */ /* 0x000fe20003fa4070 */
[--C-:B------:R-:W-:Y:S01]  /*6580*/  @!P1 IMAD.IADD R17, R17, 0x1, -R29.reuse ;  /* 0x0000000111119824 */ /* 0x100fe200078e0a1d */
[----:B------:R0:W-:Y:S01]  /*6590*/  STL [R1+0x120], R15 ;  /* 0x0001200f01007387 */ /* 0x0001e20000100800 */
[----:B------:R-:W-:-:S03]  /*65a0*/  @!P2 IMAD.IADD R8, R8, 0x1, -R29 ;  /* 0x000000010808a824 */ /* 0x000fc600078e0a1d */
[--C-:B------:R-:W-:Y:S02]  /*65b0*/  @!P3 IMAD.IADD R9, R9, 0x1, -R29.reuse ;  /* 0x000000010909b824 */ /* 0x100fe400078e0a1d */
[--C-:B------:R-:W-:Y:S01]  /*65c0*/  @!P4 IMAD.IADD R19, R19, 0x1, -R29.reuse ;  /* 0x000000011313c824 */ /* 0x100fe200078e0a1d */
[----:B0-----:R-:W2:Y:S02]  /*65d0*/  LDL.LU R15, [R1+0xb8] ;  /* 0x0000b800010f7983 */ /* 0x001ea40000300800 */
[--C-:B------:R-:W-:Y:S02]  /*65e0*/  @!P0 IMAD.IADD R22, R22, 0x1, -R29.reuse ;  /* 0x0000000116168824 */ /* 0x100fe400078e0a1d */
[----:B------:R0:W-:Y:S01]  /*65f0*/  STL [R1+0x130], R16 ;  /* 0x0001301001007387 */ /* 0x0001e20000100800 */
[----:B------:R-:W-:-:S03]  /*6600*/  @!P5 IMAD.IADD R20, R20, 0x1, -R29 ;  /* 0x000000011414d824 */ /* 0x000fc600078e0a1d */
[----:B0-----:R-:W2:Y:S04]  /*6610*/  LDL.LU R16, [R1+0xc0] ;  /* 0x0000c00001107983 */ /* 0x001ea80000300800 */
[----:B------:R0:W-:Y:S04]  /*6620*/  STL [R1+0x134], R17 ;  /* 0x0001341101007387 */ /* 0x0001e80000100800 */
[----:B0-----:R-:W2:Y:S04]  /*6630*/  LDL.LU R17, [R1+0xc4] ;  /* 0x0000c40001117983 */ /* 0x001ea80000300800 */
[----:B------:R-:W-:Y:S04]  /*6640*/  STL [R1+0x124], R8 ;  /* 0x0001240801007387 */ /* 0x000fe80000100800 */
[----:B------:R-:W-:Y:S04]  /*6650*/  STL [R1+0xf8], R9 ;  /* 0x0000f80901007387 */ /* 0x000fe80000100800 */
[----:B------:R-:W-:Y:S04]  /*6660*/  STL [R1+0x100], R19 ;  /* 0x0001001301007387 */ /* 0x000fe80000100800 */
[----:B------:R0:W-:Y:S04]  /*6670*/  STL [R1+0x11c], R22 ;  /* 0x00011c1601007387 */ /* 0x0001e80000100800 */
[----:B------:R-:W-:Y:S04]  /*6680*/  STL [R1+0x118], R20 ;  /* 0x0001181401007387 */ /* 0x000fe80000100800 */
[----:B0-----:R-:W2:Y:S01]  /*6690*/  LDL R22, [R1+0x23f0] ;  /* 0x0023f00001167983 */ /* 0x001ea20000100800 */
[----:B------:R-:W-:-:S02]  /*66a0*/  ISETP.GT.U32.AND P6, PT, R29, R27, PT ;  /* 0x0000001b1d00720c */ /* 0x000fc40003fc4070 */
[C---:B----4-:R-:W-:Y:S02]  /*66b0*/  ISETP.GT.U32.AND P2, PT, R29.reuse, R24, PT ;  /* 0x000000181d00720c */ /* 0x050fe40003f44070 */
[C---:B------:R-:W-:Y:S02]  /*66c0*/  ISETP.GT.U32.AND P3, PT, R29.reuse, R10, PT ;  /* 0x0000000a1d00720c */ /* 0x040fe40003f64070 */
[C---:B------:R-:W-:Y:S01]  /*66d0*/  ISETP.GT.U32.AND P4, PT, R29.reuse, R18, PT ;  /* 0x000000121d00720c */ /* 0x040fe20003f84070 */
[----:B------:R-:W-:Y:S01]  /*66e0*/  IMAD.HI.U32 R2, R0, R5, RZ ;  /* 0x0000000500027227 */ /* 0x000fe200078e00ff */
[----:B------:R-:W-:-:S05]  /*66f0*/  ISETP.GT.U32.AND P5, PT, R29, R23, PT ;  /* 0x000000171d00720c */ /* 0x000fca0003fa4070 */
[--C-:B------:R-:W-:Y:S02]  /*6700*/  @!P6 IMAD.IADD R27, R27, 0x1, -R29.reuse ;  /* 0x000000011b1be824 */ /* 0x100fe400078e0a1d */
[--C-:B------:R-:W-:Y:S01]  /*6710*/  @!P2 IMAD.IADD R24, R24, 0x1, -R29.reuse ;  /* 0x000000011818a824 */ /* 0x100fe200078e0a1d */
[----:B------:R-:W-:Y:S01]  /*6720*/  ISETP.GT.U32.AND P1, PT, R29, R21, PT ;  /* 0x000000151d00720c */ /* 0x000fe20003f24070 */
[--C-:B------:R-:W-:Y:S02]  /*6730*/  @!P3 IMAD.IADD R10, R10, 0x1, -R29.reuse ;  /* 0x000000010a0ab824 */ /* 0x100fe400078e0a1d */
[----:B------:R-:W-:Y:S02]  /*6740*/  @!P4 IMAD.IADD R18, R18, 0x1, -R29 ;  /* 0x000000011212c824 */ /* 0x000fe400078e0a1d */
[----:B------:R-:W-:-:S04]  /*6750*/  IMAD.MOV R2, RZ, RZ, -R2 ;  /* 0x000000ffff027224 */ /* 0x000fc800078e0a02 */
[----:B------:R-:W-:Y:S02]  /*6760*/  IMAD R5, R29, R2, R5 ;  /* 0x000000021d057224 */ /* 0x000fe400078e0205 */
[----:B------:R-:W-:-:S04]  /*6770*/  IMAD.HI.U32 R2, R0, R4, RZ ;  /* 0x0000000400027227 */ /* 0x000fc800078e00ff */
[----:B------:R-:W-:Y:S02]  /*6780*/  IMAD.MOV R2, RZ, RZ, -R2 ;  /* 0x000000ffff027224 */ /* 0x000fe400078e0a02 */
[--C-:B------:R-:W-:Y:S02]  /*6790*/  @!P5 IMAD.IADD R23, R23, 0x1, -R29.reuse ;  /* 0x000000011717d824 */ /* 0x100fe400078e0a1d */
[----:B------:R-:W-:Y:S02]  /*67a0*/  @!P1 IMAD.IADD R21, R21, 0x1, -R29 ;  /* 0x0000000115159824 */ /* 0x000fe400078e0a1d */
[----:B------:R-:W-:Y:S01]  /*67b0*/  IMAD R4, R29, R2, R4 ;  /* 0x000000021d047224 */ /* 0x000fe200078e0204 */
[----:B------:R0:W-:Y:S01]  /*67c0*/  STL [R1+0xfc], R27 ;  /* 0x0000fc1b01007387 */ /* 0x0001e20000100800 */
[----:B------:R-:W-:-:S03]  /*67d0*/  IMAD.HI.U32 R2, R0, R3, RZ ;  /* 0x0000000300027227 */ /* 0x000fc600078e00ff */
[----:B------:R1:W-:Y:S01]  /*67e0*/  STL [R1+0x108], R21 ;  /* 0x0001081501007387 */ /* 0x0003e20000100800 */
[----:B------:R-:W-:-:S03]  /*67f0*/  IMAD.MOV R2, RZ, RZ, -R2 ;  /* 0x000000ffff027224 */ /* 0x000fc600078e0a02 */
[----:B0-----:R-:W4:Y:S01]  /*6800*/  LDL.LU R27, [R1+0xbc] ;  /* 0x0000bc00011b7983 */ /* 0x001f220000300800 */
[----:B------:R-:W-:-:S03]  /*6810*/  IMAD R3, R29, R2, R3 ;  /* 0x000000021d037224 */ /* 0x000fc600078e0203 */
[----:B------:R-:W4:Y:S04]  /*6820*/  LDL.LU R19, [R1+0x24] ;  /* 0x0000240001137983 */ /* 0x000f280000300800 */
[----:B------:R-:W4:Y:S04]  /*6830*/  LDL.LU R20, [R1+0xa8] ;  /* 0x0000a80001147983 */ /* 0x000f280000300800 */
[----:B-1----:R-:W4:Y:S01]  /*6840*/  LDL.LU R21, [R1+0xb0] ;  /* 0x0000b00001157983 */ /* 0x002f220000300800 */
[C---:B---3--:R-:W-:Y:S02]  /*6850*/  ISETP.GT.U32.AND P6, PT, R29.reuse, R11, PT ;  /* 0x0000000b1d00720c */ /* 0x048fe40003fc4070 */
[----:B--2---:R-:W-:-:S02]  /*6860*/  ISETP.GT.U32.AND P2, PT, R29, R12, PT ;  /* 0x0000000c1d00720c */ /* 0x004fc40003f44070 */
[C---:B------:R-:W-:Y:S02]  /*6870*/  ISETP.GT.U32.AND P3, PT, R29.reuse, R13, PT ;  /* 0x0000000d1d00720c */ /* 0x040fe40003f64070 */
[----:B------:R-:W-:-:S07]  /*6880*/  ISETP.GT.U32.AND P4, PT, R29, R14, PT ;  /* 0x0000000e1d00720c */ /* 0x000fce0003f84070 */
[--C-:B------:R-:W-:Y:S01]  /*6890*/  @!P6 IMAD.IADD R11, R11, 0x1, -R29.reuse ;  /* 0x000000010b0be824 */ /* 0x100fe200078e0a1d */
[C---:B------:R-:W-:Y:S01]  /*68a0*/  ISETP.GT.U32.AND P6, PT, R29.reuse, R24, PT ;  /* 0x000000181d00720c */ /* 0x040fe20003fc4070 */
[--C-:B------:R-:W-:Y:S01]  /*68b0*/  @!P2 IMAD.IADD R12, R12, 0x1, -R29.reuse ;  /* 0x000000010c0ca824 */ /* 0x100fe200078e0a1d */
[----:B------:R-:W-:Y:S01]  /*68c0*/  ISETP.GT.U32.AND P2, PT, R29, R10, PT ;  /* 0x0000000a1d00720c */ /* 0x000fe20003f44070 */
[--C-:B------:R-:W-:Y:S01]  /*68d0*/  @!P3 IMAD.IADD R13, R13, 0x1, -R29.reuse ;  /* 0x000000010d0db824 */ /* 0x100fe200078e0a1d */
[C---:B------:R-:W-:Y:S01]  /*68e0*/  ISETP.GT.U32.AND P3, PT, R29.reuse, R18, PT ;  /* 0x000000121d00720c */ /* 0x040fe20003f64070 */
[----:B------:R-:W-:Y:S01]  /*68f0*/  @!P4 IMAD.IADD R14, R14, 0x1, -R29 ;  /* 0x000000010e0ec824 */ /* 0x000fe200078e0a1d */
[----:B------:R-:W-:-:S07]  /*6900*/  ISETP.GT.U32.AND P4, PT, R29, R23, PT ;  /* 0x000000171d00720c */ /* 0x000fce0003f84070 */
[--C-:B------:R-:W-:Y:S02]  /*6910*/  @!P6 IMAD.IADD R24, R24, 0x1, -R29.reuse ;  /* 0x000000011818e824 */ /* 0x100fe400078e0a1d */
[--C-:B------:R-:W-:Y:S02]  /*6920*/  @!P2 IMAD.IADD R10, R10, 0x1, -R29.reuse ;  /* 0x000000010a0aa824 */ /* 0x100fe400078e0a1d */
[--C-:B------:R-:W-:Y:S02]  /*6930*/  @!P3 IMAD.IADD R18, R18, 0x1, -R29.reuse ;  /* 0x000000011212b824 */ /* 0x100fe400078e0a1d */
[----:B------:R-:W-:Y:S01]  /*6940*/  @!P4 IMAD.IADD R23, R23, 0x1, -R29 ;  /* 0x000000011717c824 */ /* 0x000fe200078e0a1d */
[----:B------:R-:W-:Y:S02]  /*6950*/  IABS R2, R22 ;  /* 0x0000001600027213 */ /* 0x000fe40000000000 */
[----:B------:R-:W2:Y:S04]  /*6960*/  LDL.LU R22, [R1+0xb4] ;  /* 0x0000b40001167983 */ /* 0x000ea80000300800 */
[----:B------:R0:W-:Y:S04]  /*6970*/  STL [R1+0x34], R24 ;  /* 0x0000341801007387 */ /* 0x0001e80000100800 */
[----:B0-----:R-:W3:Y:S04]  /*6980*/  LDL.LU R24, [R1+0xac] ;  /* 0x0000ac0001187983 */ /* 0x001ee80000300800 */
[----:B------:R0:W-:Y:S04]  /*6990*/  STL [R1+0x30], R10 ;  /* 0x0000300a01007387 */ /* 0x0001e80000100800 */
[----:B------:R-:W2:Y:S04]  /*69a0*/  LDL.LU R8, [R1+0x90] ;  /* 0x0000900001087983 */ /* 0x000ea80000300800 */
[----:B------:R1:W-:Y:S04]  /*69b0*/  STL [R1+0xf0], R18 ;  /* 0x0000f01201007387 */ /* 0x0003e80000100800 */
[----:B------:R-:W3:Y:S04]  /*69c0*/  LDL.LU R9, [R1+0x98] ;  /* 0x0000980001097983 */ /* 0x000ee80000300800 */
[----:B------:R4:W-:Y:S04]  /*69d0*/  STL [R1+0xec], R23 ;  /* 0x0000ec1701007387 */ /* 0x0009e80000100800 */
[----:B0-----:R-:W3:Y:S01]  /*69e0*/  LDL.LU R10, [R1+0xa0] ;  /* 0x0000a000010a7983 */ /* 0x001ee20000300800 */
[----:B------:R-:W-:-:S02]  /*69f0*/  ISETP.GT.U32.AND P1, PT, R29, R26, PT ;  /* 0x0000001a1d00720c */ /* 0x000fc40003f24070 */
[C---:B------:R-:W-:Y:S01]  /*6a00*/  ISETP.GT.U32.AND P0, PT, R29.reuse, R25, PT ;  /* 0x000000191d00720c */ /* 0x040fe20003f04070 */
[----:B-1----:R-:W3:Y:S01]  /*6a10*/  LDL.LU R18, [R1+0xa4] ;  /* 0x0000a40001127983 */ /* 0x002ee20000300800 */
[----:B------:R-:W-:-:S09]  /*6a20*/  ISETP.GT.U32.AND P5, PT, R29, R15, PT ;  /* 0x0000000f1d00720c */ /* 0x000fd20003fa4070 */
[--C-:B------:R-:W-:Y:S01]  /*6a30*/  @!P1 IMAD.IADD R26, R26, 0x1, -R29.reuse ;  /* 0x000000011a1a9824 */ /* 0x100fe200078e0a1d */
[----:B------:R-:W-:Y:S01]  /*6a40*/  ISETP.GT.U32.AND P1, PT, R29, R17, PT ;  /* 0x000000111d00720c */ /* 0x000fe20003f24070 */
[--C-:B------:R-:W-:Y:S01]  /*6a50*/  @!P0 IMAD.IADD R25, R25, 0x1, -R29.reuse ;  /* 0x0000000119198824 */ /* 0x100fe200078e0a1d */
[----:B------:R-:W-:Y:S01]  /*6a60*/  ISETP.GT.U32.AND P0, PT, R29, R16, PT ;  /* 0x000000101d00720c */ /* 0x000fe20003f04070 */
[----:B------:R-:W-:-:S03]  /*6a70*/  @!P5 IMAD.IADD R15, R15, 0x1, -R29 ;  /* 0x000000010f0fd824 */ /* 0x000fc600078e0a1d */
[C---:B------:R-:W-:Y:S02]  /*6a80*/  ISETP.GT.U32.AND P5, PT, R29.reuse, R25, PT ;  /* 0x000000191d00720c */ /* 0x040fe40003fa4070 */
[----:B------:R-:W-:-:S05]  /*6a90*/  ISETP.GT.U32.AND P2, PT, R29, R12, PT ;  /* 0x0000000c1d00720c */ /* 0x000fca0003f44070 */
[--C-:B------:R-:W-:Y:S01]  /*6aa0*/  @!P1 IMAD.IADD R17, R17, 0x1, -R29.reuse ;  /* 0x0000000111119824 */ /* 0x100fe200078e0a1d */
[C---:B------:R-:W-:Y:S01]  /*6ab0*/  ISETP.GT.U32.AND P1, PT, R29.reuse, R11, PT ;  /* 0x0000000b1d00720c */ /* 0x040fe20003f24070 */
[--C-:B------:R-:W-:Y:S01]  /*6ac0*/  @!P0 IMAD.IADD R16, R16, 0x1, -R29.reuse ;  /* 0x0000000110108824 */ /* 0x100fe200078e0a1d */
[C---:B------:R-:W-:Y:S02]  /*6ad0*/  ISETP.GT.U32.AND P0, PT, R29.reuse, R26, PT ;  /* 0x0000001a1d00720c */ /* 0x040fe40003f04070 */
[----:B------:R-:W-:Y:S01]  /*6ae0*/  ISETP.GT.U32.AND P6, PT, R29, R17, PT ;  /* 0x000000111d00720c */ /* 0x000fe20003fc4070 */
[--C-:B------:R-:W-:Y:S01]  /*6af0*/  @!P5 IMAD.IADD R25, R25, 0x1, -R29.reuse ;  /* 0x000000011919d824 */ /* 0x100fe200078e0a1d */
[C---:B------:R-:W-:Y:S01]  /*6b00*/  ISETP.GT.U32.AND P3, PT, R29.reuse, R13, PT ;  /* 0x0000000d1d00720c */ /* 0x040fe20003f64070 */
[--C-:B------:R-:W-:Y:S01]  /*6b10*/  @!P2 IMAD.IADD R12, R12, 0x1, -R29.reuse ;  /* 0x000000010c0ca824 */ /* 0x100fe200078e0a1d */
[----:B----4-:R-:W-:Y:S02]  /*6b20*/  ISETP.GT.U32.AND P2, PT, R29, R19, PT ;  /* 0x000000131d00720c */ /* 0x010fe40003f44070 */
[----:B------:R0:W-:Y:S03]  /*6b30*/  STL [R1+0x2c], R25 ;  /* 0x00002c1901007387 */ /* 0x0001e60000100800 */
[--C-:B------:R-:W-:Y:S01]  /*6b40*/  @!P1 IMAD.IADD R11, R11, 0x1, -R29.reuse ;  /* 0x000000010b0b9824 */ /* 0x100fe200078e0a1d */
[----:B------:R-:W-:Y:S01]  /*6b50*/  ISETP.GT.U32.AND P1, PT, R29, R27, PT ;  /* 0x0000001b1d00720c */ /* 0x000fe20003f24070 */
[--C-:B------:R-:W-:Y:S01]  /*6b60*/  @!P0 IMAD.IADD R26, R26, 0x1, -R29.reuse ;  /* 0x000000011a1a8824 */ /* 0x100fe200078e0a1d */
[----:B------:R-:W4:Y:S04]  /*6b70*/  LDL.LU R23, [R1+0x9c] ;  /* 0x00009c0001177983 */ /* 0x000f280000300800 */
[----:B0-----:R-:W4:Y:S04]  /*6b80*/  LDL.LU R25, [R1+0x94] ;  /* 0x0000940001197983 */ /* 0x001f280000300800 */
[----:B------:R0:W-:Y:S01]  /*6b90*/  STL [R1+0xcc], R26 ;  /* 0x0000cc1a01007387 */ /* 0x0001e20000100800 */
[----:B------:R-:W-:-:S02]  /*6ba0*/  @!P6 IMAD.IADD R17, R17, 0x1, -R29 ;  /* 0x000000011111e824 */ /* 0x000fc400078e0a1d */
[--C-:B------:R-:W-:Y:S01]  /*6bb0*/  @!P3 IMAD.IADD R13, R13, 0x1, -R29.reuse ;  /* 0x000000010d0db824 */ /* 0x100fe200078e0a1d */
[C---:B------:R-:W-:Y:S01]  /*6bc0*/  ISETP.GT.U32.AND P3, PT, R29.reuse, R20, PT ;  /* 0x000000141d00720c */ /* 0x040fe20003f64070 */
[----:B0-----:R-:W4:Y:S01]  /*6bd0*/  LDL.LU R26, [R1+0x80] ;  /* 0x00008000011a7983 */ /* 0x001f220000300800 */
[----:B------:R-:W-:Y:S01]  /*6be0*/  ISETP.GT.U32.AND P4, PT, R29, R14, PT ;  /* 0x0000000e1d00720c */ /* 0x000fe20003f84070 */
[--C-:B------:R-:W-:Y:S01]  /*6bf0*/  @!P1 IMAD.IADD R27, R27, 0x1, -R29.reuse ;  /* 0x000000011b1b9824 */ /* 0x100fe200078e0a1d */
[----:B------:R-:W-:Y:S01]  /*6c00*/  ISETP.GT.U32.AND P5, PT, R29, R15, PT ;  /* 0x0000000f1d00720c */ /* 0x000fe20003fa4070 */
[----:B------:R-:W-:Y:S01]  /*6c10*/  @!P2 IMAD.IADD R19, R19, 0x1, -R29 ;  /* 0x000000011313a824 */ /* 0x000fe200078e0a1d */
[----:B------:R-:W-:-:S07]  /*6c20*/  ISETP.GT.U32.AND P0, PT, R29, R16, PT ;  /* 0x000000101d00720c */ /* 0x000fce0003f04070 */
[--C-:B------:R-:W-:Y:S01]  /*6c30*/  @!P3 IMAD.IADD R20, R20, 0x1, -R29.reuse ;  /* 0x000000011414b824 */ /* 0x100fe200078e0a1d */
[----:B------:R0:W-:Y:S01]  /*6c40*/  STL [R1+0xe4], R11 ;  /* 0x0000e40b01007387 */ /* 0x0001e20000100800 */
[--C-:B------:R-:W-:Y:S02]  /*6c50*/  @!P4 IMAD.IADD R14, R14, 0x1, -R29.reuse ;  /* 0x000000010e0ec824 */ /* 0x100fe400078e0a1d */
[--C-:B------:R-:W-:Y:S01]  /*6c60*/  @!P5 IMAD.IADD R15, R15, 0x1, -R29.reuse ;  /* 0x000000010f0fd824 */ /* 0x100fe200078e0a1d */
[----:B------:R1:W-:Y:S01]  /*6c70*/  STL [R1+0xe8], R12 ;  /* 0x0000e80c01007387 */ /* 0x0003e20000100800 */
[----:B------:R-:W-:-:S03]  /*6c80*/  @!P0 IMAD.IADD R16, R16, 0x1, -R29 ;  /* 0x0000000110108824 */ /* 0x000fc600078e0a1d */
[----:B------:R0:W-:Y:S04]  /*6c90*/  STL [R1+0xd4], R13 ;  /* 0x0000d40d01007387 */ /* 0x0001e80000100800 */
[----:B------:R1:W-:Y:S04]  /*6ca0*/  STL [R1+0x28], R14 ;  /* 0x0000280e01007387 */ /* 0x0003e80000100800 */
[----:B------:R1:W-:Y:S04]  /*6cb0*/  STL [R1+0xb8], R15 ;  /* 0x0000b80f01007387 */ /* 0x0003e80000100800 */
[----:B0-----:R-:W4:Y:S04]  /*6cc0*/  LDL.LU R11, [R1+0x88] ;  /* 0x00008800010b7983 */ /* 0x001f280000300800 */
[----:B------:R-:W-:Y:S04]  /*6cd0*/  STL [R1+0xc0], R16 ;  /* 0x0000c01001007387 */ /* 0x000fe80000100800 */
[----:B-1----:R-:W4:Y:S04]  /*6ce0*/  LDL.LU R12, [R1+0x8c] ;  /* 0x00008c00010c7983 */ /* 0x002f280000300800 */
[----:B------:R-:W4:Y:S04]  /*6cf0*/  LDL.LU R13, [R1+0x84] ;  /* 0x00008400010d7983 */ /* 0x000f280000300800 */
[----:B------:R-:W-:Y:S04]  /*6d00*/  STL [R1+0xc4], R17 ;  /* 0x0000c41101007387 */ /* 0x000fe80000100800 */
[----:B------:R-:W4:Y:S04]  /*6d10*/  LDL.LU R14, [R1+0x70] ;  /* 0x00007000010e7983 */ /* 0x000f280000300800 */
[----:B------:R-:W4:Y:S01]  /*6d20*/  LDL.LU R15, [R1+0x78] ;  /* 0x00007800010f7983 */ /* 0x000f220000300800 */
[----:B--2---:R-:W-:-:S02]  /*6d30*/  ISETP.GT.U32.AND P6, PT, R29, R8, PT ;  /* 0x000000081d00720c */ /* 0x004fc40003fc4070 */
[C---:B---3--:R-:W-:Y:S02]  /*6d40*/  ISETP.GT.U32.AND P1, PT, R29.reuse, R9, PT ;  /* 0x000000091d00720c */ /* 0x048fe40003f24070 */
[----:B------:R-:W-:-:S09]  /*6d50*/  ISETP.GT.U32.AND P2, PT, R29, R10, PT ;  /* 0x0000000a1d00720c */ /* 0x000fd20003f44070 */
[--C-:B------:R-:W-:Y:S01]  /*6d60*/  @!P6 IMAD.IADD R8, R8, 0x1, -R29.reuse ;  /* 0x000000010808e824 */ /* 0x100fe200078e0a1d */
[----:B------:R-:W-:Y:S01]  /*6d70*/  ISETP.GT.U32.AND P6, PT, R29, R27, PT ;  /* 0x0000001b1d00720c */ /* 0x000fe20003fc4070 */
[--C-:B------:R-:W-:Y:S01]  /*6d80*/  @!P1 IMAD.IADD R9, R9, 0x1, -R29.reuse ;  /* 0x0000000109099824 */ /* 0x100fe200078e0a1d */
[C---:B------:R-:W-:Y:S01]  /*6d90*/  ISETP.GT.U32.AND P1, PT, R29.reuse, R19, PT ;  /* 0x000000131d00720c */ /* 0x040fe20003f24070 */
[----:B------:R-:W-:Y:S01]  /*6da0*/  @!P2 IMAD.IADD R10, R10, 0x1, -R29 ;  /* 0x000000010a0aa824 */ /* 0x000fe200078e0a1d */
[----:B------:R-:W-:-:S09]  /*6db0*/  ISETP.GT.U32.AND P2, PT, R29, R20, PT ;  /* 0x000000141d00720c */ /* 0x000fd20003f44070 */
[--C-:B------:R-:W-:Y:S02]  /*6dc0*/  @!P6 IMAD.IADD R27, R27, 0x1, -R29.reuse ;  /* 0x000000011b1be824 */ /* 0x100fe400078e0a1d */
[----:B------:R-:W-:-:S03]  /*6dd0*/  @!P1 IMAD.IADD R19, R19, 0x1, -R29 ;  /* 0x0000000113139824 */ /* 0x000fc600078e0a1d */
[----:B------:R0:W-:Y:S01]  /*6de0*/  STL [R1+0xbc], R27 ;  /* 0x0000bc1b01007387 */ /* 0x0001e20000100800 */
[----:B------:R-:W-:-:S03]  /*6df0*/  @!P2 IMAD.IADD R20, R20, 0x1, -R29 ;  /* 0x000000011414a824 */ /* 0x000fc600078e0a1d */
[----:B0-----:R-:W2:Y:S04]  /*6e00*/  LDL.LU R27, [R1+0x7c] ;  /* 0x00007c00011b7983 */ /* 0x001ea80000300800 */
[----:B------:R-:W3:Y:S04]  /*6e10*/  LDL.LU R16, [R1+0x1bc] ;  /* 0x0001bc0001107983 */ /* 0x000ee80000300800 */
[----:B------:R0:W-:Y:S04]  /*6e20*/  STL [R1+0x24], R19 ;  /* 0x0000241301007387 */ /* 0x0001e80000100800 */
[----:B------:R-:W2:Y:S04]  /*6e30*/  LDL.LU R17, [R1+0x1a4] ;  /* 0x0001a40001117983 */ /* 0x000ea80000300800 */
[----:B------:R1:W-:Y:S04]  /*6e40*/  STL [R1+0xa8], R20 ;  /* 0x0000a81401007387 */ /* 0x0003e80000100800 */
[----:B0-----:R-:W2:Y:S04]  /*6e50*/  LDL.LU R19, [R1+0x74] ;  /* 0x0000740001137983 */ /* 0x001ea80000300800 */
[----:B-1----:R-:W2:Y:S01]  /*6e60*/  LDL.LU R20, [R1+0x6c] ;  /* 0x00006c0001147983 */ /* 0x002ea20000300800 */
[----:B------:R-:W-:-:S02]  /*6e70*/  ISETP.GT.U32.AND P0, PT, R29, R24, PT ;  /* 0x000000181d00720c */ /* 0x000fc40003f04070 */
[C---:B------:R-:W-:Y:S02]  /*6e80*/  ISETP.GT.U32.AND P4, PT, R29.reuse, R21, PT ;  /* 0x000000151d00720c */ /* 0x040fe40003f84070 */
[C---:B------:R-:W-:Y:S02]  /*6e90*/  ISETP.GT.U32.AND P5, PT, R29.reuse, R22, PT ;  /* 0x000000161d00720c */ /* 0x040fe40003fa4070 */
[----:B------:R-:W-:-:S07]  /*6ea0*/  ISETP.GT.U32.AND P3, PT, R29, R18, PT ;  /* 0x000000121d00720c */ /* 0x000fce0003f64070 */
[--C-:B------:R-:W-:Y:S01]  /*6eb0*/  @!P0 IMAD.IADD R24, R24, 0x1, -R29.reuse ;  /* 0x0000000118188824 */ /* 0x100fe200078e0a1d */
[----:B----4-:R-:W-:Y:S01]  /*6ec0*/  ISETP.GT.U32.AND P0, PT, R29, R26, PT ;  /* 0x0000001a1d00720c */ /* 0x010fe20003f04070 */
[--C-:B------:R-:W-:Y:S01]  /*6ed0*/  @!P4 IMAD.IADD R21, R21, 0x1, -R29.reuse ;  /* 0x000000011515c824 */ /* 0x100fe200078e0a1d */
[C---:B------:R-:W-:Y:S01]  /*6ee0*/  ISETP.GT.U32.AND P4, PT, R29.reuse, R23, PT ;  /* 0x000000171d00720c */ /* 0x040fe20003f84070 */
[--C-:B------:R-:W-:Y:S01]  /*6ef0*/  @!P5 IMAD.IADD R22, R22, 0x1, -R29.reuse ;  /* 0x000000011616d824 */ /* 0x100fe200078e0a1d */
[C---:B------:R-:W-:Y:S01]  /*6f00*/  ISETP.GT.U32.AND P5, PT, R29.reuse, R25, PT ;  /* 0x000000191d00720c */ /* 0x040fe20003fa4070 */
[----:B------:R-:W-:Y:S01]  /*6f10*/  @!P3 IMAD.IADD R18, R18, 0x1, -R29 ;  /* 0x000000011212b824 */ /* 0x000fe200078e0a1d */
[C---:B------:R-:W-:Y:S02]  /*6f20*/  ISETP.GT.U32.AND P3, PT, R29.reuse, R21, PT ;  /* 0x000000151d00720c */ /* 0x040fe40003f64070 */
[----:B------:R-:W-:-:S05]  /*6f30*/  ISETP.GT.U32.AND P1, PT, R29, R9, PT ;  /* 0x000000091d00720c */ /* 0x000fca0003f24070 */
[--C-:B------:R-:W-:Y:S01]  /*6f40*/  @!P0 IMAD.IADD R26, R26, 0x1, -R29.reuse ;  /* 0x000000011a1a8824 */ /* 0x100fe200078e0a1d */
[----:B------:R-:W-:Y:S01]  /*6f50*/  ISETP.GT.U32.AND P0, PT, R29, R8, PT ;  /* 0x000000081d00720c */ /* 0x000fe20003f04070 */
[--C-:B------:R-:W-:Y:S01]  /*6f60*/  @!P4 IMAD.IADD R23, R23, 0x1, -R29.reuse ;  /* 0x000000011717c824 */ /* 0x100fe200078e0a1d */
[----:B------:R-:W-:Y:S01]  /*6f70*/  ISETP.GT.U32.AND P4, PT, R29, R22, PT ;  /* 0x000000161d00720c */ /* 0x000fe20003f84070 */
[--C-:B------:R-:W-:Y:S01]  /*6f80*/  @!P5 IMAD.IADD R25, R25, 0x1, -R29.reuse ;  /* 0x000000011919d824 */ /* 0x100fe200078e0a1d */
[C---:B------:R-:W-:Y:S02]  /*6f90*/  ISETP.GT.U32.AND P5, PT, R29.reuse, R24, PT ;  /* 0x000000181d00720c */ /* 0x040fe40003fa4070 */
[----:B------:R-:W-:Y:S01]  /*6fa0*/  ISETP.GT.U32.AND P2, PT, R29, R10, PT ;  /* 0x0000000a1d00720c */ /* 0x000fe20003f44070 */
[--C-:B------:R-:W-:Y:S01]  /*6fb0*/  @!P3 IMAD.IADD R21, R21, 0x1, -R29.reuse ;  /* 0x000000011515b824 */ /* 0x100fe200078e0a1d */
[----:B------:R-:W-:Y:S01]  /*6fc0*/  ISETP.GT.U32.AND P6, PT, R29, R26, PT ;  /* 0x0000001a1d00720c */ /* 0x000fe20003fc4070 */
[----:B------:R-:W-:-:S04]  /*6fd0*/  @!P1 IMAD.IADD R9, R9, 0x1, -R29 ;  /* 0x0000000109099824 */ /* 0x000fc800078e0a1d */
[--C-:B------:R-:W-:Y:S01]  /*6fe0*/  @!P0 IMAD.IADD R8, R8, 0x1, -R29.reuse ;  /* 0x0000000108088824 */ /* 0x100fe200078e0a1d */
[C---:B------:R-:W-:Y:S01]  /*6ff0*/  ISETP.GT.U32.AND P0, PT, R29.reuse, R11, PT ;  /* 0x0000000b1d00720c */ /* 0x040fe20003f04070 */
[--C-:B------:R-:W-:Y:S01]  /*7000*/  @!P4 IMAD.IADD R22, R22, 0x1, -R29.reuse ;  /* 0x000000011616c824 */ /* 0x100fe200078e0a1d */
[----:B------:R0:W-:Y:S01]  /*7010*/  STL [R1+0xb0], R21 ;  /* 0x0000b01501007387 */ /* 0x0001e20000100800 */
[C---:B------:R-:W-:Y:S02]  /*7020*/  ISETP.GT.U32.AND P1, PT, R29.reuse, R12, PT ;  /* 0x0000000c1d00720c */ /* 0x040fe40003f24070 */
[C---:B------:R-:W-:Y:S01]  /*7030*/  ISETP.GT.U32.AND P3, PT, R29.reuse, R18, PT ;  /* 0x000000121d00720c */ /* 0x040fe20003f64070 */
[--C-:B------:R-:W-:Y:S01]  /*7040*/  @!P5 IMAD.IADD R24, R24, 0x1, -R29.reuse ;  /* 0x000000011818d824 */ /* 0x100fe200078e0a1d */
[----:B0-----:R-:W4:Y:S04]  /*7050*/  LDL.LU R21, [R1+0x174] ;  /* 0x0001740001157983 */ /* 0x001f280000300800 */
[----:B------:R0:W-:Y:S01]  /*7060*/  STL [R1+0xb4], R22 ;  /* 0x0000b41601007387 */ /* 0x0001e20000100800 */
[--C-:B------:R-:W-:Y:S01]  /*7070*/  @!P2 IMAD.IADD R10, R10, 0x1, -R29.reuse ;  /* 0x000000010a0aa824 */ /* 0x100fe200078e0a1d */
[C---:B------:R-:W-:Y:S01]  /*7080*/  ISETP.GT.U32.AND P2, PT, R29.reuse, R13, PT ;  /* 0x0000000d1d00720c */ /* 0x040fe20003f44070 */
[--C-:B------:R-:W-:Y:S01]  /*7090*/  @!P6 IMAD.IADD R26, R26, 0x1, -R29.reuse ;  /* 0x000000011a1ae824 */ /* 0x100fe200078e0a1d */
[----:B------:R-:W-:Y:S01]  /*70a0*/  ISETP.GT.U32.AND P4, PT, R29, R23, PT ;  /* 0x000000171d00720c */ /* 0x000fe20003f84070 */
[----:B0-----:R-:W4:Y:S01]  /*70b0*/  LDL.LU R22, [R1+0x17c] ;  /* 0x00017c0001167983 */ /* 0x001f220000300800 */
[--C-:B------:R-:W-:Y:S01]  /*70c0*/  @!P0 IMAD.IADD R11, R11, 0x1, -R29.reuse ;  /* 0x000000010b0b8824 */ /* 0x100fe200078e0a1d */
[C---:B------:R-:W-:Y:S01]  /*70d0*/  ISETP.GT.U32.AND P5, PT, R29.reuse, R25, PT ;  /* 0x000000191d00720c */ /* 0x040fe20003fa4070 */
[--C-:B------:R-:W-:Y:S01]  /*70e0*/  @!P1 IMAD.IADD R12, R12, 0x1, -R29.reuse ;  /* 0x000000010c0c9824 */ /* 0x100fe200078e0a1d */
[----:B------:R0:W-:Y:S01]  /*70f0*/  STL [R1+0xac], R24 ;  /* 0x0000ac1801007387 */ /* 0x0001e20000100800 */
[----:B------:R-:W-:Y:S01]  /*7100*/  @!P3 IMAD.IADD R18, R18, 0x1, -R29 ;  /* 0x000000011212b824 */ /* 0x000fe200078e0a1d */
[----:B------:R-:W-:-:S02]  /*7110*/  ISETP.GT.U32.AND P3, PT, R29, R14, PT ;  /* 0x0000000e1d00720c */ /* 0x000fc40003f64070 */
[----:B0-----:R-:W4:Y:S02]  /*7120*/  LDL.LU R24, [R1+0x170] ;  /* 0x0001700001187983 */ /* 0x001f240000300800 */
[--C-:B------:R-:W-:Y:S02]  /*7130*/  @!P2 IMAD.IADD R13, R13, 0x1, -R29.reuse ;  /* 0x000000010d0da824 */ /* 0x100fe400078e0a1d */
[--C-:B------:R-:W-:Y:S01]  /*7140*/  @!P4 IMAD.IADD R23, R23, 0x1, -R29.reuse ;  /* 0x000000011717c824 */ /* 0x100fe200078e0a1d */
[----:B------:R-:W-:Y:S02]  /*7150*/  STL [R1+0x90], R8 ;  /* 0x0000900801007387 */ /* 0x000fe40000100800 */
[----:B------:R-:W-:Y:S02]  /*7160*/  @!P5 IMAD.IADD R25, R25, 0x1, -R29 ;  /* 0x000000011919d824 */ /* 0x000fe400078e0a1d */
[----:B------:R-:W-:Y:S04]  /*7170*/  STL [R1+0x98], R9 ;  /* 0x0000980901007387 */ /* 0x000fe80000100800 */
[----:B------:R-:W-:Y:S01]  /*7180*/  STL [R1+0xa0], R10 ;  /* 0x0000a00a01007387 */ /* 0x000fe20000100800 */
[----:B------:R-:W-:-:S03]  /*7190*/  IMAD.HI.U32 R7, R0, R2, RZ ;  /* 0x0000000200077227 */ /* 0x000fc600078e00ff */
[----:B------:R0:W-:Y:S01]  /*71a0*/  STL [R1+0xa4], R18 ;  /* 0x0000a41201007387 */ /* 0x0001e20000100800 */
[----:B------:R-:W-:-:S03]  /*71b0*/  @!P3 IMAD.IADD R14, R14, 0x1, -R29 ;  /* 0x000000010e0eb824 */ /* 0x000fc600078e0a1d */
[----:B------:R-:W-:Y:S01]  /*71c0*/  STL [R1+0x9c], R23 ;  /* 0x00009c1701007387 */ /* 0x000fe20000100800 */
[----:B------:R-:W-:-:S03]  /*71d0*/  IMAD.MOV R7, RZ, RZ, -R7 ;  /* 0x000000ffff077224 */ /* 0x000fc600078e0a07 */
[----:B0-----:R-:W4:Y:S04]  /*71e0*/  LDL R18, [R1+0x23f4] ;  /* 0x0023f40001127983 */ /* 0x001f280000100800 */
[----:B------:R-:W-:Y:S04]  /*71f0*/  STL [R1+0x94], R25 ;  /* 0x0000941901007387 */ /* 0x000fe80000100800 */
[----:B------:R0:W-:Y:S01]  /*7200*/  STL [R1+0x80], R26 ;  /* 0x0000801a01007387 */ /* 0x0001e20000100800 */
[----:B------:R-:W-:-:S03]  /*7210*/  IMAD R2, R29, R7, R2 ;  /* 0x000000071d027224 */ /* 0x000fc600078e0202 */
[----:B0-----:R-:W4:Y:S04]  /*7220*/  LDL.LU R26, [R1+0x128] ;  /* 0x00012800011a7983 */ /* 0x001f280000300800 */
[----:B------:R-:W4:Y:S04]  /*7230*/  LDL.LU R25, [R1+0x138] ;  /* 0x0001380001197983 */ /* 0x000f280000300800 */
[----:B------:R-:W4:Y:S04]  /*7240*/  LDL.LU R23, [R1+0x140] ;  /* 0x0001400001177983 */ /* 0x000f280000300800 */
[----:B------:R-:W4:Y:S04]  /*7250*/  LDL.LU R28, [R1+0x158] ;  /* 0x00015800011c7983 */ /* 0x000f280000300800 */
[----:B------:R-:W4:Y:S04]  /*7260*/  LDL.LU R7, [R1+0x13c] ;  /* 0x00013c0001077983 */ /* 0x000f280000300800 */
[----:B------:R-:W4:Y:S01]  /*7270*/  LDL.LU R8, [R1+0x12c] ;  /* 0x00012c0001087983 */ /* 0x000f220000300800 */
[----:B---3--:R-:W-:-:S02]  /*7280*/  ISETP.GT.U32.AND P6, PT, R29, R16, PT ;  /* 0x000000101d00720c */ /* 0x008fc40003fc4070 */
[C---:B--2---:R-:W-:Y:S02]  /*7290*/  ISETP.GT.U32.AND P0, PT, R29.reuse, R17, PT ;  /* 0x000000111d00720c */ /* 0x044fe40003f04070 */
[----:B------:R-:W-:-:S09]  /*72a0*/  ISETP.GT.U32.AND P1, PT, R29, R19, PT ;  /* 0x000000131d00720c */ /* 0x000fd20003f24070 */
[--C-:B------:R-:W-:Y:S01]  /*72b0*/  @!P6 IMAD.IADD R16, R16, 0x1, -R29.reuse ;  /* 0x000000011010e824 */ /* 0x100fe200078e0a1d */
[C---:B------:R-:W-:Y:S02]  /*72c0*/  ISETP.GT.U32.AND P6, PT, R29.reuse, R11, PT ;  /* 0x0000000b1d00720c */ /* 0x040fe40003fc4070 */
[----:B------:R-:W-:Y:S01]  /*72d0*/  ISETP.GT.U32.AND P2, PT, R29, R20, PT ;  /* 0x000000141d00720c */ /* 0x000fe20003f44070 */
[--C-:B------:R-:W-:Y:S01]  /*72e0*/  @!P0 IMAD.IADD R17, R17, 0x1, -R29.reuse ;  /* 0x0000000111118824 */ /* 0x100fe200078e0a1d */
[----:B------:R-:W-:Y:S01]  /*72f0*/  ISETP.GT.U32.AND P0, PT, R29, R12, PT ;  /* 0x0000000c1d00720c */ /* 0x000fe20003f04070 */
[----:B------:R-:W-:Y:S01]  /*7300*/  @!P1 IMAD.IADD R19, R19, 0x1, -R29 ;  /* 0x0000000113139824 */ /* 0x000fe200078e0a1d */
[----:B------:R-:W-:-:S07]  /*7310*/  ISETP.GT.U32.AND P1, PT, R29, R13, PT ;  /* 0x0000000d1d00720c */ /* 0x000fce0003f24070 */
[--C-:B------:R-:W-:Y:S02]  /*7320*/  @!P6 IMAD.IADD R11, R11, 0x1, -R29.reuse ;  /* 0x000000010b0be824 */ /* 0x100fe400078e0a1d */
[--C-:B------:R-:W-:Y:S01]  /*7330*/  @!P2 IMAD.IADD R20, R20, 0x1, -R29.reuse ;  /* 0x000000011414a824 */ /* 0x100fe200078e0a1d */
[----:B------:R-:W-:Y:S01]  /*7340*/  ISETP.GT.U32.AND P2, PT, R29, R14, PT ;  /* 0x0000000e1d00720c */ /* 0x000fe20003f44070 */
[--C-:B------:R-:W-:Y:S01]  /*7350*/  @!P0 IMAD.IADD R12, R12, 0x1, -R29.reuse ;  /* 0x000000010c0c8824 */ /* 0x100fe200078e0a1d */
[----:B------:R0:W-:Y:S04]  /*7360*/  STL [R1+0x88], R11 ;  /* 0x0000880b01007387 */ /* 0x0001e80000100800 */
[----:B------:R-:W2:Y:S01]  /*7370*/  LDL.LU R9, [R1+0x104] ;  /* 0x0001040001097983 */ /* 0x000ea20000300800 */
[----:B------:R-:W-:-:S03]  /*7380*/  @!P1 IMAD.IADD R13, R13, 0x1, -R29 ;  /* 0x000000010d0d9824 */ /* 0x000fc600078e0a1d */
[----:B------:R1:W-:Y:S04]  /*7390*/  STL [R1+0x8c], R12 ;  /* 0x00008c0c01007387 */ /* 0x0003e80000100800 */
[----:B------:R3:W-:Y:S01]  /*73a0*/  STL [R1+0x84], R13 ;  /* 0x0000840d01007387 */ /* 0x0007e20000100800 */
[----:B------:R-:W-:-:S03]  /*73b0*/  @!P2 IMAD.IADD R14, R14, 0x1, -R29 ;  /* 0x000000010e0ea824 */ /* 0x000fc600078e0a1d */
[----:B------:R-:W2:Y:S04]  /*73c0*/  LDL.LU R10, [R1+0x110] ;  /* 0x00011000010a7983 */ /* 0x000ea80000300800 */
[----:B0-----:R-:W2:Y:S04]  /*73d0*/  LDL.LU R11, [R1+0x114] ;  /* 0x00011400010b7983 */ /* 0x001ea80000300800 */
[----:B------:R0:W-:Y:S04]  /*73e0*/  STL [R1+0x70], R14 ;  /* 0x0000700e01007387 */ /* 0x0001e80000100800 */
[----:B-1----:R-:W2:Y:S01]  /*73f0*/  LDL.LU R12, [R1+0x10c] ;  /* 0x00010c00010c7983 */ /* 0x002ea20000300800 */
[----:B------:R-:W-:-:S02]  /*7400*/  ISETP.GT.U32.AND P4, PT, R29, R15, PT ;  /* 0x0000000f1d00720c */ /* 0x000fc40003f84070 */
[C---:B------:R-:W-:Y:S01]  /*7410*/  ISETP.GT.U32.AND P5, PT, R29.reuse, R27, PT ;  /* 0x0000001b1d00720c */ /* 0x040fe20003fa4070 */
[----:B---3--:R-:W3:Y:S01]  /*7420*/  LDL.LU R13, [R1+0xc8] ;  /* 0x0000c800010d7983 */ /* 0x008ee20000300800 */
[----:B----4-:R-:W-:-:S09]  /*7430*/  ISETP.GT.U32.AND P3, PT, R29, R21, PT ;  /* 0x000000151d00720c */ /* 0x010fd20003f64070 */
[--C-:B------:R-:W-:Y:S02]  /*7440*/  @!P4 IMAD.IADD R15, R15, 0x1, -R29.reuse ;  /* 0x000000010f0fc824 */ /* 0x100fe400078e0a1d */
[--C-:B------:R-:W-:Y:S01]  /*7450*/  @!P5 IMAD.IADD R27, R27, 0x1, -R29.reuse ;  /* 0x000000011b1bd824 */ /* 0x100fe200078e0a1d */
[----:B------:R-:W-:Y:S01]  /*7460*/  ISETP.GT.U32.AND P4, PT, R29, R22, PT ;  /* 0x000000161d00720c */ /* 0x000fe20003f84070 */
[----:B------:R-:W-:Y:S01]  /*7470*/  @!P3 IMAD.IADD R21, R21, 0x1, -R29 ;  /* 0x000000011515b824 */ /* 0x000fe200078e0a1d */
[C---:B------:R-:W-:Y:S02]  /*7480*/  ISETP.GT.U32.AND P3, PT, R29.reuse, R15, PT ;  /* 0x0000000f1d00720c */ /* 0x040fe40003f64070 */
[C---:B------:R-:W-:Y:S02]  /*7490*/  ISETP.GT.U32.AND P6, PT, R29.reuse, R16, PT ;  /* 0x000000101d00720c */ /* 0x040fe40003fc4070 */
[----:B------:R-:W-:-:S07]  /*74a0*/  ISETP.GT.U32.AND P5, PT, R29, R24, PT ;  /* 0x000000181d00720c */ /* 0x000fce0003fa4070 */
[--C-:B------:R-:W-:Y:S01]  /*74b0*/  @!P4 IMAD.IADD R22, R22, 0x1, -R29.reuse ;  /* 0x000000011616c824 */ /* 0x100fe200078e0a1d */
[C---:B------:R-:W-:Y:S02]  /*74c0*/  ISETP.GT.U32.AND P4, PT, R29.reuse, R27, PT ;  /* 0x0000001b1d00720c */ /* 0x040fe40003f84070 */
[C---:B------:R-:W-:Y:S02]  /*74d0*/  ISETP.GT.U32.AND P0, PT, R29.reuse, R17, PT ;  /* 0x000000111d00720c */ /* 0x040fe40003f04070 */
[----:B------:R-:W-:Y:S01]  /*74e0*/  ISETP.GT.U32.AND P1, PT, R29, R19, PT ;  /* 0x000000131d00720c */ /* 0x000fe20003f24070 */
[--C-:B------:R-:W-:Y:S02]  /*74f0*/  @!P3 IMAD.IADD R15, R15, 0x1, -R29.reuse ;  /* 0x000000010f0fb824 */ /* 0x100fe400078e0a1d */
[----:B------:R-:W-:-:S06]  /*7500*/  @!P5 IMAD.IADD R24, R24, 0x1, -R29 ;  /* 0x000000011818d824 */ /* 0x000fcc00078e0a1d */
[--C-:B------:R-:W-:Y:S02]  /*7510*/  @!P4 IMAD.IADD R27, R27, 0x1, -R29.reuse ;  /* 0x000000011b1bc824 */ /* 0x100fe400078e0a1d */
[--C-:B------:R-:W-:Y:S01]  /*7520*/  @!P6 IMAD.IADD R16, R16, 0x1, -R29.reuse ;  /* 0x000000011010e824 */ /* 0x100fe200078e0a1d */
[----:B------:R-:W-:Y:S01]  /*7530*/  ISETP.GT.U32.AND P5, PT, R29, R24, PT ;  /* 0x000000181d00720c */ /* 0x000fe20003fa4070 */
[----:B------:R-:W-:Y:S01]  /*7540*/  STL [R1+0x78], R15 ;  /* 0x0000780f01007387 */ /* 0x000fe20000100800 */
[--C-:B------:R-:W-:Y:S01]  /*7550*/  @!P0 IMAD.IADD R17, R17, 0x1, -R29.reuse ;  /* 0x0000000111118824 */ /* 0x100fe200078e0a1d */
[----:B------:R-:W-:Y:S02]  /*7560*/  ISETP.GT.U32.AND P2, PT, R29, R20, PT ;  /* 0x000000141d00720c */ /* 0x000fe40003f44070 */
[----:B0-----:R-:W4:Y:S04]  /*7570*/  LDL.LU R14, [R1+0xd8] ;  /* 0x0000d800010e7983 */ /* 0x001f280000300800 */
[----:B------:R0:W-:Y:S01]  /*7580*/  STL [R1+0x7c], R27 ;  /* 0x00007c1b01007387 */ /* 0x0001e20000100800 */
[----:B------:R-:W-:-:S03]  /*7590*/  @!P1 IMAD.IADD R19, R19, 0x1, -R29 ;  /* 0x0000000113139824 */ /* 0x000fc600078e0a1d */
[----:B------:R-:W-:Y:S01]  /*75a0*/  @!P5 IMAD.IADD R24, R24, 0x1, -R29 ;  /* 0x000000011818d824 */ /* 0x000fe200078e0a1d */
[----:B0-----:R-:W3:Y:S01]  /*75b0*/  LDL.LU R27, [R1+0xe0] ;  /* 0x0000e000011b7983 */ /* 0x001ee20000300800 */
[C---:B------:R-:W-:Y:S02]  /*75c0*/  ISETP.GT.U32.AND P6, PT, R29.reuse, R26, PT ;  /* 0x0000001a1d00720c */ /* 0x040fe40003fc4070 */
[C---:B------:R-:W-:Y:S02]  /*75d0*/  ISETP.GT.U32.AND P0, PT, R29.reuse, R25, PT ;  /* 0x000000191d00720c */ /* 0x040fe40003f04070 */
[C---:B------:R-:W-:Y:S02]  /*75e0*/  ISETP.GT.U32.AND P1, PT, R29.reuse, R23, PT ;  /* 0x000000171d00720c */ /* 0x040fe40003f24070 */
[----:B------:R-:W-:-:S07]  /*75f0*/  ISETP.GT.U32.AND P3, PT, R29, R21, PT ;  /* 0x000000151d00720c */ /* 0x000fce0003f64070 */
[--C-:B------:R-:W-:Y:S01]  /*7600*/  @!P6 IMAD.IADD R26, R26, 0x1, -R29.reuse ;  /* 0x000000011a1ae824 */ /* 0x100fe200078e0a1d */
[----:B------:R-:W-:Y:S01]  /*7610*/  ISETP.GT.U32.AND P4, PT, R29, R22, PT ;  /* 0x000000161d00720c */ /* 0x000fe20003f84070 */
[--C-:B------:R-:W-:Y:S02]  /*7620*/  @!P2 IMAD.IADD R20, R20, 0x1, -R29.reuse ;  /* 0x000000011414a824 */ /* 0x100fe400078e0a1d */
[--C-:B------:R-:W-:Y:S01]  /*7630*/  @!P0 IMAD.IADD R25, R25, 0x1, -R29.reuse ;  /* 0x0000000119198824 */ /* 0x100fe200078e0a1d */
[----:B------:R-:W-:Y:S01]  /*7640*/  ISETP.GT.U32.AND P2, PT, R29, R28, PT ;  /* 0x0000001c1d00720c */ /* 0x000fe20003f44070 */
[--C-:B------:R-:W-:Y:S01]  /*7650*/  @!P1 IMAD.IADD R23, R23, 0x1, -R29.reuse ;  /* 0x0000000117179824 */ /* 0x100fe200078e0a1d */
[----:B------:R0:W-:Y:S01]  /*7660*/  STL [R1+0x1bc], R16 ;  /* 0x0001bc1001007387 */ /* 0x0001e20000100800 */
[----:B------:R-:W-:-:S03]  /*7670*/  @!P3 IMAD.IADD R21, R21, 0x1, -R29 ;  /* 0x000000011515b824 */ /* 0x000fc600078e0a1d */
[----:B------:R-:W-:Y:S03]  /*7680*/  STL [R1+0x1a4], R17 ;  /* 0x0001a41101007387 */ /* 0x000fe60000100800 */
[--C-:B------:R-:W-:Y:S01]  /*7690*/  @!P4 IMAD.IADD R22, R22, 0x1, -R29.reuse ;  /* 0x000000011616c824 */ /* 0x100fe200078e0a1d */
[----:B------:R-:W-:Y:S03]  /*76a0*/  STL [R1+0x74], R19 ;  /* 0x0000741301007387 */ /* 0x000fe60000100800 */
[----:B------:R-:W-:Y:S01]  /*76b0*/  @!P2 IMAD.IADD R28, R28, 0x1, -R29 ;  /* 0x000000011c1ca824 */ /* 0x000fe200078e0a1d */
[----:B------:R-:W-:Y:S01]  /*76c0*/  IABS R18, R18 ;  /* 0x0000001200127213 */ /* 0x000fe20000000000 */
[----:B------:R-:W-:Y:S04]  /*76d0*/  STL [R1+0x6c], R20 ;  /* 0x00006c1401007387 */ /* 0x000fe80000100800 */
[----:B------:R1:W-:Y:S04]  /*76e0*/  STL [R1+0x174], R21 ;  /* 0x0001741501007387 */ /* 0x0003e80000100800 */
[----:B------:R-:W4:Y:S04]  /*76f0*/  LDL.LU R15, [R1+0xf4] ;  /* 0x0000f400010f7983 */ /* 0x000f280000300800 */
[----:B------:R-:W-:Y:S04]  /*7700*/  STL [R1+0x17c], R22 ;  /* 0x00017c1601007387 */ /* 0x000fe80000100800 */
[----:B0-----:R-:W4:Y:S01]  /*7710*/  LDL.LU R16, [R1+0xdc] ;  /* 0x0000dc0001107983 */ /* 0x001f220000300800 */
[----:B-1----:R-:W-:-:S03]  /*7720*/  IMAD.MOV.U32 R21, RZ, RZ, R18 ;  /* 0x000000ffff157224 */ /* 0x002fc600078e0012 */
[----:B------:R-:W4:Y:S04]  /*7730*/  LDL.LU R17, [R1+0xd0] ;  /* 0x0000d00001117983 */ /* 0x000f280000300800 */
[----:B------:R-:W-:Y:S04]  /*7740*/  STL [R1+0x170], R24 ;  /* 0x0001701801007387 */ /* 0x000fe80000100800 */
[----:B------:R-:W4:Y:S04]  /*7750*/  LDL.LU R18, [R1+0x20] ;  /* 0x0000200001127983 */ /* 0x000f280000300800 */
[----:B------:R-:W4:Y:S04]  /*7760*/  LDL.LU R19, [R1+0x1c] ;  /* 0x00001c0001137983 */ /* 0x000f280000300800 */
[----:B------:R-:W4:Y:S01]  /*7770*/  LDL.LU R20, [R1+0x18] ;  /* 0x0000180001147983 */ /* 0x000f220000300800 */
[----:B--2---:R-:W-:-:S02]  /*7780*/  ISETP.GT.U32.AND P5, PT, R29, R9, PT ;  /* 0x000000091d00720c */ /* 0x004fc40003fa4070 */
[C---:B------:R-:W-:Y:S02]  /*7790*/  ISETP.GT.U32.AND P6, PT, R29.reuse, R10, PT ;  /* 0x0000000a1d00720c */ /* 0x040fe40003fc4070 */
[----:B------:R-:W-:-:S09]  /*77a0*/  ISETP.GT.U32.AND P0, PT, R29, R11, PT ;  /* 0x0000000b1d00720c */ /* 0x000fd20003f04070 */
[--C-:B------:R-:W-:Y:S01]  /*77b0*/  @!P5 IMAD.IADD R9, R9, 0x1, -R29.reuse ;  /* 0x000000010909d824 */ /* 0x100fe200078e0a1d */
[C---:B------:R-:W-:Y:S02]  /*77c0*/  ISETP.GT.U32.AND P5, PT, R29.reuse, R26, PT ;  /* 0x0000001a1d00720c */ /* 0x040fe40003fa4070 */
[C---:B------:R-:W-:Y:S01]  /*77d0*/  ISETP.GT.U32.AND P1, PT, R29.reuse, R12, PT ;  /* 0x0000000c1d00720c */ /* 0x040fe20003f24070 */
        /* <DEDUP_REMOVED lines=8> */
[----:B------:R0:W-:Y:S01]  /*7860*/  STL [R1+0x128], R26 ;  /* 0x0001281a01007387 */ /* 0x0001e20000100800 */
[----:B------:R-:W-:-:S03]  /*7870*/  @!P0 IMAD.IADD R23, R23, 0x1, -R29 ;  /* 0x0000000117178824 */ /* 0x000fc600078e0a1d */
[----:B0-----:R-:W2:Y:S04]  /*7880*/  LDL.LU R26, [R1+0x14] ;  /* 0x00001400011a7983 */ /* 0x001ea80000300800 */
[----:B------:R0:W-:Y:S03]  /*7890*/  STL [R1+0x138], R25 ;  /* 0x0001381901007387 */ /* 0x0001e60000100800 */
[----:B------:R-:W-:Y:S01]  /*78a0*/  @!P1 IMAD.IADD R28, R28, 0x1, -R29 ;  /* 0x000000011c1c9824 */ /* 0x000fe200078e0a1d */
[----:B0-----:R-:W2:Y:S04]  /*78b0*/  LDL.LU R25, [R1+0x10] ;  /* 0x0000100001197983 */ /* 0x001ea80000300800 */
[----:B------:R-:W2:Y:S04]  /*78c0*/  LDL.LU R24, [R1+0xc] ;  /* 0x00000c0001187983 */ /* 0x000ea80000300800 */
[----:B------:R0:W-:Y:S04]  /*78d0*/  STL [R1+0x140], R23 ;  /* 0x0001401701007387 */ /* 0x0001e80000100800 */
[----:B0-----:R-:W2:Y:S04]  /*78e0*/  LDL.LU R23, [R1+0x8] ;  /* 0x0000080001177983 */ /* 0x001ea80000300800 */
[----:B------:R-:W2:Y:S04]  /*78f0*/  LDL.LU R22, [R1+0x4] ;  /* 0x0000040001167983 */ /* 0x000ea80000300800 */
[----:B------:R0:W-:Y:S04]  /*7900*/  STL [R1+0x158], R28 ;  /* 0x0001581c01007387 */ /* 0x0001e80000100800 */
[----:B0-----:R-:W2:Y:S01]  /*7910*/  LDL.LU R28, [R1] ;  /* 0x00000000011c7983 */ /* 0x001ea20000300800 */
[----:B------:R-:W-:-:S02]  /*7920*/  ISETP.GT.U32.AND P3, PT, R29, R7, PT ;  /* 0x000000071d00720c */ /* 0x000fc40003f64070 */
[C---:B------:R-:W-:Y:S02]  /*7930*/  ISETP.GT.U32.AND P4, PT, R29.reuse, R8, PT ;  /* 0x000000081d00720c */ /* 0x040fe40003f84070 */
[----:B---3--:R-:W-:-:S09]  /*7940*/  ISETP.GT.U32.AND P2, PT, R29, R13, PT ;  /* 0x0000000d1d00720c */ /* 0x008fd20003f44070 */
[--C-:B------:R-:W-:Y:S01]  /*7950*/  @!P3 IMAD.IADD R7, R7, 0x1, -R29.reuse ;  /* 0x000000010707b824 */ /* 0x100fe200078e0a1d */
[C---:B----4-:R-:W-:Y:S01]  /*7960*/  ISETP.GT.U32.AND P3, PT, R29.reuse, R14, PT ;  /* 0x0000000e1d00720c */ /* 0x050fe20003f64070 */
[--C-:B------:R-:W-:Y:S01]  /*7970*/  @!P4 IMAD.IADD R8, R8, 0x1, -R29.reuse ;  /* 0x000000010808c824 */ /* 0x100fe200078e0a1d */
[----:B------:R-:W-:Y:S01]  /*7980*/  ISETP.GT.U32.AND P4, PT, R29, R27, PT ;  /* 0x0000001b1d00720c */ /* 0x000fe20003f84070 */
[----:B------:R-:W-:Y:S01]  /*7990*/  @!P2 IMAD.IADD R13, R13, 0x1, -R29 ;  /* 0x000000010d0da824 */ /* 0x000fe200078e0a1d */
[C---:B------:R-:W-:Y:S02]  /*79a0*/  ISETP.GT.U32.AND P2, PT, R29.reuse, R7, PT ;  /* 0x000000071d00720c */ /* 0x040fe40003f44070 */
[----:B------:R-:W-:-:S07]  /*79b0*/  ISETP.GT.U32.AND P5, PT, R29, R10, PT ;  /* 0x0000000a1d00720c */ /* 0x000fce0003fa4070 */
[--C-:B------:R-:W-:Y:S01]  /*79c0*/  @!P3 IMAD.IADD R14, R14, 0x1, -R29.reuse ;  /* 0x000000010e0eb824 */ /* 0x100fe200078e0a1d */
[----:B------:R-:W-:Y:S01]  /*79d0*/  ISETP.GT.U32.AND P3, PT, R29, R8, PT ;  /* 0x000000081d00720c */ /* 0x000fe20003f64070 */
[--C-:B------:R-:W-:Y:S01]  /*79e0*/  @!P4 IMAD.IADD R27, R27, 0x1, -R29.reuse ;  /* 0x000000011b1bc824 */ /* 0x100fe200078e0a1d */
[C---:B------:R-:W-:Y:S02]  /*79f0*/  ISETP.GT.U32.AND P4, PT, R29.reuse, R9, PT ;  /* 0x000000091d00720c */ /* 0x040fe40003f84070 */
[C---:B------:R-:W-:Y:S02]  /*7a00*/  ISETP.GT.U32.AND P0, PT, R29.reuse, R11, PT ;  /* 0x0000000b1d00720c */ /* 0x040fe40003f04070 */
[----:B------:R-:W-:Y:S01]  /*7a10*/  ISETP.GT.U32.AND P1, PT, R29, R12, PT ;  /* 0x0000000c1d00720c */ /* 0x000fe20003f24070 */
[--C-:B------:R-:W-:Y:S01]  /*7a20*/  @!P2 IMAD.IADD R7, R7, 0x1, -R29.reuse ;  /* 0x000000010707a824 */ /* 0x100fe200078e0a1d */
[----:B------:R-:W-:Y:S01]  /*7a30*/  ISETP.GT.U32.AND P2, PT, R29, R13, PT ;  /* 0x0000000d1d00720c */ /* 0x000fe20003f44070 */
[----:B------:R-:W-:-:S04]  /*7a40*/  @!P5 IMAD.IADD R10, R10, 0x1, -R29 ;  /* 0x000000010a0ad824 */ /* 0x000fc800078e0a1d */
[--C-:B------:R-:W-:Y:S01]  /*7a50*/  @!P3 IMAD.IADD R8, R8, 0x1, -R29.reuse ;  /* 0x000000010808b824 */ /* 0x100fe200078e0a1d */
[----:B------:R-:W-:Y:S01]  /*7a60*/  ISETP.GT.U32.AND P3, PT, R29, R27, PT ;  /* 0x0000001b1d00720c */ /* 0x000fe20003f64070 */
[--C-:B------:R-:W-:Y:S02]  /*7a70*/  @!P4 IMAD.IADD R9, R9, 0x1, -R29.reuse ;  /* 0x000000010909c824 */ /* 0x100fe400078e0a1d */
[--C-:B------:R-:W-:Y:S01]  /*7a80*/  @!P0 IMAD.IADD R11, R11, 0x1, -R29.reuse ;  /* 0x000000010b0b8824 */ /* 0x100fe200078e0a1d */
[C---:B------:R-:W-:Y:S01]  /*7a90*/  ISETP.GT.U32.AND P4, PT, R29.reuse, R15, PT ;  /* 0x0000000f1d00720c */ /* 0x040fe20003f84070 */
[--C-:B------:R-:W-:Y:S01]  /*7aa0*/  @!P1 IMAD.IADD R12, R12, 0x1, -R29.reuse ;  /* 0x000000010c0c9824 */ /* 0x100fe200078e0a1d */
[C---:B------:R-:W-:Y:S02]  /*7ab0*/  ISETP.GT.U32.AND P6, PT, R29.reuse, R14, PT ;  /* 0x0000000e1d00720c */ /* 0x040fe40003fc4070 */
[C---:B------:R-:W-:Y:S02]  /*7ac0*/  ISETP.GT.U32.AND P5, PT, R29.reuse, R16, PT ;  /* 0x000000101d00720c */ /* 0x040fe40003fa4070 */
[----:B------:R-:W-:Y:S01]  /*7ad0*/  ISETP.GT.U32.AND P0, PT, R29, R17, PT ;  /* 0x000000111d00720c */ /* 0x000fe20003f04070 */
[----:B------:R-:W-:-:S02]  /*7ae0*/  @!P2 IMAD.IADD R13, R13, 0x1, -R29 ;  /* 0x000000010d0da824 */ /* 0x000fc400078e0a1d */
[--C-:B------:R-:W-:Y:S01]  /*7af0*/  @!P3 IMAD.IADD R27, R27, 0x1, -R29.reuse ;  /* 0x000000011b1bb824 */ /* 0x100fe200078e0a1d */
[C---:B------:R-:W-:Y:S02]  /*7b00*/  ISETP.GT.U32.AND P1, PT, R29.reuse, R18, PT ;  /* 0x000000121d00720c */ /* 0x040fe40003f24070 */
[----:B------:R-:W-:Y:S01]  /*7b10*/  ISETP.GT.U32.AND P2, PT, R29, R19, PT ;  /* 0x000000131d00720c */ /* 0x000fe20003f44070 */
[----:B------:R-:W-:-:S04]  /*7b20*/  @!P4 IMAD.IADD R15, R15, 0x1, -R29 ;  /* 0x000000010f0fc824 */ /* 0x000fc800078e0a1d */
[--C-:B------:R-:W-:Y:S02]  /*7b30*/  @!P5 IMAD.IADD R16, R16, 0x1, -R29.reuse ;  /* 0x000000011010d824 */ /* 0x100fe400078e0a1d */
[--C-:B------:R-:W-:Y:S02]  /*7b40*/  @!P0 IMAD.IADD R17, R17, 0x1, -R29.reuse ;  /* 0x0000000111118824 */ /* 0x100fe400078e0a1d */
[--C-:B------:R-:W-:Y:S01]  /*7b50*/  @!P6 IMAD.IADD R14, R14, 0x1, -R29.reuse ;  /* 0x000000010e0ee824 */ /* 0x100fe200078e0a1d */
[----:B------:R-:W-:Y:S01]  /*7b60*/  ISETP.GT.U32.AND P6, PT, R29, R20, PT ;  /* 0x000000141d00720c */ /* 0x000fe20003fc4070 */
[--C-:B------:R-:W-:Y:S02]  /*7b70*/  @!P1 IMAD.IADD R18, R18, 0x1, -R29.reuse ;  /* 0x0000000112129824 */ /* 0x100fe400078e0a1d */
[--C-:B------:R-:W-:Y:S01]  /*7b80*/  @!P2 IMAD.IADD R19, R19, 0x1, -R29.reuse ;  /* 0x000000011313a824 */ /* 0x100fe200078e0a1d */
[----:B------:R0:W-:Y:S04]  /*7b90*/  STL [R1+0x13c], R7 ;  /* 0x00013c0701007387 */ /* 0x0001e80000100800 */
[----:B0-----:R-:W3:Y:S05]  /*7ba0*/  LDL.LU R7, [R1+0x2798] ;  /* 0x0027980001077983 */ /* 0x001eea0000300800 */
[----:B------:R-:W-:Y:S01]  /*7bb0*/  @!P6 IMAD.IADD R20, R20, 0x1, -R29 ;  /* 0x000000011414e824 */ /* 0x000fe200078e0a1d */
[----:B------:R0:W-:Y:S04]  /*7bc0*/  STL [R1+0x12c], R8 ;  /* 0x00012c0801007387 */ /* 0x0001e80000100800 */
[----:B0-----:R-:W4:Y:S04]  /*7bd0*/  LDL.LU R8, [R1+0x2794] ;  /* 0x0027940001087983 */ /* 0x001f280000300800 */
[----:B------:R0:W-:Y:S04]  /*7be0*/  STL [R1+0x104], R9 ;  /* 0x0001040901007387 */ /* 0x0001e80000100800 */
[----:B0-----:R-:W3:Y:S04]  /*7bf0*/  LDL.LU R9, [R1+0x2790] ;  /* 0x0027900001097983 */ /* 0x001ee80000300800 */
[----:B------:R0:W-:Y:S04]  /*7c00*/  STL [R1+0x110], R10 ;  /* 0x0001100a01007387 */ /* 0x0001e80000100800 */
[----:B0-----:R-:W3:Y:S04]  /*7c10*/  LDL.LU R10, [R1+0x278c] ;  /* 0x00278c00010a7983 */ /* 0x001ee80000300800 */
[----:B------:R0:W-:Y:S04]  /*7c20*/  STL [R1+0x114], R11 ;  /* 0x0001140b01007387 */ /* 0x0001e80000100800 */
[----:B0-----:R-:W3:Y:S04]  /*7c30*/  LDL.LU R11, [R1+0x2788] ;  /* 0x00278800010b7983 */ /* 0x001ee80000300800 */
[----:B------:R0:W-:Y:S04]  /*7c40*/  STL [R1+0x10c], R12 ;  /* 0x00010c0c01007387 */ /* 0x0001e80000100800 */
[----:B0-----:R-:W3:Y:S04]  /*7c50*/  LDL.LU R12, [R1+0x2784] ;  /* 0x00278400010c7983 */ /* 0x001ee80000300800 */
[----:B------:R0:W-:Y:S01]  /*7c60*/  STL [R1+0xc8], R13 ;  /* 0x0000c80d01007387 */ /* 0x0001e20000100800 */
[----:B------:R-:W-:-:S03]  /*7c70*/  IMAD.HI.U32 R0, R0, R21, RZ ;  /* 0x0000001500007227 */ /* 0x000fc600078e00ff */
[----:B0-----:R-:W3:Y:S04]  /*7c80*/  LDL.LU R13, [R1+0x2780] ;  /* 0x00278000010d7983 */ /* 0x001ee80000300800 */
[----:B------:R0:W-:Y:S04]  /*7c90*/  STL [R1+0xd8], R14 ;  /* 0x0000d80e01007387 */ /* 0x0001e80000100800 */
[----:B0-----:R-:W3:Y:S04]  /*7ca0*/  LDL.LU R14, [R1+0x277c] ;  /* 0x00277c00010e7983 */ /* 0x001ee80000300800 */
[----:B------:R0:W-:Y:S01]  /*7cb0*/  STL [R1+0xe0], R27 ;  /* 0x0000e01b01007387 */ /* 0x0001e20000100800 */
[----:B------:R-:W-:-:S03]  /*7cc0*/  IMAD.MOV R0, RZ, RZ, -R0 ;  /* 0x000000ffff007224 */ /* 0x000fc600078e0a00 */
[----:B0-----:R-:W3:Y:S01]  /*7cd0*/  LDL.LU R27, [R1+0x2778] ;  /* 0x00277800011b7983 */ /* 0x001ee20000300800 */
[C---:B--2---:R-:W-:Y:S02]  /*7ce0*/  ISETP.GT.U32.AND P3, PT, R29.reuse, R26, PT ;  /* 0x0000001a1d00720c */ /* 0x044fe40003f64070 */
[C---:B------:R-:W-:Y:S02]  /*7cf0*/  ISETP.GT.U32.AND P4, PT, R29.reuse, R25, PT ;  /* 0x000000191d00720c */ /* 0x040fe40003f84070 */
[----:B------:R-:W-:-:S09]  /*7d00*/  ISETP.GT.U32.AND P5, PT, R29, R24, PT ;  /* 0x000000181d00720c */ /* 0x000fd20003fa4070 */
[--C-:B------:R-:W-:Y:S01]  /*7d10*/  @!P3 IMAD.IADD R26, R26, 0x1, -R29.reuse ;  /* 0x000000011a1ab824 */ /* 0x100fe200078e0a1d */
[C---:B------:R-:W-:Y:S02]  /*7d20*/  ISETP.GT.U32.AND P3, PT, R29.reuse, R15, PT ;  /* 0x0000000f1d00720c */ /* 0x040fe40003f64070 */
[C---:B------:R-:W-:Y:S02]  /*7d30*/  ISETP.GT.U32.AND P0, PT, R29.reuse, R23, PT ;  /* 0x000000171d00720c */ /* 0x040fe40003f04070 */
[----:B------:R-:W-:Y:S01]  /*7d40*/  ISETP.GT.U32.AND P1, PT, R29, R22, PT ;  /* 0x000000161d00720c */ /* 0x000fe20003f24070 */
[--C-:B------:R-:W-:Y:S01]  /*7d50*/  @!P4 IMAD.IADD R25, R25, 0x1, -R29.reuse ;  /* 0x000000011919c824 */ /* 0x100fe200078e0a1d */
[C---:B------:R-:W-:Y:S01]  /*7d60*/  ISETP.GT.U32.AND P4, PT, R29.reuse, R16, PT ;  /* 0x000000101d00720c */ /* 0x040fe20003f84070 */
[----:B------:R-:W-:Y:S01]  /*7d70*/  @!P5 IMAD.IADD R24, R24, 0x1, -R29 ;  /* 0x000000011818d824 */ /* 0x000fe200078e0a1d */
[C---:B------:R-:W-:Y:S02]  /*7d80*/  ISETP.GT.U32.AND P5, PT, R29.reuse, R17, PT ;  /* 0x000000111d00720c */ /* 0x040fe40003fa4070 */
[----:B------:R-:W-:-:S05]  /*7d90*/  ISETP.GT.U32.AND P2, PT, R29, R28, PT ;  /* 0x0000001c1d00720c */ /* 0x000fca0003f44070 */
[--C-:B------:R-:W-:Y:S01]  /*7da0*/  @!P0 IMAD.IADD R23, R23, 0x1, -R29.reuse ;  /* 0x0000000117178824 */ /* 0x100fe200078e0a1d */
[C---:B------:R-:W-:Y:S01]  /*7db0*/  ISETP.GT.U32.AND P0, PT, R29.reuse, R18, PT ;  /* 0x000000121d00720c */ /* 0x040fe20003f04070 */
[--C-:B------:R-:W-:Y:S01]  /*7dc0*/  @!P1 IMAD.IADD R22, R22, 0x1, -R29.reuse ;  /* 0x0000000116169824 */ /* 0x100fe200078e0a1d */
[----:B------:R-:W-:Y:S01]  /*7dd0*/  ISETP.GT.U32.AND P1, PT, R29, R19, PT ;  /* 0x000000131d00720c */ /* 0x000fe20003f24070 */
[--C-:B------:R-:W-:Y:S01]  /*7de0*/  @!P3 IMAD.IADD R15, R15, 0x1, -R29.reuse ;  /* 0x000000010f0fb824 */ /* 0x100fe200078e0a1d */
[C---:B------:R-:W-:Y:S01]  /*7df0*/  ISETP.GT.U32.AND P3, PT, R29.reuse, R26, PT ;  /* 0x0000001a1d00720c */ /* 0x040fe20003f64070 */
[--C-:B------:R-:W-:Y:S02]  /*7e00*/  @!P4 IMAD.IADD R16, R16, 0x1, -R29.reuse ;  /* 0x000000011010c824 */ /* 0x100fe400078e0a1d */
[--C-:B------:R-:W-:Y:S01]  /*7e10*/  @!P2 IMAD.IADD R28, R28, 0x1, -R29.reuse ;  /* 0x000000011c1ca824 */ /* 0x100fe200078e0a1d */
[----:B------:R-:W-:Y:S01]  /*7e20*/  ISETP.GT.U32.AND P2, PT, R29, R20, PT ;  /* 0x000000141d00720c */ /* 0x000fe20003f44070 */
[--C-:B------:R-:W-:Y:S01]  /*7e30*/  @!P5 IMAD.IADD R17, R17, 0x1, -R29.reuse ;  /* 0x000000011111d824 */ /* 0x100fe200078e0a1d */
[C---:B------:R-:W-:Y:S01]  /*7e40*/  ISETP.GT.U32.AND P4, PT, R29.reuse, R25, PT ;  /* 0x000000191d00720c */ /* 0x040fe20003f84070 */
[----:B------:R0:W-:Y:S01]  /*7e50*/  STL [R1+0xf4], R15 ;  /* 0x0000f40f01007387 */ /* 0x0001e20000100800 */
[C---:B------:R-:W-:Y:S01]  /*7e60*/  ISETP.GT.U32.AND P5, PT, R29.reuse, R24, PT ;  /* 0x000000181d00720c */ /* 0x040fe20003fa4070 */
[--C-:B------:R-:W-:Y:S01]  /*7e70*/  @!P0 IMAD.IADD R18, R18, 0x1, -R29.reuse ;  /* 0x0000000112128824 */ /* 0x100fe200078e0a1d */
[----:B------:R-:W-:Y:S01]  /*7e80*/  ISETP.GT.U32.AND P0, PT, R29, R23, PT ;  /* 0x000000171d00720c */ /* 0x000fe20003f04070 */
[--C-:B------:R-:W-:Y:S01]  /*7e90*/  @!P1 IMAD.IADD R19, R19, 0x1, -R29.reuse ;  /* 0x0000000113139824 */ /* 0x100fe200078e0a1d */
[----:B------:R-:W-:Y:S01]  /*7ea0*/  ISETP.GT.U32.AND P1, PT, R29, R22, PT ;  /* 0x000000161d00720c */ /* 0x000fe20003f24070 */
[----:B0-----:R-:W2:Y:S04]  /*7eb0*/  LDL.LU R15, [R1+0x2774] ;  /* 0x00277400010f7983 */ /* 0x001ea80000300800 */
[--C-:B------:R-:W-:Y:S01]  /*7ec0*/  @!P2 IMAD.IADD R20, R20, 0x1, -R29.reuse ;  /* 0x000000011414a824 */ /* 0x100fe200078e0a1d */
[----:B------:R0:W-:Y:S01]  /*7ed0*/  STL [R1+0xdc], R16 ;  /* 0x0000dc1001007387 */ /* 0x0001e20000100800 */
[----:B------:R-:W-:-:S02]  /*7ee0*/  @!P3 IMAD.IADD R26, R26, 0x1, -R29 ;  /* 0x000000011a1ab824 */ /* 0x000fc400078e0a1d */
[----:B------:R-:W-:Y:S01]  /*7ef0*/  @!P4 IMAD.IADD R25, R25, 0x1, -R29 ;  /* 0x000000011919c824 */ /* 0x000fe200078e0a1d */
[----:B0-----:R-:W2:Y:S04]  /*7f00*/  LDL.LU R16, [R1+0x2770] ;  /* 0x0027700001107983 */ /* 0x001ea80000300800 */
[----:B------:R0:W-:Y:S01]  /*7f10*/  STL [R1+0xd0], R17 ;  /* 0x0000d01101007387 */ /* 0x0001e20000100800 */
[----:B------:R-:W-:Y:S02]  /*7f20*/  IMAD R0, R29, R0, R21 ;  /* 0x000000001d007224 */ /* 0x000fe400078e0215 */
[--C-:B------:R-:W-:Y:S01]  /*7f30*/  @!P5 IMAD.IADD R24, R24, 0x1, -R29.reuse ;  /* 0x000000011818d824 */ /* 0x100fe200078e0a1d */
[----:B0-----:R-:W2:Y:S04]  /*7f40*/  LDL.LU R17, [R1+0x276c] ;  /* 0x00276c0001117983 */ /* 0x001ea80000300800 */
[----:B------:R0:W-:Y:S01]  /*7f50*/  STL [R1+0x20], R18 ;  /* 0x0000201201007387 */ /* 0x0001e20000100800 */
[----:B------:R-:W-:-:S03]  /*7f60*/  @!P0 IMAD.IADD R23, R23, 0x1, -R29 ;  /* 0x0000000117178824 */ /* 0x000fc600078e0a1d */
[----:B0-----:R-:W2:Y:S04]  /*7f70*/  LDL.LU R18, [R1+0x2768] ;  /* 0x0027680001127983 */ /* 0x001ea80000300800 */
[----:B------:R0:W-:Y:S01]  /*7f80*/  STL [R1+0x1c], R19 ;  /* 0x00001c1301007387 */ /* 0x0001e20000100800 */
[----:B------:R-:W-:-:S03]  /*7f90*/  @!P1 IMAD.IADD R22, R22, 0x1, -R29 ;  /* 0x0000000116169824 */ /* 0x000fc600078e0a1d */
[----:B0-----:R-:W2:Y:S04]  /*7fa0*/  LDL.LU R19, [R1+0x2764] ;  /* 0x0027640001137983 */ /* 0x001ea80000300800 */
[----:B------:R0:W-:Y:S04]  /*7fb0*/  STL [R1+0x18], R20 ;  /* 0x0000181401007387 */ /* 0x0001e80000100800 */
[----:B0-----:R-:W2:Y:S04]  /*7fc0*/  LDL.LU R20, [R1+0x2760] ;  /* 0x0027600001147983 */ /* 0x001ea80000300800 */
[----:B------:R-:W2:Y:S04]  /*7fd0*/  LDL.LU R21, [R1+0x275c] ;  /* 0x00275c0001157983 */ /* 0x000ea80000300800 */
[----:B------:R0:W-:Y:S04]  /*7fe0*/  STL [R1+0x14], R26 ;  /* 0x0000141a01007387 */ /* 0x0001e80000100800 */
[----:B0-----:R-:W4:Y:S04]  /*7ff0*/  LDL.LU R26, [R1+0x2758] ;  /* 0x00275800011a7983 */ /* 0x001f280000300800 */
[----:B------:R0:W-:Y:S04]  /*8000*/  STL [R1+0x10], R25 ;  /* 0x0000101901007387 */ /* 0x0001e80000100800 */
[----:B0-----:R-:W4:Y:S04]  /*8010*/  LDL.LU R25, [R1+0x2754] ;  /* 0x0027540001197983 */ /* 0x001f280000300800 */
[----:B------:R0:W-:Y:S04]  /*8020*/  STL [R1+0xc], R24 ;  /* 0x00000c1801007387 */ /* 0x0001e80000100800 */
[----:B0-----:R-:W4:Y:S04]  /*8030*/  LDL.LU R24, [R1+0x2750] ;  /* 0x0027500001187983 */ /* 0x001f280000300800 */
[----:B------:R0:W-:Y:S04]  /*8040*/  STL [R1+0x8], R23 ;  /* 0x0000081701007387 */ /* 0x0001e80000100800 */
[----:B0-----:R-:W4:Y:S04]  /*8050*/  LDL.LU R23, [R1+0x274c] ;  /* 0x00274c0001177983 */ /* 0x001f280000300800 */
[----:B------:R0:W-:Y:S04]  /*8060*/  STL [R1+0x4], R22 ;  /* 0x0000041601007387 */ /* 0x0001e80000100800 */
[----:B0-----:R-:W4:Y:S01]  /*8070*/  LDL.LU R22, [R1+0x2748] ;  /* 0x0027480001167983 */ /* 0x001f220000300800 */
[----:B------:R-:W-:-:S13]  /*8080*/  ISETP.GT.U32.AND P2, PT, R29, R28, PT ;  /* 0x0000001c1d00720c */ /* 0x000fda0003f44070 */
[----:B------:R-:W-:Y:S01]  /*8090*/  @!P2 IMAD.IADD R28, R28, 0x1, -R29 ;  /* 0x000000011c1ca824 */ /* 0x000fe200078e0a1d */
[----:B---3--:R-:W-:-:S13]  /*80a0*/  ISETP.GT.U32.AND P6, PT, R29, R27, PT ;  /* 0x0000001b1d00720c */ /* 0x008fda0003fc4070 */
[----:B------:R-:W-:-:S05]  /*80b0*/  @!P6 IMAD.IADD R27, R27, 0x1, -R29 ;  /* 0x000000011b1be824 */ /* 0x000fca00078e0a1d */
[----:B------:R-:W-:-:S13]  /*80c0*/  ISETP.GT.U32.AND P6, PT, R29, R27, PT ;  /* 0x0000001b1d00720c */ /* 0x000fda0003fc4070 */
[----:B------:R-:W-:-:S05]  /*80d0*/  @!P6 IMAD.IADD R27, R27, 0x1, -R29 ;  /* 0x000000011b1be824 */ /* 0x000fca00078e0a1d */
[----:B------:R-:W-:Y:S04]  /*80e0*/  STL [R1+0x2724], R27 ;  /* 0x0027241b01007387 */ /* 0x000fe80000100800 */
[----:B------:R-:W-:Y:S01]  /*80f0*/  STL [R1], R28 ;  /* 0x0000001c01007387 */ /* 0x000fe20000100800 */
[C---:B--2---:R-:W-:Y:S02]  /*8100*/  ISETP.GT.U32.AND P2, PT, R29.reuse, R21, PT ;  /* 0x000000151d00720c */ /* 0x044fe40003f44070 */
[C---:B----4-:R-:W-:Y:S02]  /*8110*/  ISETP.GT.U32.AND P3, PT, R29.reuse, R26, PT ;  /* 0x0000001a1d00720c */ /* 0x050fe40003f64070 */
[C---:B------:R-:W-:Y:S02]  /*8120*/  ISETP.GT.U32.AND P6, PT, R29.reuse, R20, PT ;  /* 0x000000141d00720c */ /* 0x040fe40003fc4070 */
[----:B------:R-:W-:-:S09]  /*8130*/  ISETP.GT.U32.AND P4, PT, R29, R25, PT ;  /* 0x000000191d00720c */ /* 0x000fd20003f84070 */
[--C-:B------:R-:W-:Y:S01]  /*8140*/  @!P3 IMAD.IADD R26, R26, 0x1, -R29.reuse ;  /* 0x000000011a1ab824 */ /* 0x100fe200078e0a1d */
[C---:B------:R-:W-:Y:S02]  /*8150*/  ISETP.GT.U32.AND P3, PT, R29.reuse, R19, PT ;  /* 0x000000131d00720c */ /* 0x040fe40003f64070 */
[----:B------:R-:W-:Y:S01]  /*8160*/  ISETP.GT.U32.AND P5, PT, R29, R24, PT ;  /* 0x000000181d00720c */ /* 0x000fe20003fa4070 */
[----:B------:R-:W-:Y:S01]  /*8170*/  @!P4 IMAD.IADD R25, R25, 0x1, -R29 ;  /* 0x000000011919c824 */ /* 0x000fe200078e0a1d */
[C---:B------:R-:W-:Y:S02]  /*8180*/  ISETP.GT.U32.AND P4, PT, R29.reuse, R18, PT ;  /* 0x000000121d00720c */ /* 0x040fe40003f84070 */
[----:B------:R-:W-:-:S09]  /*8190*/  ISETP.GT.U32.AND P0, PT, R29, R23, PT ;  /* 0x000000171d00720c */ /* 0x000fd20003f04070 */
[--C-:B------:R-:W-:Y:S01]  /*81a0*/  @!P5 IMAD.IADD R24, R24, 0x1, -R29.reuse ;  /* 0x000000011818d824 */ /* 0x100fe200078e0a1d */
[C---:B------:R-:W-:Y:S02]  /*81b0*/  ISETP.GT.U32.AND P5, PT, R29.reuse, R17, PT ;  /* 0x000000111d00720c */ /* 0x040fe40003fa4070 */
[----:B------:R-:W-:Y:S01]  /*81c0*/  ISETP.GT.U32.AND P1, PT, R29, R22, PT ;  /* 0x000000161d00720c */ /* 0x000fe20003f24070 */
[--C-:B------:R-:W-:Y:S01]  /*81d0*/  @!P0 IMAD.IADD R23, R23, 0x1, -R29.reuse ;  /* 0x0000000117178824 */ /* 0x100fe200078e0a1d */
[----:B------:R-:W-:Y:S01]  /*81e0*/  ISETP.GT.U32.AND P0, PT, R29, R16, PT ;  /* 0x000000101d00720c */ /* 0x000fe20003f04070 */
[----:B------:R-:W-:Y:S01]  /*81f0*/  @!P2 IMAD.IADD R21, R21, 0x1, -R29 ;  /* 0x000000011515a824 */ /* 0x000fe200078e0a1d */
[----:B------:R-:W-:-:S09]  /*8200*/  ISETP.GT.U32.AND P2, PT, R29, R14, PT ;  /* 0x0000000e1d00720c */ /* 0x000fd20003f44070 */
[--C-:B------:R-:W-:Y:S01]  /*8210*/  @!P1 IMAD.IADD R22, R22, 0x1, -R29.reuse ;  /* 0x0000000116169824 */ /* 0x100fe200078e0a1d */
[C---:B------:R-:W-:Y:S01]  /*8220*/  ISETP.GT.U32.AND P1, PT, R29.reuse, R15, PT ;  /* 0x0000000f1d00720c */ /* 0x040fe20003f24070 */
[--C-:B------:R-:W-:Y:S01]  /*8230*/  @!P6 IMAD.IADD R20, R20, 0x1, -R29.reuse ;  /* 0x000000011414e824 */ /* 0x100fe200078e0a1d */
[----:B------:R-:W-:Y:S01]  /*8240*/  ISETP.GT.U32.AND P6, PT, R29, R26, PT ;  /* 0x0000001a1d00720c */ /* 0x000fe20003fc4070 */
        /* <DEDUP_REMOVED lines=8> */
[----:B------:R-:W-:-:S02]  /*82d0*/  @!P2 IMAD.IADD R14, R14, 0x1, -R29 ;  /* 0x000000010e0ea824 */ /* 0x000fc400078e0a1d */
[--C-:B------:R-:W-:Y:S01]  /*82e0*/  @!P1 IMAD.IADD R15, R15, 0x1, -R29.reuse ;  /* 0x000000010f0f9824 */ /* 0x100fe200078e0a1d */
[C---:B------:R-:W-:Y:S02]  /*82f0*/  ISETP.GT.U32.AND P1, PT, R29.reuse, R21, PT ;  /* 0x000000151d00720c */ /* 0x040fe40003f24070 */
[----:B------:R-:W-:Y:S01]  /*8300*/  ISETP.GT.U32.AND P2, PT, R29, R20, PT ;  /* 0x000000141d00720c */ /* 0x000fe20003f44070 */
[--C-:B------:R-:W-:Y:S02]  /*8310*/  @!P6 IMAD.IADD R26, R26, 0x1, -R29.reuse ;  /* 0x000000011a1ae824 */ /* 0x100fe400078e0a1d */
[--C-:B------:R-:W-:Y:S02]  /*8320*/  @!P3 IMAD.IADD R25, R25, 0x1, -R29.reuse ;  /* 0x000000011919b824 */ /* 0x100fe400078e0a1d */
[--C-:B------:R-:W-:Y:S02]  /*8330*/  @!P4 IMAD.IADD R24, R24, 0x1, -R29.reuse ;  /* 0x000000011818c824 */ /* 0x100fe400078e0a1d */
[--C-:B------:R-:W-:Y:S01]  /*8340*/  @!P5 IMAD.IADD R23, R23, 0x1, -R29.reuse ;  /* 0x000000011717d824 */ /* 0x100fe200078e0a1d */
[----:B------:R-:W-:Y:S01]  /*8350*/  STL [R1+0x2720], R26 ;  /* 0x0027201a01007387 */ /* 0x000fe20000100800 */
[----:B------:R-:W-:-:S02]  /*8360*/  @!P0 IMAD.IADD R22, R22, 0x1, -R29 ;  /* 0x0000000116168824 */ /* 0x000fc400078e0a1d */
[--C-:B------:R-:W-:Y:S01]  /*8370*/  @!P1 IMAD.IADD R21, R21, 0x1, -R29.reuse ;  /* 0x0000000115159824 */ /* 0x100fe200078e0a1d */
[----:B------:R-:W-:Y:S01]  /*8380*/  STL [R1+0x271c], R25 ;  /* 0x00271c1901007387 */ /* 0x000fe20000100800 */
[----:B------:R-:W-:-:S03]  /*8390*/  @!P2 IMAD.IADD R20, R20, 0x1, -R29 ;  /* 0x000000011414a824 */ /* 0x000fc600078e0a1d */
[----:B------:R0:W-:Y:S04]  /*83a0*/  STL [R1+0x2728], R24 ;  /* 0x0027281801007387 */ /* 0x0001e80000100800 */
[----:B------:R-:W-:Y:S04]  /*83b0*/  STL [R1+0x272c], R23 ;  /* 0x00272c1701007387 */ /* 0x000fe80000100800 */
[----:B------:R-:W-:Y:S04]  /*83c0*/  STL [R1+0x2730], R22 ;  /* 0x0027301601007387 */ /* 0x000fe80000100800 */
[----:B------:R-:W-:Y:S04]  /*83d0*/  STL [R1+0x2734], R21 ;  /* 0x0027341501007387 */ /* 0x000fe80000100800 */
[----:B0-----:R-:W2:Y:S04]  /*83e0*/  LDL R24, [R1+0xfd0] ;  /* 0x000fd00001187983 */ /* 0x001ea80000100800 */
[----:B------:R-:W3:Y:S04]  /*83f0*/  LDL R26, [R1+0xfd4] ;  /* 0x000fd400011a7983 */ /* 0x000ee80000100800 */
[----:B------:R-:W4:Y:S04]  /*8400*/  LDL R27, [R1+0xfd8] ;  /* 0x000fd800011b7983 */ /* 0x000f280000100800 */
[----:B------:R-:W4:Y:S04]  /*8410*/  LDL R28, [R1+0xfdc] ;  /* 0x000fdc00011c7983 */ /* 0x000f280000100800 */
[----:B------:R0:W-:Y:S04]  /*8420*/  STL [R1+0x2738], R20 ;  /* 0x0027381401007387 */ /* 0x0001e80000100800 */
[----:B0-----:R-:W4:Y:S01]  /*8430*/  LDL.LU R20, [R1+0x19c] ;  /* 0x00019c0001147983 */ /* 0x001f220000300800 */
[----:B------:R-:W-:-:S02]  /*8440*/  ISETP.GT.U32.AND P4, PT, R29, R18, PT ;  /* 0x000000121d00720c */ /* 0x000fc40003f84070 */
[C---:B------:R-:W-:Y:S02]  /*8450*/  ISETP.GT.U32.AND P3, PT, R29.reuse, R19, PT ;  /* 0x000000131d00720c */ /* 0x040fe40003f64070 */
[C---:B------:R-:W-:Y:S02]  /*8460*/  ISETP.GT.U32.AND P5, PT, R29.reuse, R17, PT ;  /* 0x000000111d00720c */ /* 0x040fe40003fa4070 */
[C---:B------:R-:W-:Y:S02]  /*8470*/  ISETP.GT.U32.AND P1, PT, R29.reuse, R14, PT ;  /* 0x0000000e1d00720c */ /* 0x040fe40003f24070 */
[----:B------:R-:W-:-:S05]  /*8480*/  ISETP.GT.U32.AND P2, PT, R29, R13, PT ;  /* 0x0000000d1d00720c */ /* 0x000fca0003f44070 */
[--C-:B------:R-:W-:Y:S01]  /*8490*/  @!P4 IMAD.IADD R18, R18, 0x1, -R29.reuse ;  /* 0x000000011212c824 */ /* 0x100fe200078e0a1d */
[----:B------:R-:W-:Y:S01]  /*84a0*/  ISETP.GT.U32.AND P4, PT, R29, R11, PT ;  /* 0x0000000b1d00720c */ /* 0x000fe20003f84070 */
[--C-:B------:R-:W-:Y:S01]  /*84b0*/  @!P3 IMAD.IADD R19, R19, 0x1, -R29.reuse ;  /* 0x000000011313b824 */ /* 0x100fe200078e0a1d */
[----:B------:R-:W-:Y:S01]  /*84c0*/  ISETP.GT.U32.AND P3, PT, R29, R12, PT ;  /* 0x0000000c1d00720c */ /* 0x000fe20003f64070 */
[--C-:B------:R-:W-:Y:S01]  /*84d0*/  @!P5 IMAD.IADD R17, R17, 0x1, -R29.reuse ;  /* 0x000000011111d824 */ /* 0x100fe200078e0a1d */
[C---:B------:R-:W-:Y:S01]  /*84e0*/  ISETP.GT.U32.AND P5, PT, R29.reuse, R10, PT ;  /* 0x0000000a1d00720c */ /* 0x040fe20003fa4070 */
[--C-:B------:R-:W-:Y:S01]  /*84f0*/  @!P1 IMAD.IADD R14, R14, 0x1, -R29.reuse ;  /* 0x000000010e0e9824 */ /* 0x100fe200078e0a1d */
[----:B------:R-:W-:Y:S01]  /*8500*/  ISETP.GT.U32.AND P1, PT, R29, R7, PT ;  /* 0x000000071d00720c */ /* 0x000fe20003f24070 */
[--C-:B------:R-:W-:Y:S01]  /*8510*/  @!P2 IMAD.IADD R13, R13, 0x1, -R29.reuse ;  /* 0x000000010d0da824 */ /* 0x100fe200078e0a1d */
[----:B------:R-:W-:Y:S01]  /*8520*/  ISETP.GT.U32.AND P2, PT, R29, R6, PT ;  /* 0x000000061d00720c */ /* 0x000fe20003f44070 */
[----:B------:R0:W-:Y:S04]  /*8530*/  STL [R1+0x273c], R19 ;  /* 0x00273c1301007387 */ /* 0x0001e80000100800 */
[--C-:B------:R-:W-:Y:S01]  /*8540*/  @!P4 IMAD.IADD R11, R11, 0x1, -R29.reuse ;  /* 0x000000010b0bc824 */ /* 0x100fe200078e0a1d */
[----:B------:R-:W-:Y:S01]  /*8550*/  ISETP.GT.U32.AND P4, PT, R29, R4, PT ;  /* 0x000000041d00720c */ /* 0x000fe20003f84070 */
[----:B------:R-:W1:Y:S04]  /*8560*/  S2R R25, SR_TID.X ;  /* 0x0000000000197919 */ /* 0x000e680000002100 */
[----:B0-----:R-:W0:Y:S01]  /*8570*/  S2R R19, SR_TID.X ;  /* 0x0000000000137919 */ /* 0x001e220000002100 */
[----:B------:R-:W-:-:S03]  /*8580*/  @!P3 IMAD.IADD R12, R12, 0x1, -R29 ;  /* 0x000000010c0cb824 */ /* 0x000fc600078e0a1d */
[----:B------:R1:W-:Y:S01]  /*8590*/  STL [R1+0x2740], R18 ;  /* 0x0027401201007387 */ /* 0x0003e20000100800 */
[--C-:B------:R-:W-:Y:S02]  /*85a0*/  @!P5 IMAD.IADD R10, R10, 0x1, -R29.reuse ;  /* 0x000000010a0ad824 */ /* 0x100fe400078e0a1d */
[--C-:B------:R-:W-:Y:S01]  /*85b0*/  @!P1 IMAD.IADD R7, R7, 0x1, -R29.reuse ;  /* 0x0000000107079824 */ /* 0x100fe200078e0a1d */
[----:B-1----:R-:W1:Y:S01]  /*85c0*/  S2R R18, SR_TID.X ;  /* 0x0000000000127919 */ /* 0x002e620000002100 */
[--C-:B------:R-:W-:Y:S01]  /*85d0*/  @!P2 IMAD.IADD R6, R6, 0x1, -R29.reuse ;  /* 0x000000010606a824 */ /* 0x100fe200078e0a1d */
[C---:B------:R-:W-:Y:S01]  /*85e0*/  ISETP.GT.U32.AND P1, PT, R29.reuse, R13, PT ;  /* 0x0000000d1d00720c */ /* 0x040fe20003f24070 */
[----:B------:R-:W-:Y:S01]  /*85f0*/  @!P4 IMAD.IADD R4, R4, 0x1, -R29 ;  /* 0x000000010404c824 */ /* 0x000fe200078e0a1d */
[C---:B------:R-:W-:Y:S01]  /*8600*/  ISETP.GT.U32.AND P2, PT, R29.reuse, R12, PT ;  /* 0x0000000c1d00720c */ /* 0x040fe20003f44070 */
[----:B------:R-:W4:Y:S01]  /*8610*/  LDL R22, [R1+0xfcc] ;  /* 0x000fcc0001167983 */ /* 0x000f220000100800 */
[----:B------:R-:W-:Y:S01]  /*8620*/  ISETP.GT.U32.AND P4, PT, R29, R10, PT ;  /* 0x0000000a1d00720c */ /* 0x000fe20003f84070 */
[----:B------:R-:W-:-:S02]  /*8630*/  IMAD.SHL.U32 R25, R25, 0x200, RZ ;  /* 0x0000020019197824 */ /* 0x000fc400078e00ff */
[----:B------:R-:W4:Y:S01]  /*8640*/  LDL R23, [R1+0x25e0] ;  /* 0x0025e00001177983 */ /* 0x000f220000100800 */
[----:B0-----:R-:W-:-:S05]  /*8650*/  LOP3.LUT R19, R19, 0x7, RZ, 0xc0, !PT ;  /* 0x0000000713137812 */ /* 0x001fca00078ec0ff */
[--C-:B------:R-:W-:Y:S01]  /*8660*/  @!P1 IMAD.IADD R13, R13, 0x1, -R29.reuse ;  /* 0x000000010d0d9824 */ /* 0x100fe200078e0a1d */
[C---:B------:R-:W-:Y:S01]  /*8670*/  ISETP.GT.U32.AND P1, PT, R29.reuse, R7, PT ;  /* 0x000000071d00720c */ /* 0x040fe20003f24070 */
[--C-:B------:R-:W-:Y:S01]  /*8680*/  @!P2 IMAD.IADD R12, R12, 0x1, -R29.reuse ;  /* 0x000000010c0ca824 */ /* 0x100fe200078e0a1d */
[C---:B------:R-:W-:Y:S01]  /*8690*/  ISETP.GT.U32.AND P2, PT, R29.reuse, R6, PT ;  /* 0x000000061d00720c */ /* 0x040fe20003f44070 */
[--C-:B------:R-:W-:Y:S01]  /*86a0*/  @!P4 IMAD.IADD R10, R10, 0x1, -R29.reuse ;  /* 0x000000010a0ac824 */ /* 0x100fe200078e0a1d */
[----:B------:R-:W-:Y:S01]  /*86b0*/  ISETP.GT.U32.AND P4, PT, R29, R4, PT ;  /* 0x000000041d00720c */ /* 0x000fe20003f84070 */
[----:B------:R-:W-:Y:S01]  /*86c0*/  IMAD R19, R19, 0x110, RZ ;  /* 0x0000011013137824 */ /* 0x000fe200078e02ff */
[----:B------:R-:W-:Y:S01]  /*86d0*/  LOP3.LUT R21, R25, 0x2000, RZ, 0xc0, !PT ;  /* 0x0000200019157812 */ /* 0x000fe200078ec0ff */
[----:B-1----:R-:W-:Y:S01]  /*86e0*/  IMAD.SHL.U32 R18, R18, 0x2, RZ ;  /* 0x0000000212127824 */ /* 0x002fe200078e00ff */
[----:B------:R-:W4:Y:S04]  /*86f0*/  LDL R25, [R1+0x25dc] ;  /* 0x0025dc0001197983 */ /* 0x000f280000100800 */
[----:B------:R-:W-:Y:S01]  /*8700*/  LOP3.LUT R19, R19, 0x30, R18, 0x78, !PT ;  /* 0x0000003013137812 */ /* 0x000fe200078e7812 */
[----:B------:R-:W-:-:S02]  /*8710*/  @!P1 IMAD.IADD R7, R7, 0x1, -R29 ;  /* 0x0000000107079824 */ /* 0x000fc400078e0a1d */
[--C-:B------:R-:W-:Y:S02]  /*8720*/  @!P2 IMAD.IADD R6, R6, 0x1, -R29.reuse ;  /* 0x000000010606a824 */ /* 0x100fe400078e0a1d */
[----:B------:R-:W-:Y:S01]  /*8730*/  @!P4 IMAD.IADD R4, R4, 0x1, -R29 ;  /* 0x000000010404c824 */ /* 0x000fe200078e0a1d */
[----:B--2---:R-:W-:Y:S02]  /*8740*/  ISETP.GE.AND P1, PT, R24, RZ, PT ;  /* 0x000000ff1800720c */ /* 0x004fe40003f26270 */
[----:B---3--:R-:W-:Y:S02]  /*8750*/  ISETP.GE.AND P2, PT, R26, RZ, PT ;  /* 0x000000ff1a00720c */ /* 0x008fe40003f46270 */
[----:B----4-:R-:W-:Y:S01]  /*8760*/  ISETP.GE.AND P4, PT, R28, RZ, PT ;  /* 0x000000ff1c00720c */ /* 0x010fe20003f86270 */
[----:B------:R-:W-:-:S05]  /*8770*/  IMAD.IADD R18, R21, 0x1, R20 ;  /* 0x0000000115127824 */ /* 0x000fca00078e0214 */
[----:B------:R0:W-:Y:S04]  /*8780*/  STL [R1+0x9d0], R18 ;  /* 0x0009d01201007387 */ /* 0x0001e80000100800 */
[----:B------:R-:W2:Y:S04]  /*8790*/  LDL R24, [R1+0x25d4] ;  /* 0x0025d40001187983 */ /* 0x000ea80000100800 */
[----:B------:R-:W3:Y:S04]  /*87a0*/  LDL R26, [R1+0x25d8] ;  /* 0x0025d800011a7983 */ /* 0x000ee80000100800 */
[----:B------:R-:W4:Y:S01]  /*87b0*/  LDL.LU R28, [R1+0x64] ;  /* 0x00006400011c7983 */ /* 0x000f220000300800 */
[----:B------:R-:W-:-:S02]  /*87c0*/  ISETP.GT.U32.AND P0, PT, R29, R16, PT ;  /* 0x000000101d00720c */ /* 0x000fc40003f04070 */
[C---:B------:R-:W-:Y:S01]  /*87d0*/  ISETP.GT.U32.AND P6, PT, R29.reuse, R15, PT ;  /* 0x0000000f1d00720c */ /* 0x040fe20003fc4070 */
[----:B------:R-:W2:Y:S01]  /*87e0*/  LDL R20, [R1+0x25d0] ;  /* 0x0025d00001147983 */ /* 0x000ea20000100800 */
[----:B------:R-:W-:-:S09]  /*87f0*/  ISETP.GT.U32.AND P3, PT, R29, R5, PT ;  /* 0x000000051d00720c */ /* 0x000fd20003f64070 */
[--C-:B------:R-:W-:Y:S01]  /*8800*/  @!P0 IMAD.IADD R16, R16, 0x1, -R29.reuse ;  /* 0x0000000110108824 */ /* 0x100fe200078e0a1d */
[----:B------:R-:W-:Y:S01]  /*8810*/  ISETP.GT.U32.AND P0, PT, R29, R9, PT ;  /* 0x000000091d00720c */ /* 0x000fe20003f04070 */
[--C-:B------:R-:W-:Y:S01]  /*8820*/  @!P6 IMAD.IADD R15, R15, 0x1, -R29.reuse ;  /* 0x000000010f0fe824 */ /* 0x100fe200078e0a1d */
[C---:B------:R-:W-:Y:S02]  /*8830*/  ISETP.GT.U32.AND P6, PT, R29.reuse, R8, PT ;  /* 0x000000081d00720c */ /* 0x040fe40003fc4070 */
[----:B------:R-:W-:Y:S01]  /*8840*/  ISETP.GT.U32.AND P5, PT, R29, R3, PT ;  /* 0x000000031d00720c */ /* 0x000fe20003fa4070 */
[----:B------:R-:W-:Y:S01]  /*8850*/  @!P3 IMAD.IADD R5, R5, 0x1, -R29 ;  /* 0x000000010505b824 */ /* 0x000fe200078e0a1d */
[----:B------:R-:W-:-:S07]  /*8860*/  ISETP.GT.U32.AND P3, PT, R29, R11, PT ;  /* 0x0000000b1d00720c */ /* 0x000fce0003f64070 */
[--C-:B------:R-:W-:Y:S01]  /*8870*/  @!P0 IMAD.IADD R9, R9, 0x1, -R29.reuse ;  /* 0x0000000109098824 */ /* 0x100fe200078e0a1d */
[C---:B------:R-:W-:Y:S01]  /*8880*/  ISETP.GT.U32.AND P0, PT, R29.reuse, R2, PT ;  /* 0x000000021d00720c */ /* 0x040fe20003f04070 */
[--C-:B------:R-:W-:Y:S01]  /*8890*/  @!P6 IMAD.IADD R8, R8, 0x1, -R29.reuse ;  /* 0x000000010808e824 */ /* 0x100fe200078e0a1d */
[----:B------:R-:W-:Y:S01]  /*88a0*/  ISETP.GT.U32.AND P6, PT, R29, R0, PT ;  /* 0x000000001d00720c */ /* 0x000fe20003fc4070 */
[--C-:B------:R-:W-:Y:S01]  /*88b0*/  @!P5 IMAD.IADD R3, R3, 0x1, -R29.reuse ;  /* 0x000000010303d824 */ /* 0x100fe200078e0a1d */
[----:B------:R-:W-:Y:S01]  /*88c0*/  ISETP.GT.U32.AND P5, PT, R29, R9, PT ;  /* 0x000000091d00720c */ /* 0x000fe20003fa4070 */
[----:B------:R-:W-:Y:S01]  /*88d0*/  @!P3 IMAD.IADD R11, R11, 0x1, -R29 ;  /* 0x000000010b0bb824 */ /* 0x000fe200078e0a1d */
[----:B------:R-:W-:-:S07]  /*88e0*/  ISETP.GT.U32.AND P3, PT, R29, R5, PT ;  /* 0x000000051d00720c */ /* 0x000fce0003f64070 */
[--C-:B------:R-:W-:Y:S01]  /*88f0*/  @!P0 IMAD.IADD R2, R2, 0x1, -R29.reuse ;  /* 0x0000000102028824 */ /* 0x100fe200078e0a1d */
[----:B------:R-:W-:Y:S01]  /*8900*/  ISETP.GT.U32.AND P0, PT, R29, R8, PT ;  /* 0x000000081d00720c */ /* 0x000fe20003f04070 */
[--C-:B------:R-:W-:Y:S02]  /*8910*/  @!P6 IMAD.IADD R0, R0, 0x1, -R29.reuse ;  /* 0x000000010000e824 */ /* 0x100fe400078e0a1d */
[--C-:B------:R-:W-:Y:S01]  /*8920*/  @!P5 IMAD.IADD R9, R9, 0x1, -R29.reuse ;  /* 0x000000010909d824 */ /* 0x100fe200078e0a1d */
[C---:B------:R-:W-:Y:S02]  /*8930*/  ISETP.GT.U32.AND P5, PT, R29.reuse, R3, PT ;  /* 0x000000031d00720c */ /* 0x040fe40003fa4070 */
[----:B------:R-:W-:Y:S01]  /*8940*/  ISETP.GT.U32.AND P6, PT, R29, R2, PT ;  /* 0x000000021d00720c */ /* 0x000fe20003fc4070 */
[--C-:B------:R-:W-:Y:S01]  /*8950*/  @!P3 IMAD.IADD R5, R5, 0x1, -R29.reuse ;  /* 0x000000010505b824 */ /* 0x100fe200078e0a1d */
[----:B------:R-:W-:Y:S02]  /*8960*/  ISETP.GE.AND P3, PT, R27, RZ, PT ;  /* 0x000000ff1b00720c */ /* 0x000fe40003f66270 */
[----:B------:R-:W2:Y:S03]  /*8970*/  LDL R27, [R1+0x25cc] ;  /* 0x0025cc00011b7983 */ /* 0x000ea60000100800 */
[----:B------:R-:W-:Y:S01]  /*8980*/  @!P0 IMAD.IADD R8, R8, 0x1, -R29 ;  /* 0x0000000108088824 */ /* 0x000fe200078e0a1d */
[----:B------:R-:W-:-:S03]  /*8990*/  ISETP.GT.U32.AND P0, PT, R29, R0, PT ;  /* 0x000000001d00720c */ /* 0x000fc60003f04070 */
[--C-:B------:R-:W-:Y:S02]  /*89a0*/  @!P5 IMAD.IADD R3, R3, 0x1, -R29.reuse ;  /* 0x000000010303d824 */ /* 0x100fe400078e0a1d */
[----:B------:R-:W-:-:S08]  /*89b0*/  @!P6 IMAD.IADD R2, R2, 0x1, -R29 ;  /* 0x000000010202e824 */ /* 0x000fd000078e0a1d */
[----:B------:R-:W-:Y:S02]  /*89c0*/  @!P0 IMAD.IADD R0, R0, 0x1, -R29 ;  /* 0x0000000100008824 */ /* 0x000fe400078e0a1d */
[----:B----4-:R-:W-:Y:S01]  /*89d0*/  @!P1 IMAD.MOV R28, RZ, RZ, -R28 ;  /* 0x000000ffff1c9224 */ /* 0x010fe200078e0a1c */
[----:B------:R-:W-:Y:S02]  /*89e0*/  ISETP.GE.AND P1, PT, R23, RZ, PT ;  /* 0x000000ff1700720c */ /* 0x000fe40003f26270 */
[----:B------:R-:W4:Y:S04]  /*89f0*/  LDL.LU R23, [R1+0x60] ;  /* 0x0000600001177983 */ /* 0x000f280000300800 */
[----:B------:R-:W2:Y:S04]  /*8a00*/  LDL R21, [R1+0x25c8] ;  /* 0x0025c80001157983 */ /* 0x000ea80000100800 */
[----:B------:R-:W2:Y:S04]  /*8a10*/  LDL.LU R19, [R1+0x5c] ;  /* 0x00005c0001137983 */ /* 0x000ea80000300800 */
[----:B------:R-:W3:Y:S01]  /*8a20*/  LDL.LU R29, [R1+0x58] ;  /* 0x00005800011d7983 */ /* 0x000ee20000300800 */
[----:B------:R-:W-:-:S02]  /*8a30*/  ISETP.NE.AND P5, PT, RZ, c[0x0][0x178], PT ;  /* 0x00005e00ff007a0c */ /* 0x000fc40003fa5270 */
[----:B0-----:R-:W-:-:S04]  /*8a40*/  LOP3.LUT R18, RZ, c[0x0][0x178], RZ, 0x33, !PT ;  /* 0x00005e00ff127a12 */ /* 0x001fc800078e33ff */
[----:B------:R-:W-:Y:S02]  /*8a50*/  SEL R28, R18, R28, !P5 ;  /* 0x0000001c121c7207 */ /* 0x000fe40006800000 */
[----:B------:R-:W-:Y:S02]  /*8a60*/  ISETP.GE.AND P0, PT, R22, RZ, PT ;  /* 0x000000ff1600720c */ /* 0x000fe40003f06270 */
[----:B------:R-:W3:Y:S01]  /*8a70*/  LDL R22, [R1+0x25c4] ;  /* 0x0025c40001167983 */ /* 0x000ee20000100800 */
[----:B----4-:R-:W-:Y:S01]  /*8a80*/  @!P2 IMAD.MOV R23, RZ, RZ, -R23 ;  /* 0x000000ffff17a224 */ /* 0x010fe200078e0a17 */
[----:B------:R-:W-:Y:S02]  /*8a90*/  ISETP.GE.AND P2, PT, R25, RZ, PT ;  /* 0x000000ff1900720c */ /* 0x000fe40003f46270 */
[----:B------:R-:W4:Y:S04]  /*8aa0*/  LDL R25, [R1+0x25c0] ;  /* 0x0025c00001197983 */ /* 0x000f280000100800 */
[----:B------:R0:W-:Y:S01]  /*8ab0*/  STL [R1+0x26c], R28 ;  /* 0x00026c1c01007387 */ /* 0x0001e20000100800 */
[----:B--2---:R-:W-:Y:S01]  /*8ac0*/  @!P3 IMAD.MOV R19, RZ, RZ, -R19 ;  /* 0x000000ffff13b224 */ /* 0x004fe200078e0a13 */
[C---:B------:R-:W-:Y:S01]  /*8ad0*/  SEL R23, R18.reuse, R23, !P5 ;  /* 0x0000001712177207 */ /* 0x040fe20006800000 */
[----:B---3--:R-:W-:Y:S01]  /*8ae0*/  @!P4 IMAD.MOV R29, RZ, RZ, -R29 ;  /* 0x000000ffff1dc224 */ /* 0x008fe200078e0a1d */
[----:B0-----:R-:W2:Y:S02]  /*8af0*/  LDL.LU R28, [R1+0x2744] ;  /* 0x00274400011c7983 */ /* 0x001ea40000300800 */
[----:B------:R-:W-:-:S02]  /*8b00*/  SEL R19, R18, R19, !P5 ;  /* 0x0000001312137207 */ /* 0x000fc40006800000 */
[----:B------:R-:W-:Y:S01]  /*8b10*/  SEL R18, R18, R29, !P5 ;  /* 0x0000001d12127207 */ /* 0x000fe20006800000 */
[----:B------:R0:W-:Y:S01]  /*8b20*/  STL [R1+0x268], R23 ;  /* 0x0002681701007387 */ /* 0x0001e20000100800 */
[----:B------:R-:W-:Y:S02]  /*8b30*/  ISETP.GE.AND P3, PT, R24, RZ, PT ;  /* 0x000000ff1800720c */ /* 0x000fe40003f66270 */
[----:B------:R-:W-:Y:S01]  /*8b40*/  ISETP.GE.AND P5, PT, R26, RZ, PT ;  /* 0x000000ff1a00720c */ /* 0x000fe20003fa6270 */
[----:B0-----:R-:W3:Y:S04]  /*8b50*/  LDL R23, [R1+0x25bc] ;  /* 0x0025bc0001177983 */ /* 0x001ee80000100800 */
[----:B------:R0:W-:Y:S04]  /*8b60*/  STL [R1+0x264], R19 ;  /* 0x0002641301007387 */ /* 0x0001e80000100800 */
[----:B------:R-:W3:Y:S04]  /*8b70*/  LDL R24, [R1+0x25b8] ;  /* 0x0025b80001187983 */ /* 0x000ee80000100800 */
[----:B------:R2:W-:Y:S04]  /*8b80*/  STL [R1+0x260], R18 ;  /* 0x0002601201007387 */ /* 0x0005e80000100800 */
[----:B------:R-:W3:Y:S04]  /*8b90*/  LDL R26, [R1+0x25b4] ;  /* 0x0025b400011a7983 */ /* 0x000ee80000100800 */
[----:B0-----:R-:W3:Y:S01]  /*8ba0*/  LDL.LU R19, [R1+0x54] ;  /* 0x0000540001137983 */ /* 0x001ee20000300800 */
[----:B--2---:R-:W-:-:S04]  /*8bb0*/  IMAD.MOV.U32 R18, RZ, RZ, R28 ;  /* 0x000000ffff127224 */ /* 0x004fc800078e001c */
[----:B------:R-:W-:Y:S01]  /*8bc0*/  @!P0 IMAD.MOV R18, RZ, RZ, -R18 ;  /* 0x000000ffff128224 */ /* 0x000fe200078e0a12 */
[----:B------:R-:W-:Y:S02]  /*8bd0*/  ISETP.GE.AND P0, PT, R27, RZ, PT ;  /* 0x000000ff1b00720c */ /* 0x000fe40003f06270 */
[----:B------:R-:W2:Y:S04]  /*8be0*/  LDL R27, [R1+0x25b0] ;  /* 0x0025b000011b7983 */ /* 0x000ea80000100800 */
[----:B------:R0:W-:Y:S04]  /*8bf0*/  STL [R1+0x1e4], R18 ;  /* 0x0001e41201007387 */ /* 0x0001e80000100800 */
[----:B0-----:R-:W2:Y:S01]  /*8c00*/  LDL.LU R18, [R1+0x50] ;  /* 0x0000500001127983 */ /* 0x001ea20000300800 */
[----:B---3--:R-:W-:Y:S01]  /*8c10*/  @!P1 IMAD.MOV R19, RZ, RZ, -R19 ;  /* 0x000000ffff139224 */ /* 0x008fe200078e0a13 */
[----:B------:R-:W-:-:S02]  /*8c20*/  ISETP.GE.AND P1, PT, R20, RZ, PT ;  /* 0x000000ff1400720c */ /* 0x000fc40003f26270 */
[----:B------:R-:W3:Y:S04]  /*8c30*/  LDL R20, [R1+0x25ac] ;  /* 0x0025ac0001147983 */ /* 0x000ee80000100800 */
[----:B------:R0:W-:Y:S04]  /*8c40*/  STL [R1+0x1e0], R19 ;  /* 0x0001e01301007387 */ /* 0x0001e80000100800 */
[----:B0-----:R-:W3:Y:S01]  /*8c50*/  LDL.LU R19, [R1+0x4c] ;  /* 0x00004c0001137983 */ /* 0x001ee20000300800 */
[----:B--2---:R-:W-:Y:S01]  /*8c60*/  @!P2 IMAD.MOV R18, RZ, RZ, -R18 ;  /* 0x000000ffff12a224 */ /* 0x004fe200078e0a12 */
[----:B------:R-:W-:-:S02]  /*8c70*/  ISETP.GE.AND P2, PT, R21, RZ, PT ;  /* 0x000000ff1500720c */ /* 0x000fc40003f46270 */
        /* <DEDUP_REMOVED lines=9> */
[----:B----4-:R-:W-:-:S02]  /*8d10*/  ISETP.GE.AND P5, PT, R25, RZ, PT ;  /* 0x000000ff1900720c */ /* 0x010fc40003fa6270 */
[----:B------:R-:W2:Y:S04]  /*8d20*/  LDL R25, [R1+0x25a0] ;  /* 0x0025a00001197983 */ /* 0x000ea80000100800 */
[----:B------:R0:W-:Y:S04]  /*8d30*/  STL [R1+0x1d4], R18 ;  /* 0x0001d41201007387 */ /* 0x0001e80000100800 */
[----:B0-----:R-:W4:Y:S01]  /*8d40*/  LDL.LU R18, [R1+0x40] ;  /* 0x0000400001127983 */ /* 0x001f220000300800 */
[----:B---3--:R-:W-:Y:S01]  /*8d50*/  @!P0 IMAD.MOV R19, RZ, RZ, -R19 ;  /* 0x000000ffff138224 */ /* 0x008fe200078e0a13 */
[----:B------:R-:W-:-:S02]  /*8d60*/  ISETP.GE.AND P0, PT, R23, RZ, PT ;  /* 0x000000ff1700720c */ /* 0x000fc40003f06270 */
[----:B------:R-:W3:Y:S04]  /*8d70*/  LDL R23, [R1+0x259c] ;  /* 0x00259c0001177983 */ /* 0x000ee80000100800 */
[----:B------:R0:W-:Y:S04]  /*8d80*/  STL [R1+0x1d0], R19 ;  /* 0x0001d01301007387 */ /* 0x0001e80000100800 */
[----:B0-----:R-:W2:Y:S01]  /*8d90*/  LDL.LU R19, [R1+0x3c] ;  /* 0x00003c0001137983 */ /* 0x001ea20000300800 */
[----:B----4-:R-:W-:Y:S01]  /*8da0*/  @!P1 IMAD.MOV R18, RZ, RZ, -R18 ;  /* 0x000000ffff129224 */ /* 0x010fe200078e0a12 */
[----:B------:R-:W-:-:S02]  /*8db0*/  ISETP.GE.AND P1, PT, R24, RZ, PT ;  /* 0x000000ff1800720c */ /* 0x000fc40003f26270 */
[----:B------:R-:W4:Y:S04]  /*8dc0*/  LDL R24, [R1+0x2598] ;  /* 0x0025980001187983 */ /* 0x000f280000100800 */
        /* <DEDUP_REMOVED lines=38> */
[----:B----4-:R-:W-:-:S02]  /*9030*/  ISETP.GE.AND P5, PT, R24, RZ, PT ;  /* 0x000000ff1800720c */ /* 0x010fc40003fa6270 */
[----:B------:R-:W3:Y:S04]  /*9040*/  LDL R24, [R1+0x2578] ;  /* 0x0025780001187983 */ /* 0x000ee80000100800 */
[----:B------:R0:W-:Y:S04]  /*9050*/  STL [R1+0x1a8], R18 ;  /* 0x0001a81201007387 */ /* 0x0001e80000100800 */
[----:B0-----:R-:W4:Y:S01]  /*9060*/  LDL.LU R18, [R1+0x180] ;  /* 0x0001800001127983 */ /* 0x001f220000300800 */
[----:B--2---:R-:W-:Y:S01]  /*9070*/  @!P0 IMAD.MOV R19, RZ, RZ, -R19 ;  /* 0x000000ffff138224 */ /* 0x004fe200078e0a13 */
[----:B------:R-:W-:-:S02]  /*9080*/  ISETP.GE.AND P0, PT, R26, RZ, PT ;  /* 0x000000ff1a00720c */ /* 0x000fc40003f06270 */
[----:B------:R-:W2:Y:S04]  /*9090*/  LDL R26, [R1+0x2574] ;  /* 0x00257400011a7983 */ /* 0x000ea80000100800 */
        /* <DEDUP_REMOVED lines=317> */
[----:B--2---:R-:W-:-:S05]  /*a470*/  @!P5 IMAD.MOV R19, RZ, RZ, -R19 ;  /* 0x000000ffff13d224 */ /* 0x004fca00078e0a13 */
[----:B------:R0:W-:Y:S04]  /*a480*/  STL [R1+0x54], R19 ;  /* 0x0000541301007387 */ /* 0x0001e80000100800 */
[----:B0-----:R-:W2:Y:S01]  /*a490*/  LDL.LU R19, [R1+0x12c] ;  /* 0x00012c0001137983 */ /* 0x001ea20000300800 */
[----:B------:R-:W-:-:S03]  /*a4a0*/  ISETP.GE.AND P5, PT, R26, RZ, PT ;  /* 0x000000ff1a00720c */ /* 0x000fc60003fa6270 */
[----:B------:R-:W4:Y:S01]  /*a4b0*/  LDL R26, [R1+0x2474] ;  /* 0x00247400011a7983 */ /* 0x000f220000100800 */
[----:B---3--:R-:W-:-:S05]  /*a4c0*/  @!P0 IMAD.MOV R18, RZ, RZ, -R18 ;  /* 0x000000ffff128224 */ /* 0x008fca00078e0a12 */
[----:B------:R0:W-:Y:S01]  /*a4d0*/  STL [R1+0x50], R18 ;  /* 0x0000501201007387 */ /* 0x0001e20000100800 */
[----:B------:R-:W-:-:S03]  /*a4e0*/  ISETP.GE.AND P0, PT, R27, RZ, PT ;  /* 0x000000ff1b00720c */ /* 0x000fc60003f06270 */
[----:B0-----:R-:W3:Y:S04]  /*a4f0*/  LDL.LU R18, [R1+0x104] ;  /* 0x0001040001127983 */ /* 0x001ee80000300800 */
[----:B------:R-:W4:Y:S01]  /*a500*/  LDL R27, [R1+0x2470] ;  /* 0x00247000011b7983 */ /* 0x000f220000100800 */
[----:B--2---:R-:W-:Y:S01]  /*a510*/  @!P1 IMAD.MOV R19, RZ, RZ, -R19 ;  /* 0x000000ffff139224 */ /* 0x004fe200078e0a13 */
[----:B------:R-:W-:Y:S02]  /*a520*/  ISETP.GE.AND P1, PT, R20, RZ, PT ;  /* 0x000000ff1400720c */ /* 0x000fe40003f26270 */
[----:B------:R-:W2:Y:S04]  /*a530*/  LDL.LU R20, [R1+0x110] ;  /* 0x0001100001147983 */ /* 0x000ea80000300800 */
[----:B------:R-:W-:Y:S01]  /*a540*/  STL [R1+0x4c], R19 ;  /* 0x00004c1301007387 */ /* 0x000fe20000100800 */
[----:B---3--:R-:W-:-:S05]  /*a550*/  @!P2 IMAD.MOV R18, RZ, RZ, -R18 ;  /* 0x000000ffff12a224 */ /* 0x008fca00078e0a12 */
[----:B------:R0:W-:Y:S01]  /*a560*/  STL [R1+0x48], R18 ;  /* 0x0000481201007387 */ /* 0x0001e20000100800 */
[----:B------:R-:W-:-:S03]  /*a570*/  ISETP.GE.AND P2, PT, R21, RZ, PT ;  /* 0x000000ff1500720c */ /* 0x000fc60003f46270 */
[----:B0-----:R-:W3:Y:S01]  /*a580*/  LDL R18, [R1+0x246c] ;  /* 0x00246c0001127983 */ /* 0x001ee20000100800 */
[----:B--2---:R-:W-:-:S03]  /*a590*/  @!P3 IMAD.MOV R20, RZ, RZ, -R20 ;  /* 0x000000ffff14b224 */ /* 0x004fc600078e0a14 */
[----:B------:R-:W2:Y:S04]  /*a5a0*/  LDL.LU R19, [R1+0x114] ;  /* 0x0001140001137983 */ /* 0x000ea80000300800 */
[----:B------:R0:W-:Y:S04]  /*a5b0*/  STL [R1+0x44], R20 ;  /* 0x0000441401007387 */ /* 0x0001e80000100800 */
[----:B0-----:R-:W3:Y:S04]  /*a5c0*/  LDL R20, [R1+0x2464] ;  /* 0x0024640001147983 */ /* 0x001ee80000100800 */
[----:B------:R-:W3:Y:S01]  /*a5d0*/  LDL.LU R21, [R1+0x10c] ;  /* 0x00010c0001157983 */ /* 0x000ee20000300800 */
[----:B------:R-:W-:Y:S01]  /*a5e0*/  ISETP.GE.AND P3, PT, R22, RZ, PT ;  /* 0x000000ff1600720c */ /* 0x000fe20003f66270 */
[----:B--2---:R-:W-:Y:S01]  /*a5f0*/  @!P5 IMAD.MOV R19, RZ, RZ, -R19 ;  /* 0x000000ffff13d224 */ /* 0x004fe200078e0a13 */
[----:B----4-:R-:W-:-:S04]  /*a600*/  ISETP.GE.AND P5, PT, R25, RZ, PT ;  /* 0x000000ff1900720c */ /* 0x010fc80003fa6270 */
[----:B------:R0:W-:Y:S04]  /*a610*/  STL [R1+0x40], R19 ;  /* 0x0000401301007387 */ /* 0x0001e80000100800 */
[----:B0-----:R-:W2:Y:S01]  /*a620*/  LDL R19, [R1+0x2468] ;  /* 0x0024680001137983 */ /* 0x001ea20000100800 */
[----:B---3--:R-:W-:-:S03]  /*a630*/  @!P0 IMAD.MOV R21, RZ, RZ, -R21 ;  /* 0x000000ffff158224 */ /* 0x008fc600078e0a15 */
[----:B------:R-:W3:Y:S01]  /*a640*/  LDL.LU R22, [R1+0xc8] ;  /* 0x0000c80001167983 */ /* 0x000ee20000300800 */
[----:B------:R-:W-:-:S03]  /*a650*/  ISETP.GE.AND P0, PT, R23, RZ, PT ;  /* 0x000000ff1700720c */ /* 0x000fc60003f06270 */
[----:B------:R-:W4:Y:S04]  /*a660*/  LDL R25, [R1+0x2460] ;  /* 0x0024600001197983 */ /* 0x000f280000100800 */
[----:B------:R-:W2:Y:S04]  /*a670*/  LDL.LU R23, [R1+0xd8] ;  /* 0x0000d80001177983 */ /* 0x000ea80000300800 */
[----:B------:R0:W-:Y:S04]  /*a680*/  STL [R1+0x3c], R21 ;  /* 0x00003c1501007387 */ /* 0x0001e80000100800 */
[----:B0-----:R-:W4:Y:S01]  /*a690*/  LDL R21, [R1+0x245c] ;  /* 0x00245c0001157983 */ /* 0x001f220000100800 */
[----:B---3--:R-:W-:-:S05]  /*a6a0*/  @!P1 IMAD.MOV R22, RZ, RZ, -R22 ;  /* 0x000000ffff169224 */ /* 0x008fca00078e0a16 */
[----:B------:R0:W-:Y:S01]  /*a6b0*/  STL [R1+0x38], R22 ;  /* 0x0000381601007387 */ /* 0x0001e20000100800 */
[----:B--2---:R-:W-:Y:S01]  /*a6c0*/  @!P2 IMAD.MOV R23, RZ, RZ, -R23 ;  /* 0x000000ffff17a224 */ /* 0x004fe200078e0a17 */
[----:B------:R-:W-:Y:S02]  /*a6d0*/  ISETP.GE.AND P2, PT, R26, RZ, PT ;  /* 0x000000ff1a00720c */ /* 0x000fe40003f46270 */
[----:B0-----:R-:W2:Y:S04]  /*a6e0*/  LDL R22, [R1+0x2458] ;  /* 0x0024580001167983 */ /* 0x001ea80000100800 */
[----:B------:R-:W3:Y:S04]  /*a6f0*/  LDL.LU R28, [R1+0xe0] ;  /* 0x0000e000011c7983 */ /* 0x000ee80000300800 */
[----:B------:R0:W-:Y:S04]  /*a700*/  STL [R1+0x34], R23 ;  /* 0x0000341701007387 */ /* 0x0001e80000100800 */
[----:B0-----:R-:W2:Y:S04]  /*a710*/  LDL R23, [R1+0x2454] ;  /* 0x0024540001177983 */ /* 0x001ea80000100800 */
[----:B------:R-:W2:Y:S01]  /*a720*/  LDL.LU R26, [R1+0xf4] ;  /* 0x0000f400011a7983 */ /* 0x000ea20000300800 */
[----:B------:R-:W-:-:S03]  /*a730*/  ISETP.GE.AND P1, PT, R24, RZ, PT ;  /* 0x000000ff1800720c */ /* 0x000fc60003f26270 */
[----:B------:R-:W4:Y:S01]  /*a740*/  LDL R24, [R1+0x2450] ;  /* 0x0024500001187983 */ /* 0x000f220000100800 */
[----:B---3--:R-:W-:Y:S01]  /*a750*/  @!P3 IMAD.MOV R28, RZ, RZ, -R28 ;  /* 0x000000ffff1cb224 */ /* 0x008fe200078e0a1c */
[----:B------:R-:W-:Y:S02]  /*a760*/  ISETP.GE.AND P3, PT, R27, RZ, PT ;  /* 0x000000ff1b00720c */ /* 0x000fe40003f66270 */
[----:B------:R-:W3:Y:S04]  /*a770*/  LDL R27, [R1+0x244c] ;  /* 0x00244c00011b7983 */ /* 0x000ee80000100800 */
[----:B------:R0:W-:Y:S04]  /*a780*/  STL [R1+0x30], R28 ;  /* 0x0000301c01007387 */ /* 0x0001e80000100800 */
[----:B0-----:R-:W3:Y:S01]  /*a790*/  LDL.LU R28, [R1+0xdc] ;  /* 0x0000dc00011c7983 */ /* 0x001ee20000300800 */
[----:B--2---:R-:W-:Y:S01]  /*a7a0*/  @!P5 IMAD.MOV R26, RZ, RZ, -R26 ;  /* 0x000000ffff1ad224 */ /* 0x004fe200078e0a1a */
[----:B------:R-:W-:-:S04]  /*a7b0*/  ISETP.GE.AND P5, PT, R18, RZ, PT ;  /* 0x000000ff1200720c */ /* 0x000fc80003fa6270 */
[----:B------:R0:W-:Y:S04]  /*a7c0*/  STL [R1+0x2c], R26 ;  /* 0x00002c1a01007387 */ /* 0x0001e80000100800 */
[----:B0-----:R-:W2:Y:S04]  /*a7d0*/  LDL R26, [R1+0x2448] ;  /* 0x00244800011a7983 */ /* 0x001ea80000100800 */
[----:B------:R-:W2:Y:S04]  /*a7e0*/  LDL.LU R18, [R1+0xd0] ;  /* 0x0000d00001127983 */ /* 0x000ea80000300800 */
[----:B------:R-:W4:Y:S01]  /*a7f0*/  LDL R29, [R1+0x2444] ;  /* 0x00244400011d7983 */ /* 0x000f220000100800 */
[----:B---3--:R-:W-:Y:S01]  /*a800*/  @!P0 IMAD.MOV R28, RZ, RZ, -R28 ;  /* 0x000000ffff1c8224 */ /* 0x008fe200078e0a1c */
[----:B------:R-:W-:-:S02]  /*a810*/  ISETP.GE.AND P0, PT, R20, RZ, PT ;  /* 0x000000ff1400720c */ /* 0x000fc40003f06270 */
[----:B------:R-:W3:Y:S04]  /*a820*/  LDL.LU R20, [R1+0x20] ;  /* 0x0000200001147983 */ /* 0x000ee80000300800 */
[----:B------:R0:W-:Y:S04]  /*a830*/  STL [R1+0x28], R28 ;  /* 0x0000281c01007387 */ /* 0x0001e80000100800 */
[----:B0-----:R-:W4:Y:S01]  /*a840*/  LDL R28, [R1+0x2440] ;  /* 0x00244000011c7983 */ /* 0x001f220000100800 */
[----:B--2---:R-:W-:Y:S01]  /*a850*/  @!P1 IMAD.MOV R18, RZ, RZ, -R18 ;  /* 0x000000ffff129224 */ /* 0x004fe200078e0a12 */
[----:B------:R-:W-:-:S04]  /*a860*/  ISETP.GE.AND P1, PT, R19, RZ, PT ;  /* 0x000000ff1300720c */ /* 0x000fc80003f26270 */
[----:B------:R0:W-:Y:S04]  /*a870*/  STL [R1+0x24], R18 ;  /* 0x0000241201007387 */ /* 0x0001e80000100800 */
[----:B0-----:R-:W2:Y:S04]  /*a880*/  LDL.LU R18, [R1+0x2740] ;  /* 0x0027400001127983 */ /* 0x001ea80000300800 */
[----:B------:R-:W2:Y:S01]  /*a890*/  LDL.LU R19, [R1+0x1c] ;  /* 0x00001c0001137983 */ /* 0x000ea20000300800 */
[----:B---3--:R-:W-:Y:S01]  /*a8a0*/  @!P2 IMAD.MOV R20, RZ, RZ, -R20 ;  /* 0x000000ffff14a224 */ /* 0x008fe200078e0a14 */
[----:B----4-:R-:W-:-:S02]  /*a8b0*/  ISETP.GE.AND P2, PT, R25, RZ, PT ;  /* 0x000000ff1900720c */ /* 0x010fc40003f46270 */
[----:B------:R-:W3:Y:S04]  /*a8c0*/  LDL R25, [R1+0x243c] ;  /* 0x00243c0001197983 */ /* 0x000ee80000100800 */
[----:B------:R0:W-:Y:S04]  /*a8d0*/  STL [R1+0x20], R20 ;  /* 0x0000201401007387 */ /* 0x0001e80000100800 */
[----:B0-----:R-:W4:Y:S01]  /*a8e0*/  LDL.LU R20, [R1+0x18] ;  /* 0x0000180001147983 */ /* 0x001f220000300800 */
[----:B--2---:R-:W-:Y:S01]  /*a8f0*/  @!P3 IMAD.MOV R19, RZ, RZ, -R19 ;  /* 0x000000ffff13b224 */ /* 0x004fe200078e0a13 */
[----:B------:R-:W-:-:S04]  /*a900*/  ISETP.GE.AND P3, PT, R21, RZ, PT ;  /* 0x000000ff1500720c */ /* 0x000fc80003f66270 */
[----:B------:R0:W-:Y:S04]  /*a910*/  STL [R1+0x1c], R19 ;  /* 0x00001c1301007387 */ /* 0x0001e80000100800 */
[----:B0-----:R-:W2:Y:S04]  /*a920*/  LDL.LU R19, [R1+0x273c] ;  /* 0x00273c0001137983 */ /* 0x001ea80000300800 */
[----:B------:R-:W2:Y:S01]  /*a930*/  LDL.LU R21, [R1+0x14] ;  /* 0x0000140001157983 */ /* 0x000ea20000300800 */
[----:B----4-:R-:W-:Y:S01]  /*a940*/  @!P5 IMAD.MOV R20, RZ, RZ, -R20 ;  /* 0x000000ffff14d224 */ /* 0x010fe200078e0a14 */
[----:B------:R-:W-:-:S04]  /*a950*/  ISETP.GE.AND P5, PT, R22, RZ, PT ;  /* 0x000000ff1600720c */ /* 0x000fc80003fa6270 */
[----:B------:R0:W-:Y:S04]  /*a960*/  STL [R1+0x18], R20 ;  /* 0x0000181401007387 */ /* 0x0001e80000100800 */
[----:B0-----:R-:W4:Y:S04]  /*a970*/  LDL.LU R20, [R1+0x2738] ;  /* 0x0027380001147983 */ /* 0x001f280000300800 */
[----:B------:R-:W3:Y:S01]  /*a980*/  LDL.LU R22, [R1+0x10] ;  /* 0x0000100001167983 */ /* 0x000ee20000300800 */
[----:B--2---:R-:W-:Y:S01]  /*a990*/  @!P0 IMAD.MOV R21, RZ, RZ, -R21 ;  /* 0x000000ffff158224 */ /* 0x004fe200078e0a15 */
[----:B------:R-:W-:-:S04]  /*a9a0*/  ISETP.GE.AND P0, PT, R23, RZ, PT ;  /* 0x000000ff1700720c */ /* 0x000fc80003f06270 */
[----:B------:R0:W-:Y:S04]  /*a9b0*/  STL [R1+0x14], R21 ;  /* 0x0000141501007387 */ /* 0x0001e80000100800 */
[----:B0-----:R-:W2:Y:S04]  /*a9c0*/  LDL.LU R21, [R1+0x2734] ;  /* 0x0027340001157983 */ /* 0x001ea80000300800 */
[----:B------:R-:W2:Y:S01]  /*a9d0*/  LDL.LU R23, [R1+0xc] ;  /* 0x00000c0001177983 */ /* 0x000ea20000300800 */
[----:B---3--:R-:W-:Y:S01]  /*a9e0*/  @!P1 IMAD.MOV R22, RZ, RZ, -R22 ;  /* 0x000000ffff169224 */ /* 0x008fe200078e0a16 */
[----:B------:R-:W-:-:S04]  /*a9f0*/  ISETP.GE.AND P1, PT, R24, RZ, PT ;  /* 0x000000ff1800720c */ /* 0x000fc80003f26270 */
[----:B------:R0:W-:Y:S04]  /*aa00*/  STL [R1+0x10], R22 ;  /* 0x0000101601007387 */ /* 0x0001e80000100800 */
[----:B0-----:R-:W3:Y:S04]  /*aa10*/  LDL.LU R22, [R1+0x2730] ;  /* 0x0027300001167983 */ /* 0x001ee80000300800 */
        /* <DEDUP_REMOVED lines=10> */
[----:B------:R-:W3:Y:S01]  /*aac0*/  LDL.LU R26, [R1] ;  /* 0x00000000011a7983 */ /* 0x000ee20000300800 */
[----:B--2---:R-:W-:-:S05]  /*aad0*/  @!P5 IMAD.MOV R27, RZ, RZ, -R27 ;  /* 0x000000ffff1bd224 */ /* 0x004fca00078e0a1b */
[----:B------:R0:W-:Y:S04]  /*aae0*/  STL [R1+0x4], R27 ;  /* 0x0000041b01007387 */ /* 0x0001e80000100800 */
[----:B0-----:R-:W2:Y:S01]  /*aaf0*/  LDL.LU R27, [R1+0x2724] ;  /* 0x00272400011b7983 */ /* 0x001ea20000300800 */
[----:B------:R-:W-:Y:S01]  /*ab00*/  ISETP.GE.AND P5, PT, R29, RZ, PT ;  /* 0x000000ff1d00720c */ /* 0x000fe20003fa6270 */
[----:B---3--:R-:W-:Y:S02]  /*ab10*/  @!P0 IMAD.MOV R26, RZ, RZ, -R26 ;  /* 0x000000ffff1a8224 */ /* 0x008fe400078e0a1a */
[----:B--2---:R-:W-:Y:S02]  /*ab20*/  IMAD.MOV.U32 R29, RZ, RZ, R27 ;  /* 0x000000ffff1d7224 */ /* 0x004fe400078e001b */
[----:B------:R-:W2:Y:S04]  /*ab30*/  LDL R27, [R1+0x2438] ;  /* 0x00243800011b7983 */ /* 0x000ea80000100800 */
[----:B------:R0:W-:Y:S04]  /*ab40*/  STL [R1], R26 ;  /* 0x0000001a01007387 */ /* 0x0001e80000100800 */
[----:B0-----:R-:W3:Y:S01]  /*ab50*/  LDL.LU R26, [R1+0x2720] ;  /* 0x00272000011a7983 */ /* 0x001ee20000300800 */
[----:B------:R-:W-:Y:S01]  /*ab60*/  @!P1 IMAD.MOV R29, RZ, RZ, -R29 ;  /* 0x000000ffff1d9224 */ /* 0x000fe200078e0a1d */
[----:B------:R-:W-:-:S02]  /*ab70*/  ISETP.GE.AND P0, PT, R28, RZ, PT ;  /* 0x000000ff1c00720c */ /* 0x000fc40003f06270 */
[----:B------:R-:W-:Y:S01]  /*ab80*/  ISETP.GE.AND P1, PT, R25, RZ, PT ;  /* 0x000000ff1900720c */ /* 0x000fe20003f26270 */
[----:B---3--:R-:W-:Y:S02]  /*ab90*/  IMAD.MOV.U32 R28, RZ, RZ, R26 ;  /* 0x000000ffff1c7224 */ /* 0x008fe400078e001a */
[----:B------:R-:W3:Y:S04]  /*aba0*/  LDL R26, [R1+0x242c] ;  /* 0x00242c00011a7983 */ /* 0x000ee80000100800 */
[----:B------:R0:W-:Y:S04]  /*abb0*/  STL [R1+0x268c], R29 ;  /* 0x00268c1d01007387 */ /* 0x0001e80000100800 */
[----:B0-----:R-:W3:Y:S04]  /*abc0*/  LDL R29, [R1+0x2424] ;  /* 0x00242400011d7983 */ /* 0x001ee80000100800 */
[----:B------:R-:W3:Y:S01]  /*abd0*/  LDL.LU R25, [R1+0x271c] ;  /* 0x00271c0001197983 */ /* 0x000ee20000300800 */
[----:B------:R-:W-:Y:S01]  /*abe0*/  @!P2 IMAD.MOV R28, RZ, RZ, -R28 ;  /* 0x000000ffff1ca224 */ /* 0x000fe200078e0a1c */
[----:B--2---:R-:W-:-:S04]  /*abf0*/  ISETP.GE.AND P2, PT, R27, RZ, PT ;  /* 0x000000ff1b00720c */ /* 0x004fc80003f46270 */
[----:B------:R0:W-:Y:S04]  /*ac00*/  STL [R1+0x2690], R28 ;  /* 0x0026901c01007387 */ /* 0x0001e80000100800 */
[----:B------:R-:W2:Y:S04]  /*ac10*/  LDL R27, [R1+0x241c] ;  /* 0x00241c00011b7983 */ /* 0x000ea80000100800 */
[----:B0-----:R-:W2:Y:S01]  /*ac20*/  LDL R28, [R1+0x2430] ;  /* 0x00243000011c7983 */ /* 0x001ea20000100800 */
[----:B---3--:R-:W-:-:S05]  /*ac30*/  @!P3 IMAD.MOV R25, RZ, RZ, -R25 ;  /* 0x000000ffff19b224 */ /* 0x008fca00078e0a19 */
[----:B------:R0:W-:Y:S04]  /*ac40*/  STL [R1+0x2694], R25 ;  /* 0x0026941901007387 */ /* 0x0001e80000100800 */
[----:B0-----:R-:W3:Y:S01]  /*ac50*/  LDL R25, [R1+0x2434] ;  /* 0x0024340001197983 */ /* 0x001ee20000100800 */
[----:B------:R-:W-:Y:S02]  /*ac60*/  @!P5 IMAD.MOV R24, RZ, RZ, -R24 ;  /* 0x000000ffff18d224 */ /* 0x000fe400078e0a18 */
[----:B------:R-:W-:Y:S01]  /*ac70*/  @!P0 IMAD.MOV R23, RZ, RZ, -R23 ;  /* 0x000000ffff178224 */ /* 0x000fe200078e0a17 */
[----:B--2---:R-:W-:Y:S01]  /*ac80*/  ISETP.GE.AND P5, PT, R28, RZ, PT ;  /* 0x000000ff1c00720c */ /* 0x004fe20003fa6270 */
[----:B------:R-:W-:Y:S02]  /*ac90*/  @!P1 IMAD.MOV R22, RZ, RZ, -R22 ;  /* 0x000000ffff169224 */ /* 0x000fe400078e0a16 */
[----:B------:R-:W-:Y:S01]  /*aca0*/  @!P2 IMAD.MOV R21, RZ, RZ, -R21 ;  /* 0x000000ffff15a224 */ /* 0x000fe200078e0a15 */
[----:B------:R-:W-:-:S02]  /*acb0*/  ISETP.GE.AND P0, PT, R26, RZ, PT ;  /* 0x000000ff1a00720c */ /* 0x000fc40003f06270 */
[----:B------:R-:W-:Y:S02]  /*acc0*/  ISETP.GE.AND P2, PT, R29, RZ, PT ;  /* 0x000000ff1d00720c */ /* 0x000fe40003f46270 */
[----:B---3--:R-:W-:Y:S02]  /*acd0*/  ISETP.GE.AND P3, PT, R25, RZ, PT ;  /* 0x000000ff1900720c */ /* 0x008fe40003f66270 */
[----:B------:R-:W2:Y:S04]  /*ace0*/  LDL R25, [R1+0x2418] ;  /* 0x0024180001197983 */ /* 0x000ea80000100800 */
[----:B------:R0:W-:Y:S04]  /*acf0*/  STL [R1+0x2698], R24 ;  /* 0x0026981801007387 */ /* 0x0001e80000100800 */
[----:B------:R-:W3:Y:S04]  /*ad00*/  LDL R28, [R1+0x2414] ;  /* 0x00241400011c7983 */ /* 0x000ee80000100800 */
[----:B0-----:R-:W3:Y:S04]  /*ad10*/  LDL R24, [R1+0x2420] ;  /* 0x0024200001187983 */ /* 0x001ee80000100800 */
[----:B------:R0:W-:Y:S04]  /*ad20*/  STL [R1+0x269c], R23 ;  /* 0x00269c1701007387 */ /* 0x0001e80000100800 */
[----:B------:R-:W3:Y:S04]  /*ad30*/  LDL R26, [R1+0x2410] ;  /* 0x00241000011a7983 */ /* 0x000ee80000100800 */
[----:B0-----:R-:W3:Y:S04]  /*ad40*/  LDL R23, [R1+0x2428] ;  /* 0x0024280001177983 */ /* 0x001ee80000100800 */
[----:B------:R0:W-:Y:S04]  /*ad50*/  STL [R1+0x26a0], R22 ;  /* 0x0026a01601007387 */ /* 0x0001e80000100800 */
[----:B------:R-:W-:Y:S04]  /*ad60*/  STL [R1+0x26a4], R21 ;  /* 0x0026a41501007387 */ /* 0x000fe80000100800 */
[----:B------:R-:W3:Y:S01]  /*ad70*/  LDL R29, [R1+0x240c] ;  /* 0x00240c00011d7983 */ /* 0x000ee20000100800 */
[----:B----4-:R-:W-:-:S02]  /*ad80*/  @!P3 IMAD.MOV R20, RZ, RZ, -R20 ;  /* 0x000000ffff14b224 */ /* 0x010fc400078e0a14 */
[----:B------:R-:W-:Y:S01]  /*ad90*/  @!P5 IMAD.MOV R19, RZ, RZ, -R19 ;  /* 0x000000ffff13d224 */ /* 0x000fe200078e0a13 */
[----:B------:R-:W-:Y:S02]  /*ada0*/  ISETP.GE.AND P5, PT, R27, RZ, PT ;  /* 0x000000ff1b00720c */ /* 0x000fe40003fa6270 */
[----:B------:R1:W-:Y:S04]  /*adb0*/  STL [R1+0x26a8], R20 ;  /* 0x0026a81401007387 */ /* 0x0003e80000100800 */
[----:B0-----:R-:W4:Y:S01]  /*adc0*/  LDL R22, [R1+0x2408] ;  /* 0x0024080001167983 */ /* 0x001f220000100800 */
[----:B------:R-:W-:Y:S02]  /*add0*/  @!P0 IMAD.MOV R18, RZ, RZ, -R18 ;  /* 0x000000ffff128224 */ /* 0x000fe400078e0a12 */
[----:B------:R-:W-:Y:S01]  /*ade0*/  @!P2 IMAD.MOV R16, RZ, RZ, -R16 ;  /* 0x000000ffff10a224 */ /* 0x000fe200078e0a10 */
[----:B--2---:R-:W-:-:S02]  /*adf0*/  ISETP.GE.AND P0, PT, R25, RZ, PT ;  /* 0x000000ff1900720c */ /* 0x004fc40003f06270 */
[----:B---3--:R-:W-:Y:S02]  /*ae00*/  ISETP.GE.AND P1, PT, R23, RZ, PT ;  /* 0x000000ff1700720c */ /* 0x008fe40003f26270 */
[----:B------:R-:W2:Y:S04]  /*ae10*/  LDL R23, [R1+0x2404] ;  /* 0x0024040001177983 */ /* 0x000ea80000100800 */
[----:B------:R0:W-:Y:S04]  /*ae20*/  STL [R1+0x26ac], R19 ;  /* 0x0026ac1301007387 */ /* 0x0001e80000100800 */
[----:B------:R-:W3:Y:S03]  /*ae30*/  LDL R27, [R1+0x2400] ;  /* 0x00240000011b7983 */ /* 0x000ee60000100800 */
[----:B------:R-:W-:Y:S01]  /*ae40*/  @!P1 IMAD.MOV R17, RZ, RZ, -R17 ;  /* 0x000000ffff119224 */ /* 0x000fe200078e0a11 */
[----:B------:R-:W-:Y:S01]  /*ae50*/  ISETP.GE.AND P3, PT, R24, RZ, PT ;  /* 0x000000ff1800720c */ /* 0x000fe20003f66270 */
[----:B------:R-:W-:Y:S04]  /*ae60*/  STL [R1+0x26b0], R18 ;  /* 0x0026b01201007387 */ /* 0x000fe80000100800 */
[----:B------:R-:W3:Y:S04]  /*ae70*/  LDL R24, [R1+0x23fc] ;  /* 0x0023fc0001187983 */ /* 0x000ee80000100800 */
[----:B------:R-:W-:Y:S04]  /*ae80*/  STL [R1+0x26b4], R17 ;  /* 0x0026b41101007387 */ /* 0x000fe80000100800 */
[----:B------:R-:W3:Y:S01]  /*ae90*/  LDL R25, [R1+0x23f8] ;  /* 0x0023f80001197983 */ /* 0x000ee20000100800 */
[----:B------:R-:W-:Y:S01]  /*aea0*/  @!P3 IMAD.MOV R15, RZ, RZ, -R15 ;  /* 0x000000ffff0fb224 */ /* 0x000fe200078e0a0f */
[----:B------:R-:W-:-:S02]  /*aeb0*/  ISETP.GE.AND P1, PT, R28, RZ, PT ;  /* 0x000000ff1c00720c */ /* 0x000fc40003f26270 */
[----:B------:R-:W-:Y:S01]  /*aec0*/  STL [R1+0x26b8], R16 ;  /* 0x0026b81001007387 */ /* 0x000fe20000100800 */
[----:B------:R-:W-:Y:S02]  /*aed0*/  ISETP.GE.AND P2, PT, R26, RZ, PT ;  /* 0x000000ff1a00720c */ /* 0x000fe40003f46270 */
[----:B------:R-:W-:Y:S01]  /*aee0*/  ISETP.GE.AND P3, PT, R29, RZ, PT ;  /* 0x000000ff1d00720c */ /* 0x000fe20003f66270 */
[----:B------:R-:W3:Y:S04]  /*aef0*/  LDL R28, [R1+0x23e8] ;  /* 0x0023e800011c7983 */ /* 0x000ee80000100800 */
[----:B------:R-:W3:Y:S04]  /*af00*/  LDL R26, [R1+0x23ec] ;  /* 0x0023ec00011a7983 */ /* 0x000ee80000100800 */
[----:B------:R-:W-:Y:S04]  /*af10*/  STL [R1+0x26bc], R15 ;  /* 0x0026bc0f01007387 */ /* 0x000fe80000100800 */
[----:B------:R-:W3:Y:S01]  /*af20*/  LDL R29, [R1+0x23f0] ;  /* 0x0023f000011d7983 */ /* 0x000ee20000100800 */
[----:B------:R-:W-:-:S02]  /*af30*/  @!P5 IMAD.MOV R14, RZ, RZ, -R14 ;  /* 0x000000ffff0ed224 */ /* 0x000fc400078e0a0e */
[----:B------:R-:W-:Y:S02]  /*af40*/  @!P0 IMAD.MOV R13, RZ, RZ, -R13 ;  /* 0x000000ffff0d8224 */ /* 0x000fe400078e0a0d */
[----:B------:R-:W-:Y:S01]  /*af50*/  @!P1 IMAD.MOV R12, RZ, RZ, -R12 ;  /* 0x000000ffff0c9224 */ /* 0x000fe200078e0a0c */
[----:B----4-:R-:W-:Y:S01]  /*af60*/  ISETP.GE.AND P5, PT, R22, RZ, PT ;  /* 0x000000ff1600720c */ /* 0x010fe20003fa6270 */
[----:B------:R-:W-:Y:S04]  /*af70*/  STL [R1+0x26c0], R14 ;  /* 0x0026c00e01007387 */ /* 0x000fe80000100800 */
[----:B------:R-:W-:Y:S04]  /*af80*/  STL [R1+0x26c4], R13 ;  /* 0x0026c40d01007387 */ /* 0x000fe80000100800 */
[----:B------:R-:W-:Y:S01]  /*af90*/  STL [R1+0x26c8], R12 ;  /* 0x0026c80c01007387 */ /* 0x000fe20000100800 */
[----:B------:R-:W-:-:S02]  /*afa0*/  @!P2 IMAD.MOV R11, RZ, RZ, -R11 ;  /* 0x000000ffff0ba224 */ /* 0x000fc400078e0a0b */
[----:B------:R-:W-:Y:S02]  /*afb0*/  @!P3 IMAD.MOV R10, RZ, RZ, -R10 ;  /* 0x000000ffff0ab224 */ /* 0x000fe400078e0a0a */
[----:B------:R-:W-:Y:S01]  /*afc0*/  @!P5 IMAD.MOV R9, RZ, RZ, -R9 ;  /* 0x000000ffff09d224 */ /* 0x000fe200078e0a09 */
[----:B--2---:R-:W-:Y:S02]  /*afd0*/  ISETP.GE.AND P0, PT, R23, RZ, PT ;  /* 0x000000ff1700720c */ /* 0x004fe40003f06270 */
[----:B---3--:R-:W-:Y:S02]  /*afe0*/  ISETP.GE.AND P1, PT, R27, RZ, PT ;  /* 0x000000ff1b00720c */ /* 0x008fe40003f26270 */
[----:B------:R-:W2:Y:S09]  /*aff0*/  LDL R27, [R1+0x23f4] ;  /* 0x0023f400011b7983 */ /* 0x000eb20000100800 */
[----:B------:R-:W-:Y:S01]  /*b000*/  @!P0 IMAD.MOV R8, RZ, RZ, -R8 ;  /* 0x000000ffff088224 */ /* 0x000fe200078e0a08 */
[----:B------:R-:W-:Y:S04]  /*b010*/  STL [R1+0x26cc], R11 ;  /* 0x0026cc0b01007387 */ /* 0x000fe80000100800 */
[----:B------:R-:W-:Y:S01]  /*b020*/  STL [R1+0x26d0], R10 ;  /* 0x0026d00a01007387 */ /* 0x000fe20000100800 */
[----:B------:R-:W-:-:S03]  /*b030*/  @!P1 IMAD.MOV R7, RZ, RZ, -R7 ;  /* 0x000000ffff079224 */ /* 0x000fc600078e0a07 */
[----:B------:R-:W-:Y:S04]  /*b040*/  STL [R1+0x26d4], R9 ;  /* 0x0026d40901007387 */ /* 0x000fe80000100800 */
[----:B------:R-:W-:Y:S04]  /*b050*/  STL [R1+0x26d8], R8 ;  /* 0x0026d80801007387 */ /* 0x000fe80000100800 */
[----:B------:R-:W-:Y:S04]  /*b060*/  STL [R1+0x26dc], R7 ;  /* 0x0026dc0701007387 */ /* 0x000fe80000100800 */
[----:B-1----:R-:W3:Y:S04]  /*b070*/  LDL.LU R20, [R1+0x1e4] ;  /* 0x0001e40001147983 */ /* 0x002ee80000300800 */
[----:B------:R-:W4:Y:S04]  /*b080*/  LDL.LU R21, [R1+0x1e0] ;  /* 0x0001e00001157983 */ /* 0x000f280000300800 */
[----:B------:R-:W4:Y:S01]  /*b090*/  LDL.LU R22, [R1+0x1dc] ;  /* 0x0001dc0001167983 */ /* 0x000f220000300800 */
[----:B------:R-:W-:-:S02]  /*b0a0*/  ISETP.GE.AND P2, PT, R24, RZ, PT ;  /* 0x000000ff1800720c */ /* 0x000fc40003f46270 */
[----:B------:R-:W-:Y:S01]  /*b0b0*/  ISETP.GE.AND P3, PT, R25, RZ, PT ;  /* 0x000000ff1900720c */ /* 0x000fe20003f66270 */
[----:B------:R-:W4:Y:S04]  /*b0c0*/  LDL.LU R23, [R1+0x1d8] ;  /* 0x0001d80001177983 */ /* 0x000f280000300800 */
[----:B------:R-:W4:Y:S04]  /*b0d0*/  LDL.LU R24, [R1+0x1d4] ;  /* 0x0001d40001187983 */ /* 0x000f280000300800 */
[----:B------:R-:W4:Y:S01]  /*b0e0*/  LDL.LU R25, [R1+0x1d0] ;  /* 0x0001d00001197983 */ /* 0x000f220000300800 */
[----:B------:R-:W-:-:S03]  /*b0f0*/  ISETP.GE.AND P1, PT, R29, RZ, PT ;  /* 0x000000ff1d00720c */ /* 0x000fc60003f26270 */
[----:B------:R-:W0:Y:S01]  /*b100*/  S2R R29, SR_TID.X ;  /* 0x00000000001d7919 */ /* 0x000e220000002100 */
[----:B------:R-:W-:Y:S01]  /*b110*/  ISETP.GE.AND P0, PT, R26, RZ, PT ;  /* 0x000000ff1a00720c */ /* 0x000fe20003f06270 */
[----:B------:R-:W-:Y:S01]  /*b120*/  IMAD.MOV.U32 R26, RZ, RZ, R6 ;  /* 0x000000ffff1a7224 */ /* 0x000fe200078e0006 */
[----:B------:R-:W-:Y:S01]  /*b130*/  ISETP.GE.AND P5, PT, R28, RZ, PT ;  /* 0x000000ff1c00720c */ /* 0x000fe20003fa6270 */
[----:B------:R-:W-:Y:S01]  /*b140*/  @!P3 IMAD.MOV R5, RZ, RZ, -R5 ;  /* 0x000000ffff05b224 */ /* 0x000fe200078e0a05 */
[----:B------:R-:W4:Y:S01]  /*b150*/  LDL.LU R28, [R1+0x1cc] ;  /* 0x0001cc00011c7983 */ /* 0x000f220000300800 */
[----:B------:R-:W-:Y:S01]  /*b160*/  @!P2 IMAD.MOV R26, RZ, RZ, -R26 ;  /* 0x000000ffff1aa224 */ /* 0x000fe200078e0a1a */
[----:B------:R-:W-:-:S03]  /*b170*/  ISETP.NE.AND P4, PT, RZ, c[0x0][0x17c], PT ;  /* 0x00005f00ff007a0c */ /* 0x000fc60003f85270 */
[----:B------:R-:W-:Y:S01]  /*b180*/  @!P1 IMAD.MOV R2, RZ, RZ, -R2 ;  /* 0x000000ffff029224 */ /* 0x000fe200078e0a02 */
[----:B0-----:R-:W-:-:S05]  /*b190*/  LOP3.LUT R19, R29, 0x7f, RZ, 0xc0, !PT ;  /* 0x0000007f1d137812 */ /* 0x001fca00078ec0ff */
[----:B------:R-:W-:Y:S01]  /*b1a0*/  @!P5 IMAD.MOV R4, RZ, RZ, -R4 ;  /* 0x000000ffff04d224 */ /* 0x000fe200078e0a04 */
[----:B------:R-:W4:Y:S01]  /*b1b0*/  LDL.LU R29, [R1+0x1c8] ;  /* 0x0001c800011d7983 */ /* 0x000f220000300800 */
[----:B------:R-:W-:-:S03]  /*b1c0*/  IMAD R6, R19, c[0x0][0x18c], RZ ;  /* 0x0000630013067a24 */ /* 0x000fc600078e02ff */
[----:B------:R-:W-:Y:S01]  /*b1d0*/  STL [R1+0x26e0], R26 ;  /* 0x0026e01a01007387 */ /* 0x000fe20000100800 */
[----:B------:R-:W-:Y:S01]  /*b1e0*/  @!P0 IMAD.MOV R3, RZ, RZ, -R3 ;  /* 0x000000ffff038224 */ /* 0x000fe200078e0a03 */
[----:B------:R-:W-:-:S05]  /*b1f0*/  LEA R6, P6, R6, c[0x0][0x168], 0x1 ;  /* 0x00005a0006067a11 */ /* 0x000fca00078c08ff */
[----:B------:R-:W-:Y:S04]  /*b200*/  STL [R1+0x2648], R6 ;  /* 0x0026480601007387 */ /* 0x000fe80000100800 */
[----:B------:R-:W-:Y:S04]  /*b210*/  STL [R1+0x26e4], R5 ;  /* 0x0026e40501007387 */ /* 0x000fe80000100800 */
[----:B------:R-:W-:Y:S04]  /*b220*/  STL [R1+0x26e8], R4 ;  /* 0x0026e80401007387 */ /* 0x000fe80000100800 */
[----:B------:R3:W-:Y:S04]  /*b230*/  STL [R1+0x26ec], R3 ;  /* 0x0026ec0301007387 */ /* 0x0007e80000100800 */
[----:B------:R4:W-:Y:S01]  /*b240*/  STL [R1+0x26f0], R2 ;  /* 0x0026f00201007387 */ /* 0x0009e20000100800 */
[----:B--2---:R-:W-:-:S02]  /*b250*/  ISETP.GE.AND P2, PT, R27, RZ, PT ;  /* 0x000000ff1b00720c */ /* 0x004fc40003f46270 */
[----:B------:R-:W-:-:S11]  /*b260*/  LOP3.LUT R27, RZ, c[0x0][0x17c], RZ, 0x33, !PT ;  /* 0x00005f00ff1b7a12 */ /* 0x000fd600078e33ff */
[----:B------:R-:W-:-:S05]  /*b270*/  @!P2 IMAD.MOV R0, RZ, RZ, -R0 ;  /* 0x000000ffff00a224 */ /* 0x000fca00078e0a00 */
[----:B------:R0:W-:Y:S01]  /*b280*/  STL [R1+0x26f4], R0 ;  /* 0x0026f40001007387 */ /* 0x0001e20000100800 */
[C---:B---3--:R-:W-:Y:S02]  /*b290*/  SEL R3, R27.reuse, R20, !P4 ;  /* 0x000000141b037207 */ /* 0x048fe40006000000 */
[----:B----4-:R-:W-:-:S03]  /*b2a0*/  SEL R2, R27, R21, !P4 ;  /* 0x000000151b027207 */ /* 0x010fc60006000000 */
[----:B------:R1:W-:Y:S01]  /*b2b0*/  STL [R1+0x25c], R3 ;  /* 0x00025c0301007387 */ /* 0x0003e20000100800 */
[----:B0-----:R-:W-:-:S03]  /*b2c0*/  SEL R0, R27, R22, !P4 ;  /* 0x000000161b007207 */ /* 0x001fc60006000000 */
[----:B------:R0:W-:Y:S04]  /*b2d0*/  STL [R1+0xe0], R2 ;  /* 0x0000e00201007387 */ /* 0x0001e80000100800 */
[----:B------:R2:W-:Y:S01]  /*b2e0*/  STL [R1+0xd8], R0 ;  /* 0x0000d80001007387 */ /* 0x0005e20000100800 */
[C---:B-1----:R-:W-:Y:S02]  /*b2f0*/  SEL R3, R27.reuse, R23, !P4 ;  /* 0x000000171b037207 */ /* 0x042fe40006000000 */
[----:B0-----:R-:W-:-:S03]  /*b300*/  SEL R2, R27, R24, !P4 ;  /* 0x000000181b027207 */ /* 0x001fc60006000000 */
[----:B------:R-:W-:Y:S01]  /*b310*/  STL [R1+0xd0], R3 ;  /* 0x0000d00301007387 */ /* 0x000fe20000100800 */
[----:B--2---:R-:W-:-:S03]  /*b320*/  SEL R0, R27, R25, !P4 ;  /* 0x000000191b007207 */ /* 0x004fc60006000000 */
[----:B------:R-:W-:Y:S04]  /*b330*/  STL [R1+0xc8], R2 ;  /* 0x0000c80201007387 */ /* 0x000fe80000100800 */
[----:B------:R0:W-:Y:S04]  /*b340*/  STL [R1+0x258], R0 ;  /* 0x0002580001007387 */ /* 0x0001e80000100800 */
[----:B0-----:R-:W2:Y:S01]  /*b350*/  LDL.LU R0, [R1+0x1b4] ;  /* 0x0001b40001007983 */ /* 0x001ea20000300800 */
[----:B------:R-:W-:-:S05]  /*b360*/  SEL R3, R27, R28, !P4 ;  /* 0x0000001c1b037207 */ /* 0x000fca0006000000 */
[----:B------:R-:W-:Y:S01]  /*b370*/  STL [R1+0x254], R3 ;  /* 0x0002540301007387 */ /* 0x000fe20000100800 */
[----:B------:R-:W-:-:S03]  /*b380*/  SEL R2, R27, R29, !P4 ;  /* 0x0000001d1b027207 */ /* 0x000fc60006000000 */
[----:B--2---:R0:W-:Y:S04]  /*b390*/  STL [R1+0x2710], R0 ;  /* 0x0027100001007387 */ /* 0x0041e80000100800 */
[----:B------:R-:W-:Y:S04]  /*b3a0*/  STL [R1+0x250], R2 ;  /* 0x0002500201007387 */ /* 0x000fe80000100800 */
[----:B0-----:R-:W2:Y:S04]  /*b3b0*/  LDL.LU R0, [R1+0x1b8] ;  /* 0x0001b80001007983 */ /* 0x001ea80000300800 */
[----:B--2---:R0:W-:Y:S04]  /*b3c0*/  STL [R1+0x2714], R0 ;  /* 0x0027140001007387 */ /* 0x0041e80000100800 */
[----:B0-----:R-:W2:Y:S04]  /*b3d0*/  LDL.LU R0, [R1+0x1c0] ;  /* 0x0001c00001007983 */ /* 0x001ea80000300800 */
[----:B--2---:R0:W-:Y:S04]  /*b3e0*/  STL [R1+0x2718], R0 ;  /* 0x0027180001007387 */ /* 0x0041e80000100800 */
[----:B0-----:R-:W2:Y:S04]  /*b3f0*/  LDL.LU R0, [R1+0x1c4] ;  /* 0x0001c40001007983 */ /* 0x001ea80000300800 */
[----:B------:R-:W3:Y:S04]  /*b400*/  LDL.LU R2, [R1+0x1b0] ;  /* 0x0001b00001027983 */ /* 0x000ee80000300800 */
[----:B------:R-:W4:Y:S04]  /*b410*/  LDL.LU R3, [R1+0x1ac] ;  /* 0x0001ac0001037983 */ /* 0x000f280000300800 */
[----:B------:R-:W3:Y:S04]  /*b420*/  LDL.LU R4, [R1+0x1a8] ;  /* 0x0001a80001047983 */ /* 0x000ee80000300800 */
        /* <DEDUP_REMOVED lines=23> */
[----:B------:R-:W3:Y:S01]  /*b5a0*/  LDL.LU R29, [R1+0x120] ;  /* 0x00012000011d7983 */ /* 0x000ee20000300800 */
[----:B--2---:R-:W-:-:S05]  /*b5b0*/  SEL R0, R27, R0, !P4 ;  /* 0x000000001b007207 */ /* 0x004fca0006000000 */
[----:B------:R0:W-:Y:S04]  /*b5c0*/  STL [R1+0x24c], R0 ;  /* 0x00024c0001007387 */ /* 0x0001e80000100800 */
[----:B0-----:R-:W2:Y:S02]  /*b5d0*/  LDL.LU R0, [R1+0x2718] ;  /* 0x0027180001007983 */ /* 0x001ea40000300800 */
[----:B--2---:R-:W-:-:S05]  /*b5e0*/  SEL R0, R27, R0, !P4 ;  /* 0x000000001b007207 */ /* 0x004fca0006000000 */
[----:B------:R0:W-:Y:S04]  /*b5f0*/  STL [R1+0x248], R0 ;  /* 0x0002480001007387 */ /* 0x0001e80000100800 */
[----:B0-----:R-:W2:Y:S02]  /*b600*/  LDL.LU R0, [R1+0x2714] ;  /* 0x0027140001007983 */ /* 0x001ea40000300800 */
[----:B--2---:R-:W-:-:S05]  /*b610*/  SEL R0, R27, R0, !P4 ;  /* 0x000000001b007207 */ /* 0x004fca0006000000 */
[----:B------:R0:W-:Y:S04]  /*b620*/  STL [R1+0x244], R0 ;  /* 0x0002440001007387 */ /* 0x0001e80000100800 */
[----:B0-----:R-:W2:Y:S01]  /*b630*/  LDL.LU R0, [R1+0x2710] ;  /* 0x0027100001007983 */ /* 0x001ea20000300800 */
[C---:B----4-:R-:W-:Y:S02]  /*b640*/  SEL R3, R27.reuse, R3, !P4 ;  /* 0x000000031b037207 */ /* 0x050fe40006000000 */
[----:B--2---:R-:W-:-:S05]  /*b650*/  SEL R0, R27, R0, !P4 ;  /* 0x000000001b007207 */ /* 0x004fca0006000000 */
[----:B------:R3:W-:Y:S02]  /*b660*/  STL [R1+0x240], R0 ;  /* 0x0002400001007387 */ /* 0x0007e40000100800 */
[C---:B---3--:R-:W-:Y:S02]  /*b670*/  SEL R0, R27.reuse, R2, !P4 ;  /* 0x000000021b007207 */ /* 0x048fe40006000000 */
[----:B------:R-:W-:-:S03]  /*b680*/  SEL R2, R27, R4, !P4 ;  /* 0x000000041b027207 */ /* 0x000fc60006000000 */
[----:B------:R0:W-:Y:S04]  /*b690*/  STL [R1+0x23c], R0 ;  /* 0x00023c0001007387 */ /* 0x0001e80000100800 */
[----:B------:R1:W-:Y:S01]  /*b6a0*/  STL [R1+0x238], R3 ;  /* 0x0002380301007387 */ /* 0x0003e20000100800 */
[----:B0-----:R-:W-:-:S03]  /*b6b0*/  SEL R0, R27, R5, !P4 ;  /* 0x000000051b007207 */ /* 0x001fc60006000000 */
[----:B------:R0:W-:Y:S01]  /*b6c0*/  STL [R1+0x234], R2 ;  /* 0x0002340201007387 */ /* 0x0001e20000100800 */
[----:B-1----:R-:W-:-:S03]  /*b6d0*/  SEL R3, R27, R6, !P4 ;  /* 0x000000061b037207 */ /* 0x002fc60006000000 */
[----:B------:R1:W-:Y:S01]  /*b6e0*/  STL [R1+0x230], R0 ;  /* 0x0002300001007387 */ /* 0x0003e20000100800 */
[----:B0-----:R-:W-:-:S03]  /*b6f0*/  SEL R2, R27, R26, !P4 ;  /* 0x0000001a1b027207 */ /* 0x001fc60006000000 */
[----:B------:R0:W-:Y:S01]  /*b700*/  STL [R1+0x22c], R3 ;  /* 0x00022c0301007387 */ /* 0x0001e20000100800 */
[----:B-1----:R-:W-:-:S03]  /*b710*/  SEL R0, R27, R7, !P4 ;  /* 0x000000071b007207 */ /* 0x002fc60006000000 */
[----:B------:R1:W-:Y:S04]  /*b720*/  STL [R1+0x228], R2 ;  /* 0x0002280201007387 */ /* 0x0003e80000100800 */
[----:B------:R2:W-:Y:S01]  /*b730*/  STL [R1+0x224], R0 ;  /* 0x0002240001007387 */ /* 0x0005e20000100800 */
[C---:B0-----:R-:W-:Y:S02]  /*b740*/  SEL R3, R27.reuse, R8, !P4 ;  /* 0x000000081b037207 */ /* 0x041fe40006000000 */
[----:B-1----:R-:W-:-:S03]  /*b750*/  SEL R2, R27, R9, !P4 ;  /* 0x000000091b027207 */ /* 0x002fc60006000000 */
[----:B------:R0:W-:Y:S01]  /*b760*/  STL [R1+0x220], R3 ;  /* 0x0002200301007387 */ /* 0x0001e20000100800 */
[----:B--2---:R-:W-:-:S03]  /*b770*/  SEL R0, R27, R10, !P4 ;  /* 0x0000000a1b007207 */ /* 0x004fc60006000000 */
        /* <DEDUP_REMOVED lines=28> */
[----:B------:R-:W-:Y:S01]  /*b940*/  STL [R1+0x1e4], R3 ;  /* 0x0001e40301007387 */ /* 0x000fe20000100800 */
[----:B--2---:R-:W-:-:S03]  /*b950*/  SEL R0, R27, R25, !P4 ;  /* 0x000000191b007207 */ /* 0x004fc60006000000 */
[----:B------:R-:W-:Y:S04]  /*b960*/  STL [R1+0x1e0], R2 ;  /* 0x0001e00201007387 */ /* 0x000fe80000100800 */
[----:B------:R0:W-:Y:S04]  /*b970*/  STL [R1+0x1dc], R0 ;  /* 0x0001dc0001007387 */ /* 0x0001e80000100800 */
[----:B0-----:R-:W2:Y:S01]  /*b980*/  LDL.LU R0, [R1+0x100] ;  /* 0x0001000001007983 */ /* 0x001ea20000300800 */
[C---:B------:R-:W-:Y:S02]  /*b990*/  SEL R3, R27.reuse, R28, !P4 ;  /* 0x0000001c1b037207 */ /* 0x040fe40006000000 */
[----:B------:R-:W-:-:S03]  /*b9a0*/  SEL R2, R27, R29, !P4 ;  /* 0x0000001d1b027207 */ /* 0x000fc60006000000 */
[----:B------:R-:W-:Y:S04]  /*b9b0*/  STL [R1+0x1d8], R3 ;  /* 0x0001d80301007387 */ /* 0x000fe80000100800 */
        /* <DEDUP_REMOVED lines=132> */
[----:B------:R-:W3:Y:S01]  /*c200*/  LDL.LU R6, [R1] ;  /* 0x0000000001067983 */ /* 0x000ee20000300800 */
        /* <DEDUP_REMOVED lines=9> */
[C---:B---3--:R-:W-:Y:S02]  /*c2a0*/  SEL R2, R27.reuse, R2, !P4 ;  /* 0x000000021b027207 */ /* 0x048fe40006000000 */
[C---:B----4-:R-:W-:Y:S02]  /*c2b0*/  SEL R3, R27.reuse, R3, !P4 ;  /* 0x000000031b037207 */ /* 0x050fe40006000000 */
[C---:B------:R-:W-:Y:S02]  /*c2c0*/  SEL R4, R27.reuse, R4, !P4 ;  /* 0x000000041b047207 */ /* 0x040fe40006000000 */
[----:B------:R-:W-:-:S02]  /*c2d0*/  SEL R5, R27, R5, !P4 ;  /* 0x000000051b057207 */ /* 0x000fc40006000000 */
[C---:B------:R-:W-:Y:S02]  /*c2e0*/  SEL R26, R27.reuse, R26, !P4 ;  /* 0x0000001a1b1a7207 */ /* 0x040fe40006000000 */
[C---:B------:R-:W-:Y:S02]  /*c2f0*/  SEL R7, R27.reuse, R7, !P4 ;  /* 0x000000071b077207 */ /* 0x040fe40006000000 */
[C---:B------:R-:W-:Y:S02]  /*c300*/  SEL R8, R27.reuse, R8, !P4 ;  /* 0x000000081b087207 */ /* 0x040fe40006000000 */
[C---:B------:R-:W-:Y:S02]  /*c310*/  SEL R9, R27.reuse, R9, !P4 ;  /* 0x000000091b097207 */ /* 0x040fe40006000000 */
        /* <DEDUP_REMOVED lines=18> */
[----:B--2---:R-:W-:-:S05]  /*c440*/  SEL R0, R27, R0, !P4 ;  /* 0x000000001b007207 */ /* 0x004fca0006000000 */
[----:B------:R0:W-:Y:S04]  /*c450*/  STL [R1+0x148], R0 ;  /* 0x0001480001007387 */ /* 0x0001e80000100800 */
[----:B0-----:R-:W2:Y:S04]  /*c460*/  LDL.LU R0, [R1+0x26f4] ;  /* 0x0026f40001007983 */ /* 0x001ea80000300800 */
[----:B------:R0:W-:Y:S04]  /*c470*/  STL [R1+0x144], R2 ;  /* 0x0001440201007387 */ /* 0x0001e80000100800 */
[----:B0-----:R-:W3:Y:S04]  /*c480*/  LDL.LU R2, [R1+0x26f0] ;  /* 0x0026f00001027983 */ /* 0x001ee80000300800 */
[----:B------:R0:W-:Y:S04]  /*c490*/  STL [R1+0x140], R3 ;  /* 0x0001400301007387 */ /* 0x0001e80000100800 */
[----:B0-----:R-:W4:Y:S04]  /*c4a0*/  LDL.LU R3, [R1+0x26ec] ;  /* 0x0026ec0001037983 */ /* 0x001f280000300800 */
[----:B------:R0:W-:Y:S04]  /*c4b0*/  STL [R1+0x13c], R4 ;  /* 0x00013c0401007387 */ /* 0x0001e80000100800 */
[----:B0-----:R-:W2:Y:S04]  /*c4c0*/  LDL.LU R4, [R1+0x26e8] ;  /* 0x0026e80001047983 */ /* 0x001ea80000300800 */
        /* <DEDUP_REMOVED lines=23> */
[----:B0-----:R-:W3:Y:S04]  /*c640*/  LDL.LU R16, [R1+0x26b8] ;  /* 0x0026b80001107983 */ /* 0x001ee80000300800 */
        /* <DEDUP_REMOVED lines=22> */
[----:B------:R-:W-:-:S05]  /*c7b0*/  SEL R6, R27, R6, !P4 ;  /* 0x000000061b067207 */ /* 0x000fca0006000000 */
[----:B------:R0:W-:Y:S01]  /*c7c0*/  STL [R1+0xcc], R6 ;  /* 0x0000cc0601007387 */ /* 0x0001e20000100800 */
[C---:B--2---:R-:W-:Y:S02]  /*c7d0*/  SEL R15, R27.reuse, R15, !P4 ;  /* 0x0000000f1b0f7207 */ /* 0x044fe40006000000 */
[C---:B---3--:R-:W-:Y:S02]  /*c7e0*/  SEL R16, R27.reuse, R16, !P4 ;  /* 0x000000101b107207 */ /* 0x048fe40006000000 */
[C---:B----4-:R-:W-:Y:S02]  /*c7f0*/  SEL R18, R27.reuse, R18, !P4 ;  /* 0x000000121b127207 */ /* 0x050fe40006000000 */
[C---:B------:R-:W-:Y:S02]  /*c800*/  SEL R19, R27.reuse, R19, !P4 ;  /* 0x000000131b137207 */ /* 0x040fe40006000000 */
[C---:B------:R-:W-:Y:S02]  /*c810*/  SEL R21, R27.reuse, R21, !P4 ;  /* 0x000000151b157207 */ /* 0x040fe40006000000 */
[----:B------:R-:W-:-:S02]  /*c820*/  SEL R22, R27, R22, !P4 ;  /* 0x000000161b167207 */ /* 0x000fc40006000000 */
[C---:B------:R-:W-:Y:S02]  /*c830*/  SEL R24, R27.reuse, R24, !P4 ;  /* 0x000000181b187207 */ /* 0x040fe40006000000 */
[C---:B------:R-:W-:Y:S02]  /*c840*/  SEL R25, R27.reuse, R25, !P4 ;  /* 0x000000191b197207 */ /* 0x040fe40006000000 */
[C---:B0-----:R-:W-:Y:S02]  /*c850*/  SEL R6, R27.reuse, R28, !P4 ;  /* 0x0000001c1b067207 */ /* 0x041fe40006000000 */
[----:B------:R-:W-:-:S05]  /*c860*/  SEL R29, R27, R29, !P4 ;  /* 0x0000001d1b1d7207 */ /* 0x000fca0006000000 */
[----:B------:R-:W-:Y:S04]  /*c870*/  STL [R1+0xc4], R29 ;  /* 0x0000c41d01007387 */ /* 0x000fe80000100800 */
[----:B------:R0:W-:Y:S04]  /*c880*/  STL [R1+0xb4], R6 ;  /* 0x0000b40601007387 */ /* 0x0001e80000100800 */
[----:B------:R-:W-:Y:S01]  /*c890*/  STL [R1+0xa4], R25 ;  /* 0x0000a41901007387 */ /* 0x000fe20000100800 */
[----:B0-----:R-:W-:-:S03]  /*c8a0*/  SEL R6, R27, R23, !P4 ;  /* 0x000000171b067207 */ /* 0x001fc60006000000 */
        /* <DEDUP_REMOVED lines=10> */
[----:B------:R1:W-:Y:S04]  /*c950*/  STL [R1+0x2c], R16 ;  /* 0x00002c1001007387 */ /* 0x0003e80000100800 */
[----:B------:R-:W2:Y:S01]  /*c960*/  LDL.LU R17, [R1+0x26c] ;  /* 0x00026c0001117983 */ /* 0x000ea20000300800 */
[----:B0-----:R-:W-:-:S03]  /*c970*/  SEL R6, R27, R14, !P4 ;  /* 0x0000000e1b067207 */ /* 0x001fc60006000000 */
[----:B------:R-:W-:Y:S04]  /*c980*/  STL [R1+0x24], R15 ;  /* 0x0000240f01007387 */ /* 0x000fe80000100800 */
[----:B------:R-:W3:Y:S04]  /*c990*/  LDL.LU R18, [R1+0x268] ;  /* 0x0002680001127983 */ /* 0x000ee80000300800 */
[----:B------:R0:W-:Y:S04]  /*c9a0*/  STL [R1+0x14], R6 ;  /* 0x0000140601007387 */ /* 0x0001e80000100800 */
[----:B------:R-:W4:Y:S04]  /*c9b0*/  LDL.LU R19, [R1+0x264] ;  /* 0x0002640001137983 */ /* 0x000f280000300800 */
[----:B------:R-:W4:Y:S04]  /*c9c0*/  LDL.LU R20, [R1+0x260] ;  /* 0x0002600001147983 */ /* 0x000f280000300800 */
[----:B------:R-:W4:Y:S04]  /*c9d0*/  LDL.LU R21, [R1+0x25c] ;  /* 0x00025c0001157983 */ /* 0x000f280000300800 */
[----:B------:R-:W4:Y:S04]  /*c9e0*/  LDL.LU R22, [R1+0xe0] ;  /* 0x0000e00001167983 */ /* 0x000f280000300800 */
[----:B------:R-:W4:Y:S04]  /*c9f0*/  LDL.LU R24, [R1+0xd8] ;  /* 0x0000d80001187983 */ /* 0x000f280000300800 */
[----:B-1----:R-:W1:Y:S01]  /*ca00*/  S2R R16, SR_TID.X ;  /* 0x0000000000107919 */ /* 0x002e620000002100 */
[----:B0-----:R-:W-:-:S03]  /*ca10*/  SEL R6, R27, R13, !P4 ;  /* 0x0000000d1b067207 */ /* 0x001fc60006000000 */
[----:B------:R-:W4:Y:S01]  /*ca20*/  LDL.LU R23, [R1+0xd0] ;  /* 0x0000d00001177983 */ /* 0x000f220000300800 */
[----:B------:R-:W-:-:S03]  /*ca30*/  SEL R29, R27, R12, !P4 ;  /* 0x0000000c1b1d7207 */ /* 0x000fc60006000000 */
[----:B------:R-:W4:Y:S01]  /*ca40*/  LDL.LU R28, [R1+0x258] ;  /* 0x00025800011c7983 */ /* 0x000f220000300800 */
[----:B------:R-:W-:-:S03]  /*ca50*/  SEL R11, R27, R11, !P4 ;  /* 0x0000000b1b0b7207 */ /* 0x000fc60006000000 */
[----:B------:R-:W4:Y:S04]  /*ca60*/  LDL.LU R25, [R1+0x248] ;  /* 0x0002480001197983 */ /* 0x000f280000300800 */
[----:B------:R-:W4:Y:S04]  /*ca70*/  LDL.LU R13, [R1+0x244] ;  /* 0x00024400010d7983 */ /* 0x000f280000300800 */
[----:B------:R0:W-:Y:S01]  /*ca80*/  STL [R1+0x264c], R6 ;  /* 0x00264c0601007387 */ /* 0x0001e20000100800 */
[----:B------:R-:W-:-:S03]  /*ca90*/  SEL R10, R27, R10, !P4 ;  /* 0x0000000a1b0a7207 */ /* 0x000fc60006000000 */
[----:B0-----:R-:W4:Y:S04]  /*caa0*/  LDL.LU R6, [R1+0x24c] ;  /* 0x00024c0001067983 */ /* 0x001f280000300800 */
[----:B------:R-:W4:Y:S04]  /*cab0*/  LDL.LU R12, [R1+0x250] ;  /* 0x00025000010c7983 */ /* 0x000f280000300800 */
[----:B------:R0:W-:Y:S01]  /*cac0*/  STL [R1+0x2650], R29 ;  /* 0x0026501d01007387 */ /* 0x0001e20000100800 */
[C---:B------:R-:W-:Y:S02]  /*cad0*/  SEL R9, R27.reuse, R9, !P4 ;  /* 0x000000091b097207 */ /* 0x040fe40006000000 */
[C---:B------:R-:W-:Y:S01]  /*cae0*/  SEL R8, R27.reuse, R8, !P4 ;  /* 0x000000081b087207 */ /* 0x040fe20006000000 */
[----:B0-----:R-:W4:Y:S04]  /*caf0*/  LDL.LU R29, [R1+0x254] ;  /* 0x00025400011d7983 */ /* 0x001f280000300800 */
[----:B------:R0:W-:Y:S01]  /*cb00*/  STL [R1+0x2654], R11 ;  /* 0x0026540b01007387 */ /* 0x0001e20000100800 */
[----:B------:R-:W-:-:S02]  /*cb10*/  SEL R7, R27, R7, !P4 ;  /* 0x000000071b077207 */ /* 0x000fc40006000000 */
[C---:B------:R-:W-:Y:S01]  /*cb20*/  SEL R26, R27.reuse, R26, !P4 ;  /* 0x0000001a1b1a7207 */ /* 0x040fe20006000000 */
[----:B0-----:R-:W4:Y:S01]  /*cb30*/  LDL.LU R11, [R1+0xc8] ;  /* 0x0000c800010b7983 */ /* 0x001f220000300800 */
[C---:B------:R-:W-:Y:S02]  /*cb40*/  SEL R5, R27.reuse, R5, !P4 ;  /* 0x000000051b057207 */ /* 0x040fe40006000000 */
[----:B-1----:R-:W-:Y:S01]  /*cb50*/  LOP3.LUT R16, R16, 0x7f, RZ, 0xc0, !PT ;  /* 0x0000007f10107812 */ /* 0x002fe200078ec0ff */
[----:B------:R-:W-:Y:S01]  /*cb60*/  STL [R1+0x2658], R10 ;  /* 0x0026580a01007387 */ /* 0x000fe20000100800 */
[C---:B------:R-:W-:Y:S02]  /*cb70*/  SEL R4, R27.reuse, R4, !P4 ;  /* 0x000000041b047207 */ /* 0x040fe40006000000 */
[C---:B------:R-:W-:Y:S01]  /*cb80*/  SEL R3, R27.reuse, R3, !P4 ;  /* 0x000000031b037207 */ /* 0x040fe20006000000 */
[----:B------:R-:W-:Y:S01]  /*cb90*/  STL [R1+0x265c], R9 ;  /* 0x00265c0901007387 */ /* 0x000fe20000100800 */
[----:B------:R-:W-:-:S03]  /*cba0*/  SEL R2, R27, R2, !P4 ;  /* 0x000000021b027207 */ /* 0x000fc60006000000 */
[----:B------:R-:W-:Y:S01]  /*cbb0*/  STL [R1+0x2660], R8 ;  /* 0x0026600801007387 */ /* 0x000fe20000100800 */
[----:B------:R-:W-:Y:S01]  /*cbc0*/  SEL R27, R27, R0, !P4 ;  /* 0x000000001b1b7207 */ /* 0x000fe20006000000 */
[----:B------:R-:W-:Y:S02]  /*cbd0*/  IMAD R16, R16, c[0x0][0x18c], RZ ;  /* 0x0000630010107a24 */ /* 0x000fe400078e02ff */
[----:B------:R-:W-:Y:S04]  /*cbe0*/  STL [R1+0x2664], R7 ;  /* 0x0026640701007387 */ /* 0x000fe80000100800 */
[----:B------:R-:W-:Y:S04]  /*cbf0*/  STL [R1+0x2668], R26 ;  /* 0x0026681a01007387 */ /* 0x000fe80000100800 */
[----:B------:R-:W-:Y:S04]  /*cc00*/  STL [R1+0x266c], R5 ;  /* 0x00266c0501007387 */ /* 0x000fe80000100800 */
[----:B------:R-:W-:Y:S01]  /*cc10*/  STL [R1+0x2670], R4 ;  /* 0x0026700401007387 */ /* 0x000fe20000100800 */
[----:B------:R-:W-:-:S03]  /*cc20*/  LEA.HI.X.SX32 R0, R16, c[0x0][0x16c], 0x1, P6 ;  /* 0x00005b0010007a11 */ /* 0x000fc600030f0eff */
[----:B------:R-:W-:Y:S04]  /*cc30*/  STL [R1+0x2674], R3 ;  /* 0x0026740301007387 */ /* 0x000fe80000100800 */
[----:B------:R-:W-:Y:S04]  /*cc40*/  STL [R1+0x2678], R2 ;  /* 0x0026780201007387 */ /* 0x000fe80000100800 */
[----:B------:R-:W-:Y:S04]  /*cc50*/  STL [R1+0x267c], R27 ;  /* 0x00267c1b01007387 */ /* 0x000fe80000100800 */
[----:B------:R-:W4:Y:S04]  /*cc60*/  LDL.LU R14, [R1+0x240] ;  /* 0x00024000010e7983 */ /* 0x000f280000300800 */
[----:B------:R-:W4:Y:S04]  /*cc70*/  LDL.LU R15, [R1+0x23c] ;  /* 0x00023c00010f7983 */ /* 0x000f280000300800 */
[----:B------:R-:W4:Y:S04]  /*cc80*/  LDL.LU R16, [R1+0x238] ;  /* 0x0002380001107983 */ /* 0x000f280000300800 */
[----:B------:R2:W-:Y:S02]  /*cc90*/  STL [R1+0x2680], R0 ;  /* 0x0026800001007387 */ /* 0x0005e40000100800 */
[----:B--2---:R-:W-:-:S02]  /*cca0*/  IMAD R0, R17, c[0x0][0x184], RZ ;  /* 0x0000610011007a24 */ /* 0x004fc400078e02ff */
[----:B------:R-:W2:Y:S04]  /*ccb0*/  LDL.LU R17, [R1+0x234] ;  /* 0x0002340001117983 */ /* 0x000ea80000300800 */
[----:B------:R4:W-:Y:S01]  /*ccc0*/  STL [R1+0x26c], R0 ;  /* 0x00026c0001007387 */ /* 0x0009e20000100800 */
[----:B---3--:R-:W-:-:S03]  /*ccd0*/  IMAD R2, R18, c[0x0][0x184], RZ ;  /* 0x0000610012027a24 */ /* 0x008fc600078e02ff */
[----:B------:R-:W3:Y:S01]  /*cce0*/  LDL.LU R18, [R1+0x230] ;  /* 0x0002300001127983 */ /* 0x000ee20000300800 */
[----:B----4-:R-:W-:-:S03]  /*ccf0*/  IMAD R0, R19, c[0x0][0x184], RZ ;  /* 0x0000610013007a24 */ /* 0x010fc600078e02ff */
[----:B------:R0:W-:Y:S04]  /*cd00*/  STL [R1+0x268], R2 ;  /* 0x0002680201007387 */ /* 0x0001e80000100800 */
[----:B------:R-:W4:Y:S04]  /*cd10*/  LDL.LU R19, [R1+0x22c] ;  /* 0x00022c0001137983 */ /* 0x000f280000300800 */
[----:B------:R1:W-:Y:S01]  /*cd20*/  STL [R1+0x264], R0 ;  /* 0x0002640001007387 */ /* 0x0003e20000100800 */
[----:B0-----:R-:W-:-:S03]  /*cd30*/  IMAD R2, R20, c[0x0][0x184], RZ ;  /* 0x0000610014027a24 */ /* 0x001fc600078e02ff */
[----:B------:R-:W4:Y:S04]  /*cd40*/  LDL.LU R20, [R1+0x228] ;  /* 0x0002280001147983 */ /* 0x000f280000300800 */
[----:B------:R0:W-:Y:S01]  /*cd50*/  STL [R1+0xe8], R2 ;  /* 0x0000e80201007387 */ /* 0x0001e20000100800 */
[----:B-1----:R-:W-:-:S03]  /*cd60*/  IMAD R0, R21, c[0x0][0x190], RZ ;  /* 0x0000640015007a24 */ /* 0x002fc600078e02ff */
[----:B------:R-:W4:Y:S04]  /*cd70*/  LDL.LU R21, [R1+0x224] ;  /* 0x0002240001157983 */ /* 0x000f280000300800 */
[----:B------:R1:W-:Y:S01]  /*cd80*/  STL [R1+0x25c], R0 ;  /* 0x00025c0001007387 */ /* 0x0003e20000100800 */
[----:B0-----:R-:W-:-:S03]  /*cd90*/  IMAD R2, R22, c[0x0][0x190], RZ ;  /* 0x0000640016027a24 */ /* 0x001fc600078e02ff */
[----:B------:R-:W4:Y:S04]  /*cda0*/  LDL.LU R22, [R1+0x220] ;  /* 0x0002200001167983 */ /* 0x000f280000300800 */
[----:B------:R0:W-:Y:S01]  /*cdb0*/  STL [R1+0xe0], R2 ;  /* 0x0000e00201007387 */ /* 0x0001e20000100800 */
[----:B-1----:R-:W-:-:S03]  /*cdc0*/  IMAD R0, R24, c[0x0][0x190], RZ ;  /* 0x0000640018007a24 */ /* 0x002fc600078e02ff */
[----:B------:R-:W4:Y:S04]  /*cdd0*/  LDL.LU R24, [R1+0x21c] ;  /* 0x00021c0001187983 */ /* 0x000f280000300800 */
[----:B------:R-:W-:Y:S01]  /*cde0*/  STL [R1+0xd8], R0 ;  /* 0x0000d80001007387 */ /* 0x000fe20000100800 */
[----:B0-----:R-:W-:-:S03]  /*cdf0*/  IMAD R2, R23, c[0x0][0x190], RZ ;  /* 0x0000640017027a24 */ /* 0x001fc600078e02ff */
[----:B------:R-:W4:Y:S04]  /*ce00*/  LDL.LU R23, [R1+0x218] ;  /* 0x0002180001177983 */ /* 0x000f280000300800 */
[----:B------:R0:W-:Y:S01]  /*ce10*/  STL [R1+0xd0], R2 ;  /* 0x0000d00201007387 */ /* 0x0001e20000100800 */
[----:B------:R-:W-:Y:S02]  /*ce20*/  IMAD R3, R12, c[0x0][0x190], RZ ;  /* 0x000064000c037a24 */ /* 0x000fe400078e02ff */
[----:B0-----:R-:W-:Y:S02]  /*ce30*/  IMAD R2, R28, c[0x0][0x190], RZ ;  /* 0x000064001c027a24 */ /* 0x001fe400078e02ff */
[----:B------:R-:W4:Y:S01]  /*ce40*/  LDL.LU R28, [R1+0x214] ;  /* 0x00021400011c7983 */ /* 0x000f220000300800 */
[----:B------:R-:W-:-:S05]  /*ce50*/  IMAD R0, R11, c[0x0][0x190], RZ ;  /* 0x000064000b007a24 */ /* 0x000fca00078e02ff */
[----:B------:R0:W-:Y:S04]  /*ce60*/  STL [R1+0xc8], R0 ;  /* 0x0000c80001007387 */ /* 0x0001e80000100800 */
[----:B------:R1:W-:Y:S01]  /*ce70*/  STL [R1+0xc0], R2 ;  /* 0x0000c00201007387 */ /* 0x0003e20000100800 */
[----:B0-----:R-:W-:Y:S02]  /*ce80*/  IMAD R0, R29, c[0x0][0x190], RZ ;  /* 0x000064001d007a24 */ /* 0x001fe400078e02ff */
[----:B-1----:R-:W-:-:S03]  /*ce90*/  IMAD R2, R6, c[0x0][0x190], RZ ;  /* 0x0000640006027a24 */ /* 0x002fc600078e02ff */
[----:B------:R0:W-:Y:S04]  /*cea0*/  STL [R1+0xbc], R0 ;  /* 0x0000bc0001007387 */ /* 0x0001e80000100800 */
[----:B------:R-:W-:Y:S01]  /*ceb0*/  STL [R1+0xb8], R3 ;  /* 0x0000b80301007387 */ /* 0x000fe20000100800 */
[----:B0-----:R-:W-:-:S03]  /*cec0*/  IMAD R0, R25, c[0x0][0x190], RZ ;  /* 0x0000640019007a24 */ /* 0x001fc600078e02ff */
[----:B------:R-:W4:Y:S04]  /*ced0*/  LDL.LU R25, [R1+0x210] ;  /* 0x0002100001197983 */ /* 0x000f280000300800 */
[----:B------:R0:W-:Y:S04]  /*cee0*/  STL [R1+0xb0], R2 ;  /* 0x0000b00201007387 */ /* 0x0001e80000100800 */
[----:B------:R1:W-:Y:S01]  /*cef0*/  STL [R1+0xac], R0 ;  /* 0x0000ac0001007387 */ /* 0x0003e20000100800 */
[----:B0-----:R-:W-:-:S03]  /*cf00*/  IMAD R2, R13, c[0x0][0x190], RZ ;  /* 0x000064000d027a24 */ /* 0x001fc600078e02ff */
[----:B------:R-:W4:Y:S01]  /*cf10*/  LDL.LU R13, [R1+0x20c] ;  /* 0x00020c00010d7983 */ /* 0x000f220000300800 */
[----:B-1----:R-:W-:-:S03]  /*cf20*/  IMAD R0, R14, c[0x0][0x190], RZ ;  /* 0x000064000e007a24 */ /* 0x002fc600078e02ff */
[----:B------:R0:W-:Y:S04]  /*cf30*/  STL [R1+0xa8], R2 ;  /* 0x0000a80201007387 */ /* 0x0001e80000100800 */
[----:B------:R-:W4:Y:S04]  /*cf40*/  LDL.LU R14, [R1+0x208] ;  /* 0x00020800010e7983 */ /* 0x000f280000300800 */
[----:B------:R1:W-:Y:S01]  /*cf50*/  STL [R1+0xa0], R0 ;  /* 0x0000a00001007387 */ /* 0x0003e20000100800 */
[----:B0-----:R-:W-:-:S03]  /*cf60*/  IMAD R2, R15, c[0x0][0x190], RZ ;  /* 0x000064000f027a24 */ /* 0x001fc600078e02ff */
[----:B------:R-:W4:Y:S01]  /*cf70*/  LDL.LU R15, [R1+0x204] ;  /* 0x00020400010f7983 */ /* 0x000f220000300800 */
[----:B-1----:R-:W-:-:S03]  /*cf80*/  IMAD R0, R16, c[0x0][0x190], RZ ;  /* 0x0000640010007a24 */ /* 0x002fc600078e02ff */
[----:B------:R2:W-:Y:S04]  /*cf90*/  STL [R1+0x9c], R2 ;  /* 0x00009c0201007387 */ /* 0x0005e80000100800 */
[----:B------:R-:W4:Y:S04]  /*cfa0*/  LDL.LU R16, [R1+0x200] ;  /* 0x0002000001107983 */ /* 0x000f280000300800 */
[----:B------:R3:W-:Y:S01]  /*cfb0*/  STL [R1+0x94], R0 ;  /* 0x0000940001007387 */ /* 0x0007e20000100800 */
[----:B--2---:R-:W-:-:S03]  /*cfc0*/  IMAD R2, R17, c[0x0][0x190], RZ ;  /* 0x0000640011027a24 */ /* 0x004fc600078e02ff */
[----:B------:R-:W2:Y:S01]  /*cfd0*/  LDL.LU R17, [R1+0x1fc] ;  /* 0x0001fc0001117983 */ /* 0x000ea20000300800 */
[----:B---3--:R-:W-:-:S03]  /*cfe0*/  IMAD R0, R18, c[0x0][0x190], RZ ;  /* 0x0000640012007a24 */ /* 0x008fc600078e02ff */
[----:B------:R4:W-:Y:S04]  /*cff0*/  STL [R1+0x90], R2 ;  /* 0x0000900201007387 */ /* 0x0009e80000100800 */
[----:B------:R-:W3:Y:S04]  /*d000*/  LDL.LU R18, [R1+0x1f8] ;  /* 0x0001f80001127983 */ /* 0x000ee80000300800 */
[----:B------:R0:W-:Y:S01]  /*d010*/  STL [R1+0x88], R0 ;  /* 0x0000880001007387 */ /* 0x0001e20000100800 */
[----:B----4-:R-:W-:-:S03]  /*d020*/  IMAD R2, R19, c[0x0][0x190], RZ ;  /* 0x0000640013027a24 */ /* 0x010fc600078e02ff */
[----:B------:R-:W4:Y:S01]  /*d030*/  LDL.LU R19, [R1+0x1f4] ;  /* 0x0001f40001137983 */ /* 0x000f220000300800 */
[----:B0-----:R-:W-:-:S03]  /*d040*/  IMAD R0, R20, c[0x0][0x190], RZ ;  /* 0x0000640014007a24 */ /* 0x001fc600078e02ff */
        /* <DEDUP_REMOVED lines=11> */
[----:B------:R-:W-:Y:S01]  /*d100*/  STL [R1+0x6c], R2 ;  /* 0x00006c0201007387 */ /* 0x000fe20000100800 */
[----:B-1----:R-:W-:-:S03]  /*d110*/  IMAD R0, R23, c[0x0][0x190], RZ ;  /* 0x0000640017007a24 */ /* 0x002fc600078e02ff */
[----:B------:R-:W4:Y:S04]  /*d120*/  LDL.LU R11, [R1+0x1e0] ;  /* 0x0001e000010b7983 */ /* 0x000f280000300800 */
[----:B------:R-:W4:Y:S04]  /*d130*/  LDL.LU R23, [R1+0x1dc] ;  /* 0x0001dc0001177983 */ /* 0x000f280000300800 */
[----:B------:R0:W-:Y:S04]  /*d140*/  STL [R1+0x68], R0 ;  /* 0x0000680001007387 */ /* 0x0001e80000100800 */
[----:B------:R-:W4:Y:S04]  /*d150*/  LDL.LU R29, [R1+0x1d8] ;  /* 0x0001d800011d7983 */ /* 0x000f280000300800 */
[----:B------:R-:W4:Y:S01]  /*d160*/  LDL.LU R12, [R1+0x1d4] ;  /* 0x0001d400010c7983 */ /* 0x000f220000300800 */
[----:B0-----:R-:W-:-:S05]  /*d170*/  IMAD R0, R28, c[0x0][0x190], RZ ;  /* 0x000064001c007a24 */ /* 0x001fca00078e02ff */
[----:B------:R0:W-:Y:S04]  /*d180*/  STL [R1+0x60], R0 ;  /* 0x0000600001007387 */ /* 0x0001e80000100800 */
[----:B------:R-:W4:Y:S04]  /*d190*/  LDL.LU R6, [R1+0x1d0] ;  /* 0x0001d00001067983 */ /* 0x000f280000300800 */
[----:B------:R-:W4:Y:S01]  /*d1a0*/  LDL.LU R28, [R1+0x1cc] ;  /* 0x0001cc00011c7983 */ /* 0x000f220000300800 */
[----:B------:R-:W-:-:S03]  /*d1b0*/  IMAD R2, R25, c[0x0][0x190], RZ ;  /* 0x0000640019027a24 */ /* 0x000fc600078e02ff */
[----:B------:R-:W4:Y:S04]  /*d1c0*/  LDL.LU R25, [R1+0x1c8] ;  /* 0x0001c80001197983 */ /* 0x000f280000300800 */
[----:B------:R1:W-:Y:S01]  /*d1d0*/  STL [R1+0x58], R2 ;  /* 0x0000580201007387 */ /* 0x0003e20000100800 */
[----:B0-----:R-:W-:-:S03]  /*d1e0*/  IMAD R0, R13, c[0x0][0x190], RZ ;  /* 0x000064000d007a24 */ /* 0x001fc600078e02ff */
[----:B------:R-:W4:Y:S04]  /*d1f0*/  LDL.LU R13, [R1+0x1c4] ;  /* 0x0001c400010d7983 */ /* 0x000f280000300800 */
[----:B------:R0:W-:Y:S01]  /*d200*/  STL [R1+0x54], R0 ;  /* 0x0000540001007387 */ /* 0x0001e20000100800 */
[----:B-1----:R-:W-:-:S03]  /*d210*/  IMAD R2, R14, c[0x0][0x190], RZ ;  /* 0x000064000e027a24 */ /* 0x002fc600078e02ff */
        /* <DEDUP_REMOVED lines=8> */
[----:B--2---:R-:W-:-:S03]  /*d2a0*/  IMAD R0, R17, c[0x0][0x190], RZ ;  /* 0x0000640011007a24 */ /* 0x004fc600078e02ff */
        /* <DEDUP_REMOVED lines=20> */
[----:B0-----:R-:W-:Y:S02]  /*d3f0*/  IMAD R2, R11, c[0x0][0x190], RZ ;  /* 0x000064000b027a24 */ /* 0x001fe400078e02ff */
[----:B-1----:R-:W-:Y:S02]  /*d400*/  IMAD R0, R23, c[0x0][0x190], RZ ;  /* 0x0000640017007a24 */ /* 0x002fe400078e02ff */
[----:B------:R-:W4:Y:S01]  /*d410*/  LDL.LU R23, [R1+0x198] ;  /* 0x0001980001177983 */ /* 0x000f220000300800 */
[----:B------:R-:W-:-:S03]  /*d420*/  IMAD R3, R29, c[0x0][0x190], RZ ;  /* 0x000064001d037a24 */ /* 0x000fc600078e02ff */
[----:B------:R0:W-:Y:S04]  /*d430*/  STL [R1+0x18], R2 ;  /* 0x0000180201007387 */ /* 0x0001e80000100800 */
[----:B------:R1:W-:Y:S01]  /*d440*/  STL [R1+0x10], R0 ;  /* 0x0000100001007387 */ /* 0x0003e20000100800 */
[----:B0-----:R-:W-:-:S03]  /*d450*/  IMAD R2, R12, c[0x0][0x190], RZ ;  /* 0x000064000c027a24 */ /* 0x001fc600078e02ff */
[----:B------:R-:W-:Y:S01]  /*d460*/  STL [R1+0x8], R3 ;  /* 0x0000080301007387 */ /* 0x000fe20000100800 */
[----:B------:R-:W-:Y:S02]  /*d470*/  IMAD R28, R28, c[0x0][0x190], RZ ;  /* 0x000064001c1c7a24 */ /* 0x000fe400078e02ff */
[----:B-1----:R-:W-:Y:S01]  /*d480*/  IMAD R0, R6, c[0x0][0x190], RZ ;  /* 0x0000640006007a24 */ /* 0x002fe200078e02ff */
[----:B------:R-:W-:Y:S04]  /*d490*/  STL [R1+0x4], R2 ;  /* 0x0000040201007387 */ /* 0x000fe80000100800 */
[----:B------:R-:W-:Y:S04]  /*d4a0*/  STL [R1+0x260c], R28 ;  /* 0x00260c1c01007387 */ /* 0x000fe80000100800 */
[----:B------:R-:W-:Y:S01]  /*d4b0*/  STL [R1], R0 ;  /* 0x0000000001007387 */ /* 0x000fe20000100800 */
[----:B------:R-:W-:-:S05]  /*d4c0*/  IMAD R25, R25, c[0x0][0x190], RZ ;  /* 0x0000640019197a24 */ /* 0x000fca00078e02ff */
[----:B------:R-:W-:Y:S01]  /*d4d0*/  STL [R1+0x2610], R25 ;  /* 0x0026101901007387 */ /* 0x000fe20000100800 */
[----:B------:R-:W-:Y:S02]  /*d4e0*/  IMAD R12, R13, c[0x0][0x190], RZ ;  /* 0x000064000d0c7a24 */ /* 0x000fe400078e02ff */
[----:B------:R-:W-:-:S03]  /*d4f0*/  IMAD R13, R14, c[0x0][0x190], RZ ;  /* 0x000064000e0d7a24 */ /* 0x000fc600078e02ff */
[----:B------:R-:W-:Y:S04]  /*d500*/  STL [R1+0x2614], R12 ;  /* 0x0026140c01007387 */ /* 0x000fe80000100800 */
[----:B------:R-:W-:Y:S01]  /*d510*/  STL [R1+0x2618], R13 ;  /* 0x0026180d01007387 */ /* 0x000fe20000100800 */
[----:B------:R-:W-:Y:S02]  /*d520*/  IMAD R14, R15, c[0x0][0x190], RZ ;  /* 0x000064000f0e7a24 */ /* 0x000fe400078e02ff */
[----:B------:R-:W-:-:S03]  /*d530*/  IMAD R15, R16, c[0x0][0x190], RZ ;  /* 0x00006400100f7a24 */ /* 0x000fc600078e02ff */
[----:B------:R-:W-:Y:S04]  /*d540*/  STL [R1+0x261c], R14 ;  /* 0x00261c0e01007387 */ /* 0x000fe80000100800 */
[----:B------:R-:W-:Y:S01]  /*d550*/  STL [R1+0x2620], R15 ;  /* 0x0026200f01007387 */ /* 0x000fe20000100800 */
[----:B--2---:R-:W-:-:S05]  /*d560*/  IMAD R16, R17, c[0x0][0x190], RZ ;  /* 0x0000640011107a24 */ /* 0x004fca00078e02ff */
[----:B------:R-:W-:Y:S01]  /*d570*/  STL [R1+0x2624], R16 ;  /* 0x0026241001007387 */ /* 0x000fe20000100800 */
[----:B---3--:R-:W-:-:S05]  /*d580*/  IMAD R17, R18, c[0x0][0x190], RZ ;  /* 0x0000640012117a24 */ /* 0x008fca00078e02ff */
[----:B------:R-:W-:Y:S01]  /*d590*/  STL [R1+0x2628], R17 ;  /* 0x0026281101007387 */ /* 0x000fe20000100800 */
[----:B----4-:R-:W-:Y:S02]  /*d5a0*/  IMAD R18, R19, c[0x0][0x190], RZ ;  /* 0x0000640013127a24 */ /* 0x010fe400078e02ff */
[----:B------:R-:W-:-:S03]  /*d5b0*/  IMAD R19, R20, c[0x0][0x190], RZ ;  /* 0x0000640014137a24 */ /* 0x000fc600078e02ff */
[----:B------:R-:W-:Y:S04]  /*d5c0*/  STL [R1+0x262c], R18 ;  /* 0x00262c1201007387 */ /* 0x000fe80000100800 */
[----:B------:R-:W-:Y:S01]  /*d5d0*/  STL [R1+0x2630], R19 ;  /* 0x0026301301007387 */ /* 0x000fe20000100800 */
[----:B------:R-:W-:Y:S02]  /*d5e0*/  IMAD R20, R21, c[0x0][0x190], RZ ;  /* 0x0000640015147a24 */ /* 0x000fe400078e02ff */
[----:B------:R-:W-:-:S03]  /*d5f0*/  IMAD R21, R22, c[0x0][0x190], RZ ;  /* 0x0000640016157a24 */ /* 0x000fc600078e02ff */
[----:B------:R-:W-:Y:S04]  /*d600*/  STL [R1+0x2634], R20 ;  /* 0x0026341401007387 */ /* 0x000fe80000100800 */
[----:B------:R-:W-:Y:S01]  /*d610*/  STL [R1+0x2638], R21 ;  /* 0x0026381501007387 */ /* 0x000fe20000100800 */
[----:B------:R-:W-:-:S03]  /*d620*/  IMAD R22, R24, c[0x0][0x190], RZ ;  /* 0x0000640018167a24 */ /* 0x000fc600078e02ff */
[----:B------:R-:W2:Y:S04]  /*d630*/  LDL.LU R24, [R1+0x194] ;  /* 0x0001940001187983 */ /* 0x000ea80000300800 */
[----:B------:R0:W-:Y:S04]  /*d640*/  STL [R1+0x263c], R22 ;  /* 0x00263c1601007387 */ /* 0x0001e80000100800 */
[----:B0-----:R-:W3:Y:S04]  /*d650*/  LDL.LU R22, [R1+0x188] ;  /* 0x0001880001167983 */ /* 0x001ee80000300800 */
        /* <DEDUP_REMOVED lines=16> */
[----:B------:R-:W4:Y:S04]  /*d760*/  LDL.LU R4, [R1+0x144] ;  /* 0x0001440001047983 */ /* 0x000f280000300800 */
[----:B------:R-:W4:Y:S01]  /*d770*/  LDL.LU R5, [R1+0x140] ;  /* 0x0001400001057983 */ /* 0x000f220000300800 */
[----:B------:R-:W-:-:S03]  /*d780*/  IMAD R23, R23, c[0x0][0x190], RZ ;  /* 0x0000640017177a24 */ /* 0x000fc600078e02ff */
[----:B------:R-:W4:Y:S04]  /*d790*/  LDL.LU R26, [R1+0x13c] ;  /* 0x00013c00011a7983 */ /* 0x000f280000300800 */
[----:B------:R-:W4:Y:S04]  /*d7a0*/  LDL.LU R7, [R1+0x138] ;  /* 0x0001380001077983 */ /* 0x000f280000300800 */
[----:B------:R-:W4:Y:S04]  /*d7b0*/  LDL.LU R8, [R1+0x134] ;  /* 0x0001340001087983 */ /* 0x000f280000300800 */
[----:B------:R-:W4:Y:S04]  /*d7c0*/  LDL.LU R9, [R1+0x130] ;  /* 0x0001300001097983 */ /* 0x000f280000300800 */
[----:B------:R-:W4:Y:S04]  /*d7d0*/  LDL.LU R10, [R1+0x12c] ;  /* 0x00012c00010a7983 */ /* 0x000f280000300800 */
[----:B------:R-:W4:Y:S04]  /*d7e0*/  LDL.LU R11, [R1+0x128] ;  /* 0x00012800010b7983 */ /* 0x000f280000300800 */
[----:B------:R-:W4:Y:S04]  /*d7f0*/  LDL.LU R29, [R1+0x124] ;  /* 0x00012400011d7983 */ /* 0x000f280000300800 */
[----:B------:R-:W4:Y:S04]  /*d800*/  LDL.LU R6, [R1+0x120] ;  /* 0x0001200001067983 */ /* 0x000f280000300800 */
[----:B------:R0:W-:Y:S04]  /*d810*/  STL [R1+0x2640], R23 ;  /* 0x0026401701007387 */ /* 0x0001e80000100800 */
[----:B0-----:R-:W4:Y:S01]  /*d820*/  LDL.LU R23, [R1+0x18c] ;  /* 0x00018c0001177983 */ /* 0x001f220000300800 */
[----:B--2---:R-:W-:-:S05]  /*d830*/  IMAD R24, R24, c[0x0][0x190], RZ ;  /* 0x0000640018187a24 */ /* 0x004fca00078e02ff */
[----:B------:R0:W-:Y:S04]  /*d840*/  STL [R1+0x2644], R24 ;  /* 0x0026441801007387 */ /* 0x0001e80000100800 */
[----:B0-----:R-:W2:Y:S01]  /*d850*/  LDL.LU R24, [R1+0x190] ;  /* 0x0001900001187983 */ /* 0x001ea20000300800 */
[----:B---3--:R-:W-:Y:S02]  /*d860*/  IMAD R3, R3, c[0x0][0x190], RZ ;  /* 0x0000640003037a24 */ /* 0x008fe400078e02ff */
[----:B--2---:R-:W-:-:S05]  /*d870*/  IMAD R24, R24, c[0x0][0x190], RZ ;  /* 0x0000640018187a24 */ /* 0x004fca00078e02ff */
[----:B------:R4:W-:Y:S02]  /*d880*/  STL [R1+0x190], R24 ;  /* 0x0001901801007387 */ /* 0x0009e40000100800 */
[----:B----4-:R-:W-:Y:S02]  /*d890*/  IMAD R24, R23, c[0x0][0x190], RZ ;  /* 0x0000640017187a24 */ /* 0x010fe400078e02ff */
[----:B------:R-:W-:Y:S02]  /*d8a0*/  IMAD R23, R22, c[0x0][0x190], RZ ;  /* 0x0000640016177a24 */ /* 0x000fe400078e02ff */
[----:B------:R-:W-:Y:S02]  /*d8b0*/  IMAD R22, R21, c[0x0][0x190], RZ ;  /* 0x0000640015167a24 */ /* 0x000fe400078e02ff */
[----:B------:R-:W-:Y:S01]  /*d8c0*/  IMAD R21, R20, c[0x0][0x190], RZ ;  /* 0x0000640014157a24 */ /* 0x000fe200078e02ff */
[----:B------:R-:W-:Y:S01]  /*d8d0*/  STL [R1+0x18c], R24 ;  /* 0x00018c1801007387 */ /* 0x000fe20000100800 */
[----:B------:R-:W-:-:S02]  /*d8e0*/  IMAD R20, R19, c[0x0][0x190], RZ ;  /* 0x0000640013147a24 */ /* 0x000fc400078e02ff */
[----:B------:R-:W-:Y:S01]  /*d8f0*/  IMAD R19, R18, c[0x0][0x190], RZ ;  /* 0x0000640012137a24 */ /* 0x000fe200078e02ff */
[----:B------:R-:W-:Y:S01]  /*d900*/  STL [R1+0x188], R23 ;  /* 0x0001881701007387 */ /* 0x000fe20000100800 */
[----:B------:R-:W-:Y:S02]  /*d910*/  IMAD R18, R17, c[0x0][0x190], RZ ;  /* 0x0000640011127a24 */ /* 0x000fe400078e02ff */
[----:B------:R-:W-:Y:S01]  /*d920*/  IMAD R17, R16, c[0x0][0x190], RZ ;  /* 0x0000640010117a24 */ /* 0x000fe200078e02ff */
[----:B------:R-:W-:Y:S01]  /*d930*/  STL [R1+0x184], R22 ;  /* 0x0001841601007387 */ /* 0x000fe20000100800 */
[----:B------:R-:W-:Y:S02]  /*d940*/  IMAD R16, R15, c[0x0][0x190], RZ ;  /* 0x000064000f107a24 */ /* 0x000fe400078e02ff */
[----:B------:R-:W-:Y:S01]  /*d950*/  IMAD R15, R14, c[0x0][0x190], RZ ;  /* 0x000064000e0f7a24 */ /* 0x000fe200078e02ff */
[----:B------:R-:W-:Y:S01]  /*d960*/  STL [R1+0x180], R21 ;  /* 0x0001801501007387 */ /* 0x000fe20000100800 */
[----:B------:R-:W-:-:S03]  /*d970*/  IMAD R14, R13, c[0x0][0x190], RZ ;  /* 0x000064000d0e7a24 */ /* 0x000fc600078e02ff */
[----:B------:R-:W-:Y:S01]  /*d980*/  STL [R1+0x17c], R20 ;  /* 0x00017c1401007387 */ /* 0x000fe20000100800 */
[----:B------:R-:W-:-:S03]  /*d990*/  IMAD R13, R12, c[0x0][0x190], RZ ;  /* 0x000064000c0d7a24 */ /* 0x000fc600078e02ff */
[----:B------:R-:W-:Y:S01]  /*d9a0*/  STL [R1+0x178], R19 ;  /* 0x0001781301007387 */ /* 0x000fe20000100800 */
[----:B------:R-:W-:-:S03]  /*d9b0*/  IMAD R12, R25, c[0x0][0x190], RZ ;  /* 0x00006400190c7a24 */ /* 0x000fc600078e02ff */
[----:B------:R-:W-:Y:S04]  /*d9c0*/  STL [R1+0x174], R18 ;  /* 0x0001741201007387 */ /* 0x000fe80000100800 */
[----:B------:R-:W-:Y:S04]  /*d9d0*/  STL [R1+0x170], R17 ;  /* 0x0001701101007387 */ /* 0x000fe80000100800 */
[----:B------:R-:W-:Y:S04]  /*d9e0*/  STL [R1+0x16c], R16 ;  /* 0x00016c1001007387 */ /* 0x000fe80000100800 */
[----:B------:R-:W-:Y:S04]  /*d9f0*/  STL [R1+0x168], R15 ;  /* 0x0001680f01007387 */ /* 0x000fe80000100800 */
[----:B------:R0:W-:Y:S04]  /*da00*/  STL [R1+0x164], R14 ;  /* 0x0001640e01007387 */ /* 0x0001e80000100800 */
[----:B------:R1:W-:Y:S04]  /*da10*/  STL [R1+0x160], R13 ;  /* 0x0001600d01007387 */ /* 0x0003e80000100800 */
[----:B------:R2:W-:Y:S01]  /*da20*/  STL [R1+0x15c], R12 ;  /* 0x00015c0c01007387 */ /* 0x0005e20000100800 */
[----:B0-----:R-:W-:-:S02]  /*da30*/  IMAD R14, R28, c[0x0][0x190], RZ ;  /* 0x000064001c0e7a24 */ /* 0x001fc400078e02ff */
[----:B-1----:R-:W-:Y:S02]  /*da40*/  IMAD R13, R0, c[0x0][0x190], RZ ;  /* 0x00006400000d7a24 */ /* 0x002fe400078e02ff */
[----:B------:R-:W-:Y:S02]  /*da50*/  IMAD R0, R2, c[0x0][0x190], RZ ;  /* 0x0000640002007a24 */ /* 0x000fe400078e02ff */
[----:B--2---:R-:W-:Y:S01]  /*da60*/  IMAD R12, R27, c[0x0][0x190], RZ ;  /* 0x000064001b0c7a24 */ /* 0x004fe200078e02ff */
[----:B------:R-:W-:Y:S01]  /*da70*/  STL [R1+0x158], R14 ;  /* 0x0001580e01007387 */ /* 0x000fe20000100800 */
[----:B------:R-:W-:-:S03]  /*da80*/  IMAD R2, R4, c[0x0][0x190], RZ ;  /* 0x0000640004027a24 */ /* 0x000fc600078e02ff */
[----:B------:R-:W-:Y:S04]  /*da90*/  STL [R1+0x154], R13 ;  /* 0x0001540d01007387 */ /* 0x000fe80000100800 */
[----:B------:R-:W-:Y:S04]  /*daa0*/  STL [R1+0x150], R12 ;  /* 0x0001500c01007387 */ /* 0x000fe80000100800 */
[----:B------:R0:W-:Y:S04]  /*dab0*/  STL [R1+0x14c], R0 ;  /* 0x00014c0001007387 */ /* 0x0001e80000100800 */
[----:B------:R1:W-:Y:S01]  /*dac0*/  STL [R1+0x148], R3 ;  /* 0x0001480301007387 */ /* 0x0003e20000100800 */
[----:B0-----:R-:W-:-:S03]  /*dad0*/  IMAD R0, R5, c[0x0][0x190], RZ ;  /* 0x0000640005007a24 */ /* 0x001fc600078e02ff */
[----:B------:R0:W-:Y:S01]  /*dae0*/  STL [R1+0x144], R2 ;  /* 0x0001440201007387 */ /* 0x0001e20000100800 */
[----:B-1----:R-:W-:-:S03]  /*daf0*/  IMAD R3, R26, c[0x0][0x190], RZ ;  /* 0x000064001a037a24 */ /* 0x002fc600078e02ff */
[----:B------:R1:W-:Y:S01]  /*db00*/  STL [R1+0x140], R0 ;  /* 0x0001400001007387 */ /* 0x0003e20000100800 */
[----:B0-----:R-:W-:-:S03]  /*db10*/  IMAD R2, R7, c[0x0][0x190], RZ ;  /* 0x0000640007027a24 */ /* 0x001fc600078e02ff */
[----:B------:R0:W-:Y:S01]  /*db20*/  STL [R1+0x13c], R3 ;  /* 0x00013c0301007387 */ /* 0x0001e20000100800 */
[----:B-1----:R-:W-:-:S03]  /*db30*/  IMAD R0, R8, c[0x0][0x190], RZ ;  /* 0x0000640008007a24 */ /* 0x002fc600078e02ff */
[----:B------:R1:W-:Y:S04]  /*db40*/  STL [R1+0x138], R2 ;  /* 0x0001380201007387 */ /* 0x0003e80000100800 */
[----:B------:R2:W-:Y:S01]  /*db50*/  STL [R1+0x134], R0 ;  /* 0x0001340001007387 */ /* 0x0005e20000100800 */
[----:B0-----:R-:W-:Y:S02]  /*db60*/  IMAD R3, R9, c[0x0][0x190], RZ ;  /* 0x0000640009037a24 */ /* 0x001fe400078e02ff */
[----:B-1----:R-:W-:-:S03]  /*db70*/  IMAD R2, R10, c[0x0][0x190], RZ ;  /* 0x000064000a027a24 */ /* 0x002fc600078e02ff */
[----:B------:R-:W-:Y:S01]  /*db80*/  STL [R1+0x130], R3 ;  /* 0x0001300301007387 */ /* 0x000fe20000100800 */
[----:B--2---:R-:W-:-:S03]  /*db90*/  IMAD R0, R11, c[0x0][0x190], RZ ;  /* 0x000064000b007a24 */ /* 0x004fc600078e02ff */
[----:B------:R-:W-:Y:S04]  /*dba0*/  STL [R1+0x12c], R2 ;  /* 0x00012c0201007387 */ /* 0x000fe80000100800 */
[----:B------:R0:W-:Y:S04]  /*dbb0*/  STL [R1+0x128], R0 ;  /* 0x0001280001007387 */ /* 0x0001e80000100800 */
[----:B0-----:R-:W2:Y:S01]  /*dbc0*/  LDL.LU R0, [R1+0x114] ;  /* 0x0001140001007983 */ /* 0x001ea20000300800 */
[----:B------:R-:W-:Y:S02]  /*dbd0*/  IMAD R3, R29, c[0x0][0x190], RZ ;  /* 0x000064001d037a24 */ /* 0x000fe400078e02ff */
[----:B------:R-:W-:-:S03]  /*dbe0*/  IMAD R2, R6, c[0x0][0x190], RZ ;  /* 0x0000640006027a24 */ /* 0x000fc600078e02ff */
[----:B------:R-:W-:Y:S04]  /*dbf0*/  STL [R1+0x124], R3 ;  /* 0x0001240301007387 */ /* 0x000fe80000100800 */
[----:B--2---:R0:W-:Y:S04]  /*dc00*/  STL [R1+0x2684], R0 ;  /* 0x0026840001007387 */ /* 0x0041e80000100800 */
[----:B------:R-:W-:Y:S04]  /*dc10*/  STL [R1+0x120], R2 ;  /* 0x0001200201007387 */ /* 0x000fe80000100800 */
        /* <DEDUP_REMOVED lines=31> */
[----:B--2---:R-:W-:-:S05]  /*de10*/  IMAD R0, R0, c[0x0][0x190], RZ ;  /* 0x0000640000007a24 */ /* 0x004fca00078e02ff */
[----:B------:R0:W-:Y:S04]  /*de20*/  STL [R1+0x11c], R0 ;  /* 0x00011c0001007387 */ /* 0x0001e80000100800 */
[----:B0-----:R-:W2:Y:S02]  /*de30*/  LDL.LU R0, [R1+0x2688] ;  /* 0x0026880001007983 */ /* 0x001ea40000300800 */
[----:B--2---:R-:W-:-:S05]  /*de40*/  IMAD R0, R0, c[0x0][0x190], RZ ;  /* 0x0000640000007a24 */ /* 0x004fca00078e02ff */
[----:B------:R0:W-:Y:S04]  /*de50*/  STL [R1+0x118], R0 ;  /* 0x0001180001007387 */ /* 0x0001e80000100800 */
[----:B0-----:R-:W2:Y:S01]  /*de60*/  LDL.LU R0, [R1+0x2684] ;  /* 0x0026840001007983 */ /* 0x001ea20000300800 */
[----:B---3--:R-:W-:Y:S02]  /*de70*/  IMAD R27, R27, c[0x0][0x190], RZ ;  /* 0x000064001b1b7a24 */ /* 0x008fe400078e02ff */
[----:B----4-:R-:W-:Y:S02]  /*de80*/  IMAD R2, R2, c[0x0][0x190], RZ ;  /* 0x0000640002027a24 */ /* 0x010fe400078e02ff */
[----:B------:R-:W-:Y:S02]  /*de90*/  IMAD R3, R3, c[0x0][0x190], RZ ;  /* 0x0000640003037a24 */ /* 0x000fe400078e02ff */
[----:B------:R-:W-:-:S02]  /*dea0*/  IMAD R4, R4, c[0x0][0x190], RZ ;  /* 0x0000640004047a24 */ /* 0x000fc400078e02ff */
[----:B------:R-:W-:Y:S02]  /*deb0*/  IMAD R5, R5, c[0x0][0x190], RZ ;  /* 0x0000640005057a24 */ /* 0x000fe400078e02ff */
[----:B------:R-:W-:Y:S02]  /*dec0*/  IMAD R26, R26, c[0x0][0x190], RZ ;  /* 0x000064001a1a7a24 */ /* 0x000fe400078e02ff */
[----:B------:R-:W-:Y:S02]  /*ded0*/  IMAD R7, R7, c[0x0][0x190], RZ ;  /* 0x0000640007077a24 */ /* 0x000fe400078e02ff */
[----:B------:R-:W-:Y:S02]  /*dee0*/  IMAD R8, R8, c[0x0][0x190], RZ ;  /* 0x0000640008087a24 */ /* 0x000fe400078e02ff */
[----:B------:R-:W-:Y:S02]  /*def0*/  IMAD R9, R9, c[0x0][0x190], RZ ;  /* 0x0000640009097a24 */ /* 0x000fe400078e02ff */
[----:B------:R-:W-:-:S02]  /*df00*/  IMAD R10, R10, c[0x0][0x190], RZ ;  /* 0x000064000a0a7a24 */ /* 0x000fc400078e02ff */
[----:B------:R-:W-:Y:S02]  /*df10*/  IMAD R11, R11, c[0x0][0x190], RZ ;  /* 0x000064000b0b7a24 */ /* 0x000fe400078e02ff */
[----:B------:R-:W-:Y:S02]  /*df20*/  IMAD R29, R29, c[0x0][0x190], RZ ;  /* 0x000064001d1d7a24 */ /* 0x000fe400078e02ff */
[----:B------:R-:W-:Y:S02]  /*df30*/  IMAD R6, R6, c[0x0][0x190], RZ ;  /* 0x0000640006067a24 */ /* 0x000fe400078e02ff */
[----:B--2---:R-:W-:-:S05]  /*df40*/  IMAD R0, R0, c[0x0][0x190], RZ ;  /* 0x0000640000007a24 */ /* 0x004fca00078e02ff */
        /* <DEDUP_REMOVED lines=27> */
[----:B0-----:R-:W2:Y:S01]  /*e100*/  LDL.LU R6, [R1+0x264c] ;  /* 0x00264c0001067983 */ /* 0x001ea20000300800 */
[----:B------:R-:W-:-:S02]  /*e110*/  IMAD R24, R24, c[0x0][0x190], RZ ;  /* 0x0000640018187a24 */ /* 0x000fc400078e02ff */
[----:B------:R-:W-:Y:S02]  /*e120*/  IMAD R23, R23, c[0x0][0x190], RZ ;  /* 0x0000640017177a24 */ /* 0x000fe400078e02ff */
[----:B------:R-:W-:Y:S02]  /*e130*/  IMAD R22, R22, c[0x0][0x190], RZ ;  /* 0x0000640016167a24 */ /* 0x000fe400078e02ff */
[----:B------:R-:W-:Y:S01]  /*e140*/  IMAD R21, R21, c[0x0][0x190], RZ ;  /* 0x0000640015157a24 */ /* 0x000fe200078e02ff */
[----:B------:R-:W-:Y:S01]  /*e150*/  STL [R1+0xcc], R24 ;  /* 0x0000cc1801007387 */ /* 0x000fe20000100800 */
        /* <DEDUP_REMOVED lines=12> */
[----:B------:R-:W-:Y:S04]  /*e220*/  STL [R1+0x8c], R19 ;  /* 0x00008c1301007387 */ /* 0x000fe80000100800 */
[----:B------:R-:W-:Y:S01]  /*e230*/  STL [R1+0x7c], R18 ;  /* 0x00007c1201007387 */ /* 0x000fe20000100800 */
[----:B------:R-:W-:-:S03]  /*e240*/  IMAD R12, R12, c[0x0][0x190], RZ ;  /* 0x000064000c0c7a24 */ /* 0x000fc600078e02ff */
[----:B------:R-:W-:Y:S04]  /*e250*/  STL [R1+0x74], R17 ;  /* 0x0000741101007387 */ /* 0x000fe80000100800 */
        /* <DEDUP_REMOVED lines=8> */
[----:B--2---:R-:W-:-:S03]  /*e2e0*/  IMAD R12, R6, c[0x0][0x190], RZ ;  /* 0x00006400060c7a24 */ /* 0x004fc600078e02ff */
[----:B------:R-:W2:Y:S04]  /*e2f0*/  LDL.LU R6, [R1+0x2648] ;  /* 0x0026480001067983 */ /* 0x000ea80000300800 */
[----:B------:R1:W-:Y:S04]  /*e300*/  STL [R1+0x14], R13 ;  /* 0x0000140d01007387 */ /* 0x0003e80000100800 */
[----:B------:R-:W2:Y:S04]  /*e310*/  LDL.LU R23, [R1+0xe8] ;  /* 0x0000e80001177983 */ /* 0x000ea80000300800 */
[----:B------:R-:W2:Y:S04]  /*e320*/  LDL.LU R22, [R1+0xe0] ;  /* 0x0000e00001167983 */ /* 0x000ea80000300800 */
[----:B------:R0:W-:Y:S04]  /*e330*/  STL [R1+0xc], R12 ;  /* 0x00000c0c01007387 */ /* 0x0001e80000100800 */
[----:B------:R-:W3:Y:S04]  /*e340*/  LDL.LU R21, [R1+0xd8] ;  /* 0x0000d80001157983 */ /* 0x000ee80000300800 */
[----:B------:R-:W4:Y:S04]  /*e350*/  LDL.LU R20, [R1+0xd0] ;  /* 0x0000d00001147983 */ /* 0x000f280000300800 */
[----:B------:R-:W4:Y:S04]  /*e360*/  LDL.LU R19, [R1+0xc8] ;  /* 0x0000c80001137983 */ /* 0x000f280000300800 */
[----:B------:R-:W4:Y:S04]  /*e370*/  LDL.LU R18, [R1+0xc0] ;  /* 0x0000c00001127983 */ /* 0x000f280000300800 */
[----:B------:R-:W4:Y:S04]  /*e380*/  LDL.LU R17, [R1+0xbc] ;  /* 0x0000bc0001117983 */ /* 0x000f280000300800 */
[----:B------:R-:W4:Y:S04]  /*e390*/  LDL.LU R16, [R1+0xb8] ;  /* 0x0000b80001107983 */ /* 0x000f280000300800 */
[----:B------:R-:W4:Y:S04]  /*e3a0*/  LDL.LU R15, [R1+0xb0] ;  /* 0x0000b000010f7983 */ /* 0x000f280000300800 */
[----:B0-----:R-:W4:Y:S04]  /*e3b0*/  LDL.LU R14, [R1+0xac] ;  /* 0x0000ac00010e7983 */ /* 0x001f280000300800 */
[----:B-1----:R-:W4:Y:S04]  /*e3c0*/  LDL.LU R13, [R1+0xa8] ;  /* 0x0000a800010d7983 */ /* 0x002f280000300800 */
[----:B------:R-:W4:Y:S04]  /*e3d0*/  LDL.LU R12, [R1+0xa0] ;  /* 0x0000a000010c7983 */ /* 0x000f280000300800 */
[----:B------:R-:W4:Y:S01]  /*e3e0*/  LDL.LU R25, [R1+0x9c] ;  /* 0x00009c0001197983 */ /* 0x000f220000300800 */
[----:B------:R-:W-:-:S02]  /*e3f0*/  IMAD R29, R29, c[0x0][0x190], RZ ;  /* 0x000064001d1d7a24 */ /* 0x000fc400078e02ff */
[----:B------:R-:W-:Y:S01]  /*e400*/  IMAD R11, R11, c[0x0][0x190], RZ ;  /* 0x000064000b0b7a24 */ /* 0x000fe200078e02ff */
[----:B------:R-:W4:Y:S01]  /*e410*/  LDL.LU R28, [R1+0x94] ;  /* 0x00009400011c7983 */ /* 0x000f220000300800 */
        /* <DEDUP_REMOVED lines=9> */
[----:B------:R-:W-:-:S03]  /*e4b0*/  IMAD R4, R4, c[0x0][0x190], RZ ;  /* 0x0000640004047a24 */ /* 0x000fc600078e02ff */
[----:B------:R-:W-:Y:S01]  /*e4c0*/  STL [R1+0x25f0], R9 ;  /* 0x0025f00901007387 */ /* 0x000fe20000100800 */
[----:B------:R-:W-:-:S03]  /*e4d0*/  IMAD R3, R3, c[0x0][0x190], RZ ;  /* 0x0000640003037a24 */ /* 0x000fc600078e02ff */
[----:B------:R0:W-:Y:S04]  /*e4e0*/  STL [R1+0x25f4], R8 ;  /* 0x0025f40801007387 */ /* 0x0001e80000100800 */
[----:B0-----:R-:W4:Y:S04]  /*e4f0*/  LDL.LU R8, [R1+0x90] ;  /* 0x0000900001087983 */ /* 0x001f280000300800 */
[----:B------:R-:W-:Y:S04]  /*e500*/  STL [R1+0x25f8], R7 ;  /* 0x0025f80701007387 */ /* 0x000fe80000100800 */
[----:B------:R-:W-:Y:S04]  /*e510*/  STL [R1+0x25fc], R26 ;  /* 0x0025fc1a01007387 */ /* 0x000fe80000100800 */
[----:B------:R-:W-:Y:S04]  /*e520*/  STL [R1+0x2600], R5 ;  /* 0x0026000501007387 */ /* 0x000fe80000100800 */
[----:B------:R-:W-:Y:S04]  /*e530*/  STL [R1+0x2604], R4 ;  /* 0x0026040401007387 */ /* 0x000fe80000100800 */
[----:B------:R2:W-:Y:S04]  /*e540*/  STL [R1+0x2608], R3 ;  /* 0x0026080301007387 */ /* 0x0005e80000100800 */
[----:B------:R-:W4:Y:S01]  /*e550*/  LDL.LU R9, [R1+0x88] ;  /* 0x0000880001097983 */ /* 0x000f220000300800 */
[----:B--2---:R-:W-:-:S02]  /*e560*/  LEA R3, P4, R22, R6, 0x1 ;  /* 0x0000000616037211 */ /* 0x004fc400078808ff */
[----:B---3--:R-:W-:-:S03]  /*e570*/  LEA R4, P3, R21, R6, 0x1 ;  /* 0x0000000615047211 */ /* 0x008fc600078608ff */
[----:B------:R4:W-:Y:S04]  /*e580*/  STL [R1+0x23b0], R3 ;  /* 0x0023b00301007387 */ /* 0x0009e80000100800 */
[----:B------:R0:W-:Y:S04]  /*e590*/  STL [R1+0x23b4], R4 ;  /* 0x0023b40401007387 */ /* 0x0001e80000100800 */
[----:B------:R-:W2:Y:S01]  /*e5a0*/  LDL.LU R29, [R1+0x84] ;  /* 0x00008400011d7983 */ /* 0x000ea20000300800 */
[-C--:B----4-:R-:W-:Y:S02]  /*e5b0*/  LEA R3, P2, R20, R6.reuse, 0x1 ;  /* 0x0000000614037211 */ /* 0x090fe400078408ff */
[----:B0-----:R-:W-:-:S03]  /*e5c0*/  LEA R4, P1, R19, R6, 0x1 ;  /* 0x0000000613047211 */ /* 0x001fc600078208ff */
[----:B------:R0:W-:Y:S04]  /*e5d0*/  STL [R1+0x23b8], R3 ;  /* 0x0023b80301007387 */ /* 0x0001e80000100800 */
[----:B------:R1:W-:Y:S04]  /*e5e0*/  STL [R1+0x23bc], R4 ;  /* 0x0023bc0401007387 */ /* 0x0003e80000100800 */
[----:B------:R-:W3:Y:S01]  /*e5f0*/  LDL.LU R24, [R1+0x80] ;  /* 0x0000800001187983 */ /* 0x000ee20000300800 */
[-C--:B------:R-:W-:Y:S02]  /*e600*/  LEA R5, P6, R17, R6.reuse, 0x1 ;  /* 0x0000000611057211 */ /* 0x080fe400078c08ff */
[----:B0-----:R-:W-:-:S02]  /*e610*/  LEA R3, P0, R18, R6, 0x1 ;  /* 0x0000000612037211 */ /* 0x001fc400078008ff */
[----:B------:R-:W-:-:S03]  /*e620*/  LEA R10, P5, R23, c[0x0][0x160], 0x1 ;  /* 0x00005800170a7a11 */ /* 0x000fc600078a08ff */
[----:B------:R0:W-:Y:S01]  /*e630*/  STL [R1+0x23c0], R3 ;  /* 0x0023c00301007387 */ /* 0x0001e20000100800 */
[----:B------:R-:W-:-:S03]  /*e640*/  LEA.HI.X.SX32 R11, R23, c[0x0][0x164], 0x1, P5 ;  /* 0x00005900170b7a11 */ /* 0x000fc600028f0eff */
[----:B------:R-:W-:Y:S04]  /*e650*/  STL [R1+0x23a8], R5 ;  /* 0x0023a80501007387 */ /* 0x000fe80000100800 */
[----:B------:R-:W4:Y:S01]  /*e660*/  LDL.LU R23, [R1+0x78] ;  /* 0x0000780001177983 */ /* 0x000f220000300800 */
[----:B-1----:R-:W-:Y:S02]  /*e670*/  LEA R4, P5, R16, R6, 0x1 ;  /* 0x0000000610047211 */ /* 0x002fe400078a08ff */
[----:B0-----:R-:W-:-:S03]  /*e680*/  LEA.HI.X.SX32 R3, R22, R0, 0x1, P4 ;  /* 0x0000000016037211 */ /* 0x001fc600020f0eff */
[----:B------:R0:W-:Y:S04]  /*e690*/  STL [R1+0x23ac], R4 ;  /* 0x0023ac0401007387 */ /* 0x0001e80000100800 */
[----:B------:R-:W-:Y:S04]  /*e6a0*/  STL.64 [R1+0xaa0], R10 ;  /* 0x000aa00a01007387 */ /* 0x000fe80000100a00 */
[----:B------:R1:W-:Y:S04]  /*e6b0*/  STL [R1+0x23a0], R3 ;  /* 0x0023a00301007387 */ /* 0x0003e80000100800 */
[----:B------:R-:W4:Y:S01]  /*e6c0*/  LDL.LU R22, [R1+0x70] ;  /* 0x0000700001167983 */ /* 0x000f220000300800 */
[----:B0-----:R-:W-:-:S02]  /*e6d0*/  LEA R4, P4, R15, R6, 0x1 ;  /* 0x000000060f047211 */ /* 0x001fc400078808ff */
[----:B-1----:R-:W-:Y:S02]  /*e6e0*/  LEA.HI.X.SX32 R3, R21, R0, 0x1, P3 ;  /* 0x0000000015037211 */ /* 0x002fe400018f0eff */
[----:B------:R-:W-:Y:S01]  /*e6f0*/  LEA R5, P3, R14, R6, 0x1 ;  /* 0x000000060e057211 */ /* 0x000fe200078608ff */
[----:B------:R0:W-:Y:S04]  /*e700*/  STL [R1+0x23a4], R4 ;  /* 0x0023a40401007387 */ /* 0x0001e80000100800 */
[----:B------:R1:W-:Y:S04]  /*e710*/  STL [R1+0x2398], R3 ;  /* 0x0023980301007387 */ /* 0x0003e80000100800 */
[----:B------:R1:W-:Y:S04]  /*e720*/  STL [R1+0x239c], R5 ;  /* 0x00239c0501007387 */ /* 0x0003e80000100800 */
[----:B------:R-:W4:Y:S01]  /*e730*/  LDL.LU R21, [R1+0x6c] ;  /* 0x00006c0001157983 */ /* 0x000f220000300800 */
[----:B0-----:R-:W-:-:S02]  /*e740*/  LEA.HI.X.SX32 R4, R20, R0, 0x1, P2 ;  /* 0x0000000014047211 */ /* 0x001fc400010f0eff */
[----:B-1----:R-:W-:Y:S02]  /*e750*/  LEA R3, P2, R13, R6, 0x1 ;  /* 0x000000060d037211 */ /* 0x002fe400078408ff */
[----:B------:R-:W-:Y:S01]  /*e760*/  LEA.HI.X.SX32 R5, R19, R0, 0x1, P1 ;  /* 0x0000000013057211 */ /* 0x000fe200008f0eff */
[----:B------:R0:W-:Y:S04]  /*e770*/  STL [R1+0x2390], R4 ;  /* 0x0023900401007387 */ /* 0x0001e80000100800 */
[----:B------:R1:W-:Y:S04]  /*e780*/  STL [R1+0x2394], R3 ;  /* 0x0023940301007387 */ /* 0x0003e80000100800 */
        /* <DEDUP_REMOVED lines=14> */
[----:B------:R1:W-:Y:S01]  /*e870*/  STL [R1+0x2370], R5 ;  /* 0x0023700501007387 */ /* 0x0003e20000100800 */
[----:B0-----:R-:W-:-:S03]  /*e880*/  LEA R4, P5, R8, R6, 0x1 ;  /* 0x0000000608047211 */ /* 0x001fc600078a08ff */
[----:B------:R-:W4:Y:S01]  /*e890*/  LDL.LU R18, [R1+0x58] ;  /* 0x0000580001127983 */ /* 0x000f220000300800 */
[----:B-1----:R-:W-:Y:S02]  /*e8a0*/  LEA.HI.X.SX32 R3, R15, R0, 0x1, P4 ;  /* 0x000000000f037211 */ /* 0x002fe400020f0eff */
[----:B------:R-:W-:Y:S01]  /*e8b0*/  LEA R5, P4, R9, R6, 0x1 ;  /* 0x0000000609057211 */ /* 0x000fe200078808ff */
[----:B------:R-:W-:Y:S04]  /*e8c0*/  STL [R1+0x2374], R4 ;  /* 0x0023740401007387 */ /* 0x000fe80000100800 */
[----:B------:R0:W-:Y:S04]  /*e8d0*/  STL [R1+0x2368], R3 ;  /* 0x0023680301007387 */ /* 0x0001e80000100800 */
[----:B------:R-:W-:Y:S04]  /*e8e0*/  STL [R1+0x236c], R5 ;  /* 0x00236c0501007387 */ /* 0x000fe80000100800 */
[----:B------:R-:W4:Y:S01]  /*e8f0*/  LDL.LU R17, [R1+0x54] ;  /* 0x0000540001117983 */ /* 0x000f220000300800 */
[----:B0-----:R-:W-:-:S05]  /*e900*/  LEA.HI.X.SX32 R3, R14, R0, 0x1, P3 ;  /* 0x000000000e037211 */ /* 0x001fca00018f0eff */
[----:B------:R0:W-:Y:S02]  /*e910*/  STL [R1+0x2360], R3 ;  /* 0x0023600301007387 */ /* 0x0001e40000100800 */
[-C--:B0-----:R-:W-:Y:S02]  /*e920*/  LEA.HI.X.SX32 R3, R13, R0.reuse, 0x1, P2 ;  /* 0x000000000d037211 */ /* 0x081fe400010f0eff */
[-C--:B------:R-:W-:Y:S02]  /*e930*/  LEA.HI.X.SX32 R5, R8, R0.reuse, 0x1, P5 ;  /* 0x0000000008057211 */ /* 0x080fe400028f0eff */
[----:B------:R-:W-:Y:S02]  /*e940*/  LEA.HI.X.SX32 R7, R9, R0, 0x1, P4 ;  /* 0x0000000009077211 */ /* 0x000fe400020f0eff */
[----:B--2---:R-:W-:-:S05]  /*e950*/  LEA R4, P3, R29, R6, 0x1 ;  /* 0x000000061d047211 */ /* 0x004fca00078608ff */
[----:B------:R3:W-:Y:S04]  /*e960*/  STL [R1+0x2364], R4 ;  /* 0x0023640401007387 */ /* 0x0007e80000100800 */
[----:B------:R-:W2:Y:S04]  /*e970*/  LDL.LU R16, [R1+0x50] ;  /* 0x0000500001107983 */ /* 0x000ea80000300800 */
[----:B------:R0:W-:Y:S01]  /*e980*/  STL [R1+0x2358], R3 ;  /* 0x0023580301007387 */ /* 0x0001e20000100800 */
[----:B---3--:R-:W-:-:S03]  /*e990*/  LEA R4, P2, R24, R6, 0x1 ;  /* 0x0000000618047211 */ /* 0x008fc600078408ff */
[----:B------:R-:W3:Y:S04]  /*e9a0*/  LDL.LU R15, [R1+0x4c] ;  /* 0x00004c00010f7983 */ /* 0x000ee80000300800 */
[----:B------:R4:W-:Y:S01]  /*e9b0*/  STL [R1+0x235c], R4 ;  /* 0x00235c0401007387 */ /* 0x0009e20000100800 */
[----:B0-----:R-:W-:-:S03]  /*e9c0*/  LEA.HI.X.SX32 R3, R12, R0, 0x1, P1 ;  /* 0x000000000c037211 */ /* 0x001fc600008f0eff */
[----:B------:R-:W3:Y:S04]  /*e9d0*/  LDL.LU R14, [R1+0x44] ;  /* 0x00004400010e7983 */ /* 0x000ee80000300800 */
[----:B------:R0:W-:Y:S01]  /*e9e0*/  STL [R1+0x2350], R3 ;  /* 0x0023500301007387 */ /* 0x0001e20000100800 */
[----:B----4-:R-:W-:-:S03]  /*e9f0*/  LEA R4, P1, R23, R6, 0x1 ;  /* 0x0000000617047211 */ /* 0x010fc600078208ff */
[----:B------:R-:W4:Y:S04]  /*ea00*/  LDL.LU R13, [R1+0x40] ;  /* 0x00004000010d7983 */ /* 0x000f280000300800 */
[----:B------:R1:W-:Y:S01]  /*ea10*/  STL [R1+0x2354], R4 ;  /* 0x0023540401007387 */ /* 0x0003e20000100800 */
[----:B0-----:R-:W-:-:S03]  /*ea20*/  LEA.HI.X.SX32 R3, R25, R0, 0x1, P0 ;  /* 0x0000000019037211 */ /* 0x001fc600000f0eff */
[----:B------:R-:W4:Y:S04]  /*ea30*/  LDL.LU R12, [R1+0x38] ;  /* 0x00003800010c7983 */ /* 0x000f280000300800 */
[----:B------:R0:W-:Y:S04]  /*ea40*/  STL [R1+0x2348], R3 ;  /* 0x0023480301007387 */ /* 0x0001e80000100800 */
[----:B------:R-:W4:Y:S01]  /*ea50*/  LDL.LU R25, [R1+0x34] ;  /* 0x0000340001197983 */ /* 0x000f220000300800 */
[----:B-1----:R-:W-:Y:S02]  /*ea60*/  LEA R4, P0, R22, R6, 0x1 ;  /* 0x0000000616047211 */ /* 0x002fe400078008ff */
[----:B0-----:R-:W-:-:S03]  /*ea70*/  LEA.HI.X.SX32 R3, R28, R0, 0x1, P6 ;  /* 0x000000001c037211 */ /* 0x001fc600030f0eff */
[----:B------:R0:W-:Y:S04]  /*ea80*/  STL [R1+0x234c], R4 ;  /* 0x00234c0401007387 */ /* 0x0001e80000100800 */
[----:B------:R-:W4:Y:S04]  /*ea90*/  LDL.LU R28, [R1+0x30] ;  /* 0x00003000011c7983 */ /* 0x000f280000300800 */
[----:B------:R1:W-:Y:S01]  /*eaa0*/  STL [R1+0x2340], R3 ;  /* 0x0023400301007387 */ /* 0x0003e20000100800 */
[----:B0-----:R-:W-:-:S03]  /*eab0*/  LEA R4, P6, R21, R6, 0x1 ;  /* 0x0000000615047211 */ /* 0x001fc600078c08ff */
[----:B-1----:R-:W4:Y:S04]  /*eac0*/  LDL.LU R3, [R1+0x28] ;  /* 0x0000280001037983 */ /* 0x002f280000300800 */
[----:B------:R0:W-:Y:S04]  /*ead0*/  STL [R1+0x2344], R4 ;  /* 0x0023440401007387 */ /* 0x0001e80000100800 */
[----:B0-----:R-:W4:Y:S01]  /*eae0*/  LDL.LU R4, [R1+0x20] ;  /* 0x0000200001047983 */ /* 0x001f220000300800 */
[----:B------:R-:W-:-:S03]  /*eaf0*/  LEA R8, P5, R20, R6, 0x1 ;  /* 0x0000000614087211 */ /* 0x000fc600078a08ff */
[----:B------:R0:W-:Y:S04]  /*eb00*/  STL [R1+0x2338], R5 ;  /* 0x0023380501007387 */ /* 0x0001e80000100800 */
[----:B0-----:R-:W4:Y:S04]  /*eb10*/  LDL.LU R5, [R1+0x1c] ;  /* 0x00001c0001057983 */ /* 0x001f280000300800 */
[----:B------:R0:W-:Y:S04]  /*eb20*/  STL [R1+0x233c], R8 ;  /* 0x00233c0801007387 */ /* 0x0001e80000100800 */
[----:B------:R-:W4:Y:S04]  /*eb30*/  LDL.LU R26, [R1+0x18] ;  /* 0x00001800011a7983 */ /* 0x000f280000300800 */
[----:B------:R1:W-:Y:S01]  /*eb40*/  STL [R1+0x2330], R7 ;  /* 0x0023300701007387 */ /* 0x0003e20000100800 */
[----:B0-----:R-:W-:-:S03]  /*eb50*/  LEA R8, P4, R19, R6, 0x1 ;  /* 0x0000000613087211 */ /* 0x001fc600078808ff */
[----:B-1----:R-:W4:Y:S01]  /*eb60*/  LDL.LU R7, [R1+0x10] ;  /* 0x0000100001077983 */ /* 0x002f220000300800 */
[----:B------:R-:W-:-:S03]  /*eb70*/  LEA.HI.X.SX32 R9, R29, R0, 0x1, P3 ;  /* 0x000000001d097211 */ /* 0x000fc600018f0eff */
[----:B------:R0:W-:Y:S04]  /*eb80*/  STL [R1+0x2334], R8 ;  /* 0x0023340801007387 */ /* 0x0001e80000100800 */
[----:B0-----:R-:W4:Y:S04]  /*eb90*/  LDL.LU R8, [R1+0x8] ;  /* 0x0000080001087983 */ /* 0x001f280000300800 */
[----:B------:R0:W-:Y:S04]  /*eba0*/  STL [R1+0x2328], R9 ;  /* 0x0023280901007387 */ /* 0x0001e80000100800 */
[----:B0-----:R-:W4:Y:S01]  /*ebb0*/  LDL.LU R9, [R1+0x4] ;  /* 0x0000040001097983 */ /* 0x001f220000300800 */
[----:B------:R-:W-:-:S02]  /*ebc0*/  LEA R29, P3, R18, R6, 0x1 ;  /* 0x00000006121d7211 */ /* 0x000fc400078608ff */
[----:B------:R-:W-:-:S03]  /*ebd0*/  LEA.HI.X.SX32 R24, R24, R0, 0x1, P2 ;  /* 0x0000000018187211 */ /* 0x000fc600010f0eff */
[----:B------:R0:W-:Y:S01]  /*ebe0*/  STL [R1+0x232c], R29 ;  /* 0x00232c1d01007387 */ /* 0x0001e20000100800 */
[----:B------:R-:W-:-:S03]  /*ebf0*/  LEA.HI.X.SX32 R23, R23, R0, 0x1, P1 ;  /* 0x0000000017177211 */ /* 0x000fc600008f0eff */
[----:B0-----:R-:W4:Y:S04]  /*ec00*/  LDL.LU R29, [R1] ;  /* 0x00000000011d7983 */ /* 0x001f280000300800 */
[----:B------:R0:W-:Y:S02]  /*ec10*/  STL [R1+0x2320], R24 ;  /* 0x0023201801007387 */ /* 0x0001e40000100800 */
[----:B0-----:R-:W-:-:S05]  /*ec20*/  LEA R24, P2, R17, R6, 0x1 ;  /* 0x0000000611187211 */ /* 0x001fca00078408ff */
[----:B------:R0:W-:Y:S01]  /*ec30*/  STL [R1+0x2324], R24 ;  /* 0x0023241801007387 */ /* 0x0001e20000100800 */
[----:B------:R-:W-:-:S03]  /*ec40*/  LEA.HI.X.SX32 R22, R22, R0, 0x1, P0 ;  /* 0x0000000016167211 */ /* 0x000fc600000f0eff */
[----:B0-----:R-:W4:Y:S04]  /*ec50*/  LDL.LU R24, [R1+0x2644] ;  /* 0x0026440001187983 */ /* 0x001f280000300800 */
[----:B------:R2:W-:Y:S01]  /*ec60*/  STL [R1+0x2318], R23 ;  /* 0x0023181701007387 */ /* 0x0005e20000100800 */
[-C--:B------:R-:W-:Y:S02]  /*ec70*/  LEA.HI.X.SX32 R21, R21, R0.reuse, 0x1, P6 ;  /* 0x0000000015157211 */ /* 0x080fe400030f0eff */
[-C--:B------:R-:W-:Y:S02]  /*ec80*/  LEA.HI.X.SX32 R20, R20, R0.reuse, 0x1, P5 ;  /* 0x0000000014147211 */ /* 0x080fe400028f0eff */
[-C--:B------:R-:W-:Y:S02]  /*ec90*/  LEA.HI.X.SX32 R19, R19, R0.reuse, 0x1, P4 ;  /* 0x0000000013137211 */ /* 0x080fe400020f0eff */
[----:B------:R-:W-:-:S02]  /*eca0*/  LEA.HI.X.SX32 R18, R18, R0, 0x1, P3 ;  /* 0x0000000012127211 */ /* 0x000fc400018f0eff */
[----:B------:R-:W-:Y:S02]  /*ecb0*/  LEA.HI.X.SX32 R17, R17, R0, 0x1, P2 ;  /* 0x0000000011117211 */ /* 0x000fe400010f0eff */
[----:B--2---:R-:W-:-:S05]  /*ecc0*/  LEA R23, P1, R16, R6, 0x1 ;  /* 0x0000000610177211 */ /* 0x004fca00078208ff */
[----:B------:R0:W-:Y:S04]  /*ecd0*/  STL [R1+0x231c], R23 ;  /* 0x00231c1701007387 */ /* 0x0001e80000100800 */
[----:B0-----:R-:W2:Y:S04]  /*ece0*/  LDL.LU R23, [R1+0x2640] ;  /* 0x0026400001177983 */ /* 0x001ea80000300800 */
[----:B------:R3:W-:Y:S02]  /*ecf0*/  STL [R1+0x2310], R22 ;  /* 0x0023101601007387 */ /* 0x0007e40000100800 */
[----:B---3--:R-:W-:-:S05]  /*ed00*/  LEA R22, P0, R15, R6, 0x1 ;  /* 0x000000060f167211 */ /* 0x008fca00078008ff */
[----:B------:R0:W-:Y:S04]  /*ed10*/  STL [R1+0x2314], R22 ;  /* 0x0023141601007387 */ /* 0x0001e80000100800 */
[----:B0-----:R-:W3:Y:S04]  /*ed20*/  LDL.LU R22, [R1+0x263c] ;  /* 0x00263c0001167983 */ /* 0x001ee80000300800 */
[----:B------:R0:W-:Y:S02]  /*ed30*/  STL [R1+0x2308], R21 ;  /* 0x0023081501007387 */ /* 0x0001e40000100800 */
[----:B0-----:R-:W-:-:S05]  /*ed40*/  LEA R21, P6, R14, R6, 0x1 ;  /* 0x000000060e157211 */ /* 0x001fca00078c08ff */
[----:B------:R0:W-:Y:S04]  /*ed50*/  STL [R1+0x230c], R21 ;  /* 0x00230c1501007387 */ /* 0x0001e80000100800 */
[----:B0-----:R-:W2:Y:S04]  /*ed60*/  LDL.LU R21, [R1+0x2638] ;  /* 0x0026380001157983 */ /* 0x001ea80000300800 */
[----:B------:R4:W-:Y:S02]  /*ed70*/  STL [R1+0x2300], R20 ;  /* 0x0023001401007387 */ /* 0x0009e40000100800 */
[----:B----4-:R-:W-:-:S05]  /*ed80*/  LEA R20, P5, R13, R6, 0x1 ;  /* 0x000000060d147211 */ /* 0x010fca00078a08ff */
[----:B------:R0:W-:Y:S04]  /*ed90*/  STL [R1+0x2304], R20 ;  /* 0x0023041401007387 */ /* 0x0001e80000100800 */
[----:B0-----:R-:W4:Y:S04]  /*eda0*/  LDL.LU R20, [R1+0x2634] ;  /* 0x0026340001147983 */ /* 0x001f280000300800 */
[----:B------:R0:W-:Y:S02]  /*edb0*/  STL [R1+0x22f8], R19 ;  /* 0x0022f81301007387 */ /* 0x0001e40000100800 */
[----:B0-----:R-:W-:-:S05]  /*edc0*/  LEA R19, P4, R12, R6, 0x1 ;  /* 0x000000060c137211 */ /* 0x001fca00078808ff */
[----:B------:R0:W-:Y:S04]  /*edd0*/  STL [R1+0x22fc], R19 ;  /* 0x0022fc1301007387 */ /* 0x0001e80000100800 */
[----:B0-----:R-:W2:Y:S04]  /*ede0*/  LDL.LU R19, [R1+0x2630] ;  /* 0x0026300001137983 */ /* 0x001ea80000300800 */
[----:B------:R0:W-:Y:S02]  /*edf0*/  STL [R1+0x22f0], R18 ;  /* 0x0022f01201007387 */ /* 0x0001e40000100800 */
[----:B0-----:R-:W-:-:S05]  /*ee00*/  LEA R18, P3, R25, R6, 0x1 ;  /* 0x0000000619127211 */ /* 0x001fca00078608ff */
[----:B------:R0:W-:Y:S01]  /*ee10*/  STL [R1+0x22f4], R18 ;  /* 0x0022f41201007387 */ /* 0x0001e20000100800 */
[----:B------:R-:W-:-:S03]  /*ee20*/  LEA.HI.X.SX32 R16, R16, R0, 0x1, P1 ;  /* 0x0000000010107211 */ /* 0x000fc600008f0eff */
        /* <DEDUP_REMOVED lines=33> */
[----:B------:R0:W-:Y:S04]  /*f040*/  STL [R1+0x22bc], R25 ;  /* 0x0022bc1901007387 */ /* 0x0001e80000100800 */
[----:B0-----:R-:W2:Y:S04]  /*f050*/  LDL.LU R25, [R1+0x2610] ;  /* 0x0026100001197983 */ /* 0x001ea80000300800 */
[----:B------:R0:W-:Y:S02]  /*f060*/  STL [R1+0x22b0], R28 ;  /* 0x0022b01c01007387 */ /* 0x0001e40000100800 */
[----:B0-----:R-:W-:-:S05]  /*f070*/  LEA R28, P2, R9, R6, 0x1 ;  /* 0x00000006091c7211 */ /* 0x001fca00078408ff */
[----:B------:R0:W-:Y:S04]  /*f080*/  STL [R1+0x22b4], R28 ;  /* 0x0022b41c01007387 */ /* 0x0001e80000100800 */
[----:B0-----:R-:W3:Y:S01]  /*f090*/  LDL.LU R28, [R1+0x260c] ;  /* 0x00260c00011c7983 */ /* 0x001ee20000300800 */
[----:B------:R-:W-:-:S05]  /*f0a0*/  LEA.HI.X.SX32 R3, R3, R0, 0x1, P1 ;  /* 0x0000000003037211 */ /* 0x000fca00008f0eff */
[----:B------:R0:W-:Y:S02]  /*f0b0*/  STL [R1+0x22a8], R3 ;  /* 0x0022a80301007387 */ /* 0x0001e40000100800 */
[----:B0-----:R-:W-:-:S05]  /*f0c0*/  LEA R3, P1, R29, R6, 0x1 ;  /* 0x000000061d037211 */ /* 0x001fca00078208ff */
[----:B------:R0:W-:Y:S02]  /*f0d0*/  STL [R1+0x22ac], R3 ;  /* 0x0022ac0301007387 */ /* 0x0001e40000100800 */
[----:B0-----:R-:W-:-:S05]  /*f0e0*/  LEA.HI.X.SX32 R3, R4, R0, 0x1, P0 ;  /* 0x0000000004037211 */ /* 0x001fca00000f0eff */
[----:B------:R0:W-:Y:S02]  /*f0f0*/  STL [R1+0x22a0], R3 ;  /* 0x0022a00301007387 */ /* 0x0001e40000100800 */
[----:B0-----:R-:W-:Y:S02]  /*f100*/  LEA.HI.X.SX32 R3, R5, R0, 0x1, P6 ;  /* 0x0000000005037211 */ /* 0x001fe400030f0eff */
[-C--:B--2---:R-:W-:Y:S02]  /*f110*/  LEA R5, P6, R25, R6.reuse, 0x1 ;  /* 0x0000000619057211 */ /* 0x084fe400078c08ff */
[----:B---3--:R-:W-:-:S05]  /*f120*/  LEA R4, P0, R28, R6, 0x1 ;  /* 0x000000061c047211 */ /* 0x008fca00078008ff */
[----:B------:R0:W-:Y:S04]  /*f130*/  STL [R1+0x22a4], R4 ;  /* 0x0022a40401007387 */ /* 0x0001e80000100800 */
[----:B------:R1:W-:Y:S04]  /*f140*/  STL [R1+0x2298], R3 ;  /* 0x0022980301007387 */ /* 0x0003e80000100800 */
[----:B------:R2:W-:Y:S01]  /*f150*/  STL [R1+0x229c], R5 ;  /* 0x00229c0501007387 */ /* 0x0005e20000100800 */
[----:B0-----:R-:W-:Y:S02]  /*f160*/  LEA.HI.X.SX32 R4, R26, R0, 0x1, P5 ;  /* 0x000000001a047211 */ /* 0x001fe400028f0eff */
[----:B-1----:R-:W-:-:S03]  /*f170*/  LEA R3, P5, R12, R6, 0x1 ;  /* 0x000000060c037211 */ /* 0x002fc600078a08ff */
[----:B------:R0:W-:Y:S01]  /*f180*/  STL [R1+0x2290], R4 ;  /* 0x0022900401007387 */ /* 0x0001e20000100800 */
[----:B--2---:R-:W-:-:S03]  /*f190*/  LEA.HI.X.SX32 R5, R7, R0, 0x1, P4 ;  /* 0x0000000007057211 */ /* 0x004fc600020f0eff */
[----:B------:R1:W-:Y:S04]  /*f1a0*/  STL [R1+0x2294], R3 ;  /* 0x0022940301007387 */ /* 0x0003e80000100800 */
[----:B------:R2:W-:Y:S01]  /*f1b0*/  STL [R1+0x2288], R5 ;  /* 0x0022880501007387 */ /* 0x0005e20000100800 */
[----:B0-----:R-:W-:Y:S02]  /*f1c0*/  LEA R4, P4, R13, R6, 0x1 ;  /* 0x000000060d047211 */ /* 0x001fe400078808ff */
[----:B-1----:R-:W-:-:S03]  /*f1d0*/  LEA.HI.X.SX32 R3, R8, R0, 0x1, P3 ;  /* 0x0000000008037211 */ /* 0x002fc600018f0eff */
[----:B------:R0:W-:Y:S01]  /*f1e0*/  STL [R1+0x228c], R4 ;  /* 0x00228c0401007387 */ /* 0x0001e20000100800 */
[----:B--2---:R-:W-:-:S03]  /*f1f0*/  LEA R5, P3, R14, R6, 0x1 ;  /* 0x000000060e057211 */ /* 0x004fc600078608ff */
[----:B------:R1:W-:Y:S04]  /*f200*/  STL [R1+0x2280], R3 ;  /* 0x0022800301007387 */ /* 0x0003e80000100800 */
[----:B------:R2:W-:Y:S01]  /*f210*/  STL [R1+0x2284], R5 ;  /* 0x0022840501007387 */ /* 0x0005e20000100800 */
[----:B0-----:R-:W-:Y:S02]  /*f220*/  LEA.HI.X.SX32 R4, R9, R0, 0x1, P2 ;  /* 0x0000000009047211 */ /* 0x001fe400010f0eff */
[----:B-1----:R-:W-:-:S03]  /*f230*/  LEA R3, P2, R15, R6, 0x1 ;  /* 0x000000060f037211 */ /* 0x002fc600078408ff */
[----:B------:R0:W-:Y:S01]  /*f240*/  STL [R1+0x2278], R4 ;  /* 0x0022780401007387 */ /* 0x0001e20000100800 */
[----:B--2---:R-:W-:-:S03]  /*f250*/  LEA.HI.X.SX32 R5, R29, R0, 0x1, P1 ;  /* 0x000000001d057211 */ /* 0x004fc600008f0eff */
[----:B------:R1:W-:Y:S01]  /*f260*/  STL [R1+0x227c], R3 ;  /* 0x00227c0301007387 */ /* 0x0003e20000100800 */
[----:B------:R-:W-:Y:S02]  /*f270*/  LEA.HI.X.SX32 R7, R28, R0, 0x1, P0 ;  /* 0x000000001c077211 */ /* 0x000fe400000f0eff */
[-C--:B0-----:R-:W-:Y:S01]  /*f280*/  LEA R4, P1, R16, R6.reuse, 0x1 ;  /* 0x0000000610047211 */ /* 0x081fe200078208ff */
[----:B-1----:R-:W2:Y:S04]  /*f290*/  LDL.LU R3, [R1+0x18c] ;  /* 0x00018c0001037983 */ /* 0x002ea80000300800 */
[----:B------:R0:W-:Y:S04]  /*f2a0*/  STL [R1+0x2270], R5 ;  /* 0x0022700501007387 */ /* 0x0001e80000100800 */
[----:B------:R1:W-:Y:S01]  /*f2b0*/  STL [R1+0x2274], R4 ;  /* 0x0022740401007387 */ /* 0x0003e20000100800 */
[----:B0-----:R-:W-:-:S03]  /*f2c0*/  LEA R5, P0, R17, R6, 0x1 ;  /* 0x0000000611057211 */ /* 0x001fc600078008ff */
[----:B------:R0:W-:Y:S01]  /*f2d0*/  STL [R1+0x2268], R7 ;  /* 0x0022680701007387 */ /* 0x0001e20000100800 */
[----:B-1----:R-:W-:-:S03]  /*f2e0*/  LEA.HI.X.SX32 R4, R25, R0, 0x1, P6 ;  /* 0x0000000019047211 */ /* 0x002fc600030f0eff */
[----:B------:R-:W3:Y:S04]  /*f2f0*/  LDL.LU R25, [R1+0x184] ;  /* 0x0001840001197983 */ /* 0x000ee80000300800 */
[----:B------:R1:W-:Y:S01]  /*f300*/  STL [R1+0x226c], R5 ;  /* 0x00226c0501007387 */ /* 0x0003e20000100800 */
[----:B0-----:R-:W-:-:S03]  /*f310*/  LEA.HI.X.SX32 R7, R12, R0, 0x1, P5 ;  /* 0x000000000c077211 */ /* 0x001fc600028f0eff */
[----:B------:R0:W-:Y:S01]  /*f320*/  STL [R1+0x2260], R4 ;  /* 0x0022600401007387 */ /* 0x0001e20000100800 */
[----:B-1----:R-:W-:-:S03]  /*f330*/  LEA R5, P6, R18, R6, 0x1 ;  /* 0x0000000612057211 */ /* 0x002fc600078c08ff */
[----:B0-----:R-:W2:Y:S04]  /*f340*/  LDL.LU R4, [R1+0x180] ;  /* 0x0001800001047983 */ /* 0x001ea80000300800 */
[----:B------:R0:W-:Y:S04]  /*f350*/  STL [R1+0x2264], R5 ;  /* 0x0022640501007387 */ /* 0x0001e80000100800 */
[----:B------:R1:W-:Y:S01]  /*f360*/  STL [R1+0x2258], R7 ;  /* 0x0022580701007387 */ /* 0x0003e20000100800 */
[----:B0-----:R-:W-:Y:S02]  /*f370*/  LEA R5, P5, R19, R6, 0x1 ;  /* 0x0000000613057211 */ /* 0x001fe400078a08ff */
[----:B-1----:R-:W-:-:S02]  /*f380*/  LEA.HI.X.SX32 R7, R13, R0, 0x1, P4 ;  /* 0x000000000d077211 */ /* 0x002fc400020f0eff */
[----:B------:R-:W2:Y:S04]  /*f390*/  LDL.LU R13, [R1+0x188] ;  /* 0x00018800010d7983 */ /* 0x000ea80000300800 */
[----:B------:R-:W-:Y:S04]  /*f3a0*/  STL [R1+0x225c], R5 ;  /* 0x00225c0501007387 */ /* 0x000fe80000100800 */
[----:B------:R0:W-:Y:S02]  /*f3b0*/  STL [R1+0x2250], R7 ;  /* 0x0022500701007387 */ /* 0x0001e40000100800 */
[----:B0-----:R-:W-:-:S02]  /*f3c0*/  LEA.HI.X.SX32 R7, R14, R0, 0x1, P3 ;  /* 0x000000000e077211 */ /* 0x001fc400018f0eff */
[----:B------:R-:W2:Y:S01]  /*f3d0*/  LDL.LU R14, [R1+0x190] ;  /* 0x00019000010e7983 */ /* 0x000ea20000300800 */
[-C--:B----4-:R-:W-:Y:S02]  /*f3e0*/  LEA R5, P4, R20, R6.reuse, 0x1 ;  /* 0x0000000614057211 */ /* 0x090fe400078808ff */
[----:B------:R-:W-:-:S03]  /*f3f0*/  LEA R8, P3, R21, R6, 0x1 ;  /* 0x0000000615087211 */ /* 0x000fc600078608ff */
[----:B------:R0:W-:Y:S04]  /*f400*/  STL [R1+0x2254], R5 ;  /* 0x0022540501007387 */ /* 0x0001e80000100800 */
[----:B0-----:R-:W4:Y:S04]  /*f410*/  LDL.LU R5, [R1+0x178] ;  /* 0x0001780001057983 */ /* 0x001f280000300800 */
[----:B------:R0:W-:Y:S04]  /*f420*/  STL [R1+0x2248], R7 ;  /* 0x0022480701007387 */ /* 0x0001e80000100800 */
[----:B------:R-:W3:Y:S04]  /*f430*/  LDL.LU R26, [R1+0x174] ;  /* 0x00017400011a7983 */ /* 0x000ee80000300800 */
[----:B------:R1:W-:Y:S01]  /*f440*/  STL [R1+0x224c], R8 ;  /* 0x00224c0801007387 */ /* 0x0003e20000100800 */
[----:B0-----:R-:W-:-:S02]  /*f450*/  LEA.HI.X.SX32 R7, R15, R0, 0x1, P2 ;  /* 0x000000000f077211 */ /* 0x001fc400010f0eff */
[----:B------:R-:W-:-:S03]  /*f460*/  LEA R9, P2, R22, R6, 0x1 ;  /* 0x0000000616097211 */ /* 0x000fc600078408ff */
[----:B------:R0:W-:Y:S01]  /*f470*/  STL [R1+0x2240], R7 ;  /* 0x0022400701007387 */ /* 0x0001e20000100800 */
[----:B-1----:R-:W-:Y:S02]  /*f480*/  LEA.HI.X.SX32 R8, R16, R0, 0x1, P1 ;  /* 0x0000000010087211 */ /* 0x002fe400008f0eff */
[----:B------:R-:W-:Y:S01]  /*f490*/  LEA R12, P1, R23, R6, 0x1 ;  /* 0x00000006170c7211 */ /* 0x000fe200078208ff */
[----:B0-----:R-:W3:Y:S04]  /*f4a0*/  LDL.LU R7, [R1+0x170] ;  /* 0x0001700001077983 */ /* 0x001ee80000300800 */
[----:B------:R-:W-:Y:S04]  /*f4b0*/  STL [R1+0x2244], R9 ;  /* 0x0022440901007387 */ /* 0x000fe80000100800 */
[----:B------:R0:W-:Y:S04]  /*f4c0*/  STL [R1+0x2238], R8 ;  /* 0x0022380801007387 */ /* 0x0001e80000100800 */
[----:B------:R-:W-:Y:S01]  /*f4d0*/  STL [R1+0x223c], R12 ;  /* 0x00223c0c01007387 */ /* 0x000fe20000100800 */
[----:B0-----:R-:W-:-:S02]  /*f4e0*/  LEA.HI.X.SX32 R8, R17, R0, 0x1, P0 ;  /* 0x0000000011087211 */ /* 0x001fc400000f0eff */
[----:B------:R-:W-:-:S03]  /*f4f0*/  LEA R9, P0, R24, R6, 0x1 ;  /* 0x0000000618097211 */ /* 0x000fc600078008ff */
[----:B------:R0:W-:Y:S04]  /*f500*/  STL [R1+0x2230], R8 ;  /* 0x0022300801007387 */ /* 0x0001e80000100800 */
[----:B------:R-:W-:Y:S01]  /*f510*/  STL [R1+0x2234], R9 ;  /* 0x0022340901007387 */ /* 0x000fe20000100800 */
[----:B0-----:R-:W-:-:S03]  /*f520*/  LEA.HI.X.SX32 R8, R18, R0, 0x1, P6 ;  /* 0x0000000012087211 */ /* 0x001fc600030f0eff */
[----:B------:R-:W4:Y:S01]  /*f530*/  LDL.LU R18, [R1+0x16c] ;  /* 0x00016c0001127983 */ /* 0x000f220000300800 */
[----:B------:R-:W-:Y:S01]  /*f540*/  IMAD.MOV.U32 R16, RZ, RZ, R10 ;  /* 0x000000ffff107224 */ /* 0x000fe200078e000a */
[----:B------:R-:W-:Y:S02]  /*f550*/  LEA.HI.X.SX32 R10, R19, R0, 0x1, P5 ;  /* 0x00000000130a7211 */ /* 0x000fe400028f0eff */
[----:B------:R0:W-:Y:S04]  /*f560*/  STL [R1+0x2228], R8 ;  /* 0x0022280801007387 */ /* 0x0001e80000100800 */
[----:B0-----:R-:W4:Y:S01]  /*f570*/  LDL.LU R8, [R1+0x168] ;  /* 0x0001680001087983 */ /* 0x001f220000300800 */
[----:B--2---:R-:W-:-:S05]  /*f580*/  LEA R9, P6, R14, R6, 0x1 ;  /* 0x000000060e097211 */ /* 0x004fca00078c08ff */
[----:B------:R0:W-:Y:S04]  /*f590*/  STL [R1+0x222c], R9 ;  /* 0x00222c0901007387 */ /* 0x0001e80000100800 */
[----:B------:R-:W2:Y:S04]  /*f5a0*/  LDL.LU R19, [R1+0x17c] ;  /* 0x00017c0001137983 */ /* 0x000ea80000300800 */
[----:B0-----:R-:W4:Y:S04]  /*f5b0*/  LDL.LU R9, [R1+0x164] ;  /* 0x0001640001097983 */ /* 0x001f280000300800 */
[----:B------:R0:W-:Y:S01]  /*f5c0*/  STL [R1+0x2220], R10 ;  /* 0x0022200a01007387 */ /* 0x0001e20000100800 */
[----:B------:R-:W-:Y:S01]  /*f5d0*/  IMAD.MOV.U32 R17, RZ, RZ, R11 ;  /* 0x000000ffff117224 */ /* 0x000fe200078e000b */
[----:B------:R-:W-:-:S02]  /*f5e0*/  LEA.HI.X.SX32 R11, R20, R0, 0x1, P4 ;  /* 0x00000000140b7211 */ /* 0x000fc400020f0eff */
[----:B0-----:R-:W-:-:S05]  /*f5f0*/  LEA R10, P5, R3, R6, 0x1 ;  /* 0x00000006030a7211 */ /* 0x001fca00078a08ff */
[----:B------:R0:W-:Y:S04]  /*f600*/  STL [R1+0x2224], R10 ;  /* 0x0022240a01007387 */ /* 0x0001e80000100800 */
[----:B0-----:R-:W4:Y:S01]  /*f610*/  LDL.LU R10, [R1+0x160] ;  /* 0x00016000010a7983 */ /* 0x001f220000300800 */
[----:B------:R-:W-:-:S03]  /*f620*/  LEA R12, P4, R13, R6, 0x1 ;  /* 0x000000060d0c7211 */ /* 0x000fc600078808ff */
[----:B------:R0:W-:Y:S04]  /*f630*/  STL [R1+0x2218], R11 ;  /* 0x0022180b01007387 */ /* 0x0001e80000100800 */
[----:B0-----:R-:W4:Y:S01]  /*f640*/  LDL.LU R11, [R1+0x15c] ;  /* 0x00015c00010b7983 */ /* 0x001f220000300800 */
[----:B------:R-:W-:-:S03]  /*f650*/  LEA.HI.X.SX32 R15, R21, R0, 0x1, P3 ;  /* 0x00000000150f7211 */ /* 0x000fc600018f0eff */
[----:B------:R3:W-:Y:S04]  /*f660*/  STL [R1+0x221c], R12 ;  /* 0x00221c0c01007387 */ /* 0x0007e80000100800 */
[----:B------:R-:W4:Y:S01]  /*f670*/  LDL.LU R29, [R1+0x158] ;  /* 0x00015800011d7983 */ /* 0x000f220000300800 */
[----:B---3--:R-:W-:-:S03]  /*f680*/  LEA R12, P3, R25, R6, 0x1 ;  /* 0x00000006190c7211 */ /* 0x008fc600078608ff */
[----:B------:R0:W-:Y:S04]  /*f690*/  STL [R1+0x2210], R15 ;  /* 0x0022100f01007387 */ /* 0x0001e80000100800 */
[----:B------:R1:W-:Y:S01]  /*f6a0*/  STL [R1+0x2214], R12 ;  /* 0x0022140c01007387 */ /* 0x0003e20000100800 */
[----:B------:R-:W-:-:S03]  /*f6b0*/  LEA.HI.X.SX32 R20, R22, R0, 0x1, P2 ;  /* 0x0000000016147211 */ /* 0x000fc600010f0eff */
[----:B0-----:R-:W3:Y:S01]  /*f6c0*/  LDL.LU R15, [R1+0x154] ;  /* 0x00015400010f7983 */ /* 0x001ee20000300800 */
[----:B-1----:R-:W-:-:S03]  /*f6d0*/  LEA R12, P2, R4, R6, 0x1 ;  /* 0x00000006040c7211 */ /* 0x002fc600078408ff */
[----:B------:R-:W-:Y:S01]  /*f6e0*/  STL [R1+0x2208], R20 ;  /* 0x0022081401007387 */ /* 0x000fe20000100800 */
[----:B------:R-:W-:-:S03]  /*f6f0*/  LEA.HI.X.SX32 R21, R23, R0, 0x1, P1 ;  /* 0x0000000017157211 */ /* 0x000fc600008f0eff */
[----:B------:R0:W-:Y:S04]  /*f700*/  STL [R1+0x220c], R12 ;  /* 0x00220c0c01007387 */ /* 0x0001e80000100800 */
[----:B0-----:R-:W3:Y:S04]  /*f710*/  LDL.LU R12, [R1+0x150] ;  /* 0x00015000010c7983 */ /* 0x001ee80000300800 */
[----:B------:R0:W-:Y:S02]  /*f720*/  STL [R1+0x2200], R21 ;  /* 0x0022001501007387 */ /* 0x0001e40000100800 */
[----:B0-----:R-:W-:-:S02]  /*f730*/  LEA.HI.X.SX32 R21, R24, R0, 0x1, P0 ;  /* 0x0000000018157211 */ /* 0x001fc400000f0eff */
[----:B------:R-:W-:Y:S02]  /*f740*/  LEA.HI.X.SX32 R22, R3, R0, 0x1, P5 ;  /* 0x0000000003167211 */ /* 0x000fe400028f0eff */
[----:B--2---:R-:W-:-:S05]  /*f750*/  LEA R20, P1, R19, R6, 0x1 ;  /* 0x0000000613147211 */ /* 0x004fca00078208ff */
[----:B------:R4:W-:Y:S04]  /*f760*/  STL [R1+0x2204], R20 ;  /* 0x0022041401007387 */ /* 0x0009e80000100800 */
[----:B------:R-:W2:Y:S04]  /*f770*/  LDL.LU R28, [R1+0x14c] ;  /* 0x00014c00011c7983 */ /* 0x000ea80000300800 */
[----:B------:R0:W-:Y:S01]  /*f780*/  STL [R1+0x1fe4], R21 ;  /* 0x001fe41501007387 */ /* 0x0001e20000100800 */
[----:B----4-:R-:W-:-:S05]  /*f790*/  LEA R20, P0, R5, R6, 0x1 ;  /* 0x0000000605147211 */ /* 0x010fca00078008ff */
[----:B------:R1:W-:Y:S01]  /*f7a0*/  STL [R1+0x2004], R20 ;  /* 0x0020041401007387 */ /* 0x0003e20000100800 */
[----:B0-----:R-:W-:-:S03]  /*f7b0*/  LEA.HI.X.SX32 R21, R14, R0, 0x1, P6 ;  /* 0x000000000e157211 */ /* 0x001fc600030f0eff */
[----:B------:R-:W4:Y:S01]  /*f7c0*/  LDL.LU R14, [R1+0x148] ;  /* 0x00014800010e7983 */ /* 0x000f220000300800 */
[----:B-1----:R-:W-:-:S03]  /*f7d0*/  LEA R20, P6, R26, R6, 0x1 ;  /* 0x000000061a147211 */ /* 0x002fc600078c08ff */
[----:B------:R0:W-:Y:S04]  /*f7e0*/  STL [R1+0x1fe8], R21 ;  /* 0x001fe81501007387 */ /* 0x0001e80000100800 */
[----:B------:R1:W-:Y:S04]  /*f7f0*/  STL [R1+0x200c], R20 ;  /* 0x00200c1401007387 */ /* 0x0003e80000100800 */
[----:B------:R-:W4:Y:S01]  /*f800*/  LDL.LU R3, [R1+0x2608] ;  /* 0x0026080001037983 */ /* 0x000f220000300800 */
[----:B0-----:R-:W-:-:S03]  /*f810*/  LEA R21, P5, R7, R6, 0x1 ;  /* 0x0000000607157211 */ /* 0x001fc600078a08ff */
[----:B------:R-:W-:Y:S01]  /*f820*/  STL [R1+0x1fec], R22 ;  /* 0x001fec1601007387 */ /* 0x000fe20000100800 */
[----:B-1----:R-:W-:-:S03]  /*f830*/  LEA.HI.X.SX32 R20, R13, R0, 0x1, P4 ;  /* 0x000000000d147211 */ /* 0x002fc600020f0eff */
[----:B------:R0:W-:Y:S04]  /*f840*/  STL [R1+0x2014], R21 ;  /* 0x0020141501007387 */ /* 0x0001e80000100800 */
[----:B------:R-:W4:Y:S04]  /*f850*/  LDL.LU R13, [R1+0x144] ;  /* 0x00014400010d7983 */ /* 0x000f280000300800 */
[----:B------:R1:W-:Y:S01]  /*f860*/  STL [R1+0x1ff0], R20 ;  /* 0x001ff01401007387 */ /* 0x0003e20000100800 */
[----:B0-----:R-:W-:Y:S02]  /*f870*/  LEA R21, P4, R18, R6, 0x1 ;  /* 0x0000000612157211 */ /* 0x001fe400078808ff */
[----:B-1----:R-:W-:-:S02]  /*f880*/  LEA.HI.X.SX32 R20, R25, R0, 0x1, P3 ;  /* 0x0000000019147211 */ /* 0x002fc400018f0eff */
[----:B------:R-:W4:Y:S01]  /*f890*/  LDL.LU R25, [R1+0x140] ;  /* 0x0001400001197983 */ /* 0x000f220000300800 */
[----:B------:R-:W-:-:S03]  /*f8a0*/  LEA R22, P3, R8, R6, 0x1 ;  /* 0x0000000608167211 */ /* 0x000fc600078608ff */
[----:B------:R0:W-:Y:S04]  /*f8b0*/  STL [R1+0x201c], R21 ;  /* 0x00201c1501007387 */ /* 0x0001e80000100800 */
[----:B------:R1:W-:Y:S04]  /*f8c0*/  STL [R1+0x1ff4], R20 ;  /* 0x001ff41401007387 */ /* 0x0003e80000100800 */
[----:B------:R-:W-:Y:S01]  /*f8d0*/  STL [R1+0x2024], R22 ;  /* 0x0020241601007387 */ /* 0x000fe20000100800 */
[----:B0-----:R-:W-:-:S03]  /*f8e0*/  LEA.HI.X.SX32 R21, R4, R0, 0x1, P2 ;  /* 0x0000000004157211 */ /* 0x001fc600010f0eff */
[----:B------:R-:W4:Y:S01]  /*f8f0*/  LDL.LU R4, [R1+0x13c] ;  /* 0x00013c0001047983 */ /* 0x000f220000300800 */
[----:B-1----:R-:W-:-:S03]  /*f900*/  LEA R20, P2, R9, R6, 0x1 ;  /* 0x0000000609147211 */ /* 0x002fc600078408ff */
[----:B------:R-:W-:Y:S04]  /*f910*/  STL [R1+0x1ff8], R21 ;  /* 0x001ff81501007387 */ /* 0x000fe80000100800 */
[----:B------:R0:W-:Y:S01]  /*f920*/  STL [R1+0x202c], R20 ;  /* 0x00202c1401007387 */ /* 0x0001e20000100800 */
[----:B------:R-:W-:-:S03]  /*f930*/  LEA.HI.X.SX32 R19, R19, R0, 0x1, P1 ;  /* 0x0000000013137211 */ /* 0x000fc600008f0eff */
[----:B0-----:R-:W4:Y:S01]  /*f940*/  LDL.LU R20, [R1+0x138] ;  /* 0x0001380001147983 */ /* 0x001f220000300800 */
[----:B------:R-:W-:Y:S02]  /*f950*/  LEA R22, P1, R10, R6, 0x1 ;  /* 0x000000060a167211 */ /* 0x000fe400078208ff */
[----:B------:R-:W-:Y:S01]  /*f960*/  LEA.HI.X.SX32 R21, R5, R0, 0x1, P0 ;  /* 0x0000000005157211 */ /* 0x000fe200000f0eff */
[----:B------:R0:W-:Y:S04]  /*f970*/  STL [R1+0x1ffc], R19 ;  /* 0x001ffc1301007387 */ /* 0x0001e80000100800 */
[----:B------:R-:W-:Y:S04]  /*f980*/  STL [R1+0x2034], R22 ;  /* 0x0020341601007387 */ /* 0x000fe80000100800 */
[----:B------:R-:W4:Y:S01]  /*f990*/  LDL.LU R5, [R1+0x134] ;  /* 0x0001340001057983 */ /* 0x000f220000300800 */
[----:B0-----:R-:W-:-:S03]  /*f9a0*/  LEA R19, P0, R11, R6, 0x1 ;  /* 0x000000060b137211 */ /* 0x001fc600078008ff */
[----:B------:R0:W-:Y:S04]  /*f9b0*/  STL [R1+0x2000], R21 ;  /* 0x0020001501007387 */ /* 0x0001e80000100800 */
[----:B------:R1:W-:Y:S01]  /*f9c0*/  STL [R1+0x203c], R19 ;  /* 0x00203c1301007387 */ /* 0x0003e20000100800 */
[----:B0-----:R-:W-:-:S03]  /*f9d0*/  LEA.HI.X.SX32 R21, R26, R0, 0x1, P6 ;  /* 0x000000001a157211 */ /* 0x001fc600030f0eff */
[----:B------:R-:W4:Y:S01]  /*f9e0*/  LDL.LU R26, [R1+0x130] ;  /* 0x00013000011a7983 */ /* 0x000f220000300800 */
[----:B-1----:R-:W-:-:S03]  /*f9f0*/  LEA R19, P6, R29, R6, 0x1 ;  /* 0x000000061d137211 */ /* 0x002fc600078c08ff */
[----:B------:R0:W-:Y:S04]  /*fa00*/  STL [R1+0x2008], R21 ;  /* 0x0020081501007387 */ /* 0x0001e80000100800 */
[----:B------:R3:W-:Y:S01]  /*fa10*/  STL [R1+0x2044], R19 ;  /* 0x0020441301007387 */ /* 0x0007e20000100800 */
[----:B0-----:R-:W-:-:S03]  /*fa20*/  LEA.HI.X.SX32 R21, R7, R0, 0x1, P5 ;  /* 0x0000000007157211 */ /* 0x001fc600028f0eff */
[----:B------:R-:W4:Y:S01]  /*fa30*/  LDL.LU R7, [R1+0x12c] ;  /* 0x00012c0001077983 */ /* 0x000f220000300800 */
[----:B---3--:R-:W-:-:S03]  /*fa40*/  LEA R19, P5, R15, R6, 0x1 ;  /* 0x000000060f137211 */ /* 0x008fc600078a08ff */
[----:B------:R0:W-:Y:S04]  /*fa50*/  STL [R1+0x2010], R21 ;  /* 0x0020101501007387 */ /* 0x0001e80000100800 */
[----:B------:R1:W-:Y:S01]  /*fa60*/  STL [R1+0x204c], R19 ;  /* 0x00204c1301007387 */ /* 0x0003e20000100800 */
[----:B0-----:R-:W-:-:S03]  /*fa70*/  LEA.HI.X.SX32 R21, R18, R0, 0x1, P4 ;  /* 0x0000000012157211 */ /* 0x001fc600020f0eff */
[----:B-1----:R-:W3:Y:S01]  /*fa80*/  LDL.LU R19, [R1+0x128] ;  /* 0x0001280001137983 */ /* 0x002ee20000300800 */
[----:B------:R-:W-:-:S03]  /*fa90*/  LEA R18, P4, R12, R6, 0x1 ;  /* 0x000000060c127211 */ /* 0x000fc600078808ff */
[----:B------:R0:W-:Y:S04]  /*faa0*/  STL [R1+0x2018], R21 ;  /* 0x0020181501007387 */ /* 0x0001e80000100800 */
[----:B------:R-:W-:Y:S01]  /*fab0*/  STL [R1+0x2054], R18 ;  /* 0x0020541201007387 */ /* 0x000fe20000100800 */
[----:B0-----:R-:W-:-:S03]  /*fac0*/  LEA.HI.X.SX32 R21, R8, R0, 0x1, P3 ;  /* 0x0000000008157211 */ /* 0x001fc600018f0eff */
[----:B------:R-:W3:Y:S04]  /*fad0*/  LDL.LU R8, [R1+0x124] ;  /* 0x0001240001087983 */ /* 0x000ee80000300800 */
[----:B------:R0:W-:Y:S02]  /*fae0*/  STL [R1+0x2020], R21 ;  /* 0x0020201501007387 */ /* 0x0001e40000100800 */
[-C--:B0-----:R-:W-:Y:S02]  /*faf0*/  LEA.HI.X.SX32 R21, R9, R0.reuse, 0x1, P2 ;  /* 0x0000000009157211 */ /* 0x081fe400010f0eff */
[----:B------:R-:W-:Y:S02]  /*fb00*/  LEA.HI.X.SX32 R10, R10, R0, 0x1, P1 ;  /* 0x000000000a0a7211 */ /* 0x000fe400008f0eff */
[----:B--2---:R-:W-:-:S05]  /*fb10*/  LEA R18, P3, R28, R6, 0x1 ;  /* 0x000000061c127211 */ /* 0x004fca00078608ff */
[----:B------:R4:W-:Y:S04]  /*fb20*/  STL [R1+0x205c], R18 ;  /* 0x00205c1201007387 */ /* 0x0009e80000100800 */
[----:B------:R-:W2:Y:S04]  /*fb30*/  LDL.LU R9, [R1+0x120] ;  /* 0x0001200001097983 */ /* 0x000ea80000300800 */
[----:B------:R-:W-:Y:S01]  /*fb40*/  STL [R1+0x2028], R21 ;  /* 0x0020281501007387 */ /* 0x000fe20000100800 */
[----:B----4-:R-:W-:-:S05]  /*fb50*/  LEA R18, P2, R14, R6, 0x1 ;  /* 0x000000060e127211 */ /* 0x010fca00078408ff */
[----:B------:R0:W-:Y:S04]  /*fb60*/  STL [R1+0x2064], R18 ;  /* 0x0020641201007387 */ /* 0x0001e80000100800 */
[----:B------:R1:W-:Y:S01]  /*fb70*/  STL [R1+0x2030], R10 ;  /* 0x0020300a01007387 */ /* 0x0003e20000100800 */
[----:B0-----:R-:W-:-:S03]  /*fb80*/  LEA.HI.X.SX32 R18, R11, R0, 0x1, P0 ;  /* 0x000000000b127211 */ /* 0x001fc600000f0eff */
[----:B-1----:R-:W4:Y:S01]  /*fb90*/  LDL.LU R10, [R1+0x11c] ;  /* 0x00011c00010a7983 */ /* 0x002f220000300800 */
[----:B------:R-:W-:-:S05]  /*fba0*/  LEA R21, P1, R13, R6, 0x1 ;  /* 0x000000060d157211 */ /* 0x000fca00078208ff */
[----:B------:R0:W-:Y:S04]  /*fbb0*/  STL [R1+0x206c], R21 ;  /* 0x00206c1501007387 */ /* 0x0001e80000100800 */
[----:B------:R-:W4:Y:S01]  /*fbc0*/  LDL.LU R11, [R1+0x118] ;  /* 0x00011800010b7983 */ /* 0x000f220000300800 */
[----:B0-----:R-:W-:-:S03]  /*fbd0*/  LEA R21, P0, R25, R6, 0x1 ;  /* 0x0000000619157211 */ /* 0x001fc600078008ff */
[----:B------:R0:W-:Y:S04]  /*fbe0*/  STL [R1+0x2038], R18 ;  /* 0x0020381201007387 */ /* 0x0001e80000100800 */
[----:B------:R1:W-:Y:S01]  /*fbf0*/  STL [R1+0x2074], R21 ;  /* 0x0020741501007387 */ /* 0x0003e20000100800 */
[-C--:B------:R-:W-:Y:S02]  /*fc00*/  LEA.HI.X.SX32 R15, R15, R0.reuse, 0x1, P5 ;  /* 0x000000000f0f7211 */ /* 0x080fe400028f0eff */
[----:B0-----:R-:W-:Y:S02]  /*fc10*/  LEA.HI.X.SX32 R18, R29, R0, 0x1, P6 ;  /* 0x000000001d127211 */ /* 0x001fe400030f0eff */
[----:B------:R-:W4:Y:S01]  /*fc20*/  LDL.LU R29, [R1+0x114] ;  /* 0x00011400011d7983 */ /* 0x000f220000300800 */
[----:B-1----:R-:W-:-:S03]  /*fc30*/  LEA R21, P6, R4, R6, 0x1 ;  /* 0x0000000604157211 */ /* 0x002fc600078c08ff */
[----:B------:R0:W-:Y:S01]  /*fc40*/  STL [R1+0x2040], R18 ;  /* 0x0020401201007387 */ /* 0x0001e20000100800 */
[----:B------:R-:W-:-:S03]  /*fc50*/  LEA.HI.X.SX32 R22, R12, R0, 0x1, P4 ;  /* 0x000000000c167211 */ /* 0x000fc600020f0eff */
[----:B0-----:R-:W4:Y:S04]  /*fc60*/  LDL.LU R18, [R1+0x110] ;  /* 0x0001100001127983 */ /* 0x001f280000300800 */
[----:B------:R0:W-:Y:S04]  /*fc70*/  STL [R1+0x207c], R21 ;  /* 0x00207c1501007387 */ /* 0x0001e80000100800 */
[----:B------:R1:W-:Y:S01]  /*fc80*/  STL [R1+0x2048], R15 ;  /* 0x0020480f01007387 */ /* 0x0003e20000100800 */
[----:B0-----:R-:W-:-:S03]  /*fc90*/  LEA R21, P5, R20, R6, 0x1 ;  /* 0x0000000614157211 */ /* 0x001fc600078a08ff */
[----:B-1----:R-:W4:Y:S04]  /*fca0*/  LDL.LU R15, [R1+0x10c] ;  /* 0x00010c00010f7983 */ /* 0x002f280000300800 */
[----:B------:R0:W-:Y:S04]  /*fcb0*/  STL [R1+0x2084], R21 ;  /* 0x0020841501007387 */ /* 0x0001e80000100800 */
[----:B------:R-:W4:Y:S04]  /*fcc0*/  LDL.LU R12, [R1+0x108] ;  /* 0x00010800010c7983 */ /* 0x000f280000300800 */
[----:B------:R1:W-:Y:S01]  /*fcd0*/  STL [R1+0x2050], R22 ;  /* 0x0020501601007387 */ /* 0x0003e20000100800 */
[----:B0-----:R-:W-:-:S02]  /*fce0*/  LEA R21, P4, R5, R6, 0x1 ;  /* 0x0000000605157211 */ /* 0x001fc400078808ff */
[----:B-1----:R-:W-:Y:S02]  /*fcf0*/  LEA.HI.X.SX32 R22, R28, R0, 0x1, P3 ;  /* 0x000000001c167211 */ /* 0x002fe400018f0eff */
[----:B------:R-:W4:Y:S04]  /*fd00*/  LDL.LU R28, [R1+0x104] ;  /* 0x00010400011c7983 */ /* 0x000f280000300800 */
[----:B------:R0:W-:Y:S04]  /*fd10*/  STL [R1+0x208c], R21 ;  /* 0x00208c1501007387 */ /* 0x0001e80000100800 */
        /* <DEDUP_REMOVED lines=11> */
[----:B---3--:R-:W-:-:S02]  /*fdd0*/  LEA R21, P1, R19, R6, 0x1 ;  /* 0x0000000613157211 */ /* 0x008fc400078208ff */
[----:B0-----:R-:W-:Y:S02]  /*fde0*/  LEA.HI.X.SX32 R22, R25, R0, 0x1, P0 ;  /* 0x0000000019167211 */ /* 0x001fe400000f0eff */
[----:B------:R-:W3:Y:S04]  /*fdf0*/  LDL.LU R25, [R1+0xf8] ;  /* 0x0000f80001197983 */ /* 0x000ee80000300800 */
[----:B------:R0:W-:Y:S04]  /*fe00*/  STL [R1+0x20a4], R21 ;  /* 0x0020a41501007387 */ /* 0x0001e80000100800 */
[----:B------:R1:W-:Y:S01]  /*fe10*/  STL [R1+0x2070], R22 ;  /* 0x0020701601007387 */ /* 0x0003e20000100800 */
[----:B0-----:R-:W-:-:S02]  /*fe20*/  LEA R21, P0, R8, R6, 0x1 ;  /* 0x0000000608157211 */ /* 0x001fc400078008ff */
[-C--:B-1----:R-:W-:Y:S02]  /*fe30*/  LEA.HI.X.SX32 R22, R4, R0.reuse, 0x1, P6 ;  /* 0x0000000004167211 */ /* 0x082fe400030f0eff */
[----:B------:R-:W3:Y:S04]  /*fe40*/  LDL.LU R4, [R1+0xf4] ;  /* 0x0000f40001047983 */ /* 0x000ee80000300800 */
[----:B------:R-:W-:Y:S04]  /*fe50*/  STL [R1+0x20ac], R21 ;  /* 0x0020ac1501007387 */ /* 0x000fe80000100800 */
[----:B------:R0:W-:Y:S02]  /*fe60*/  STL [R1+0x2078], R22 ;  /* 0x0020781601007387 */ /* 0x0001e40000100800 */
[----:B0-----:R-:W-:-:S02]  /*fe70*/  LEA.HI.X.SX32 R22, R20, R0, 0x1, P5 ;  /* 0x0000000014167211 */ /* 0x001fc400028f0eff */
[----:B------:R-:W-:Y:S02]  /*fe80*/  LEA.HI.X.SX32 R20, R5, R0, 0x1, P4 ;  /* 0x0000000005147211 */ /* 0x000fe400020f0eff */
[----:B--2---:R-:W-:-:S05]  /*fe90*/  LEA R21, P6, R9, R6, 0x1 ;  /* 0x0000000609157211 */ /* 0x004fca00078c08ff */
[----:B------:R4:W-:Y:S04]  /*fea0*/  STL [R1+0x20b4], R21 ;  /* 0x0020b41501007387 */ /* 0x0009e80000100800 */
[----:B------:R0:W-:Y:S04]  /*feb0*/  STL [R1+0x2080], R22 ;  /* 0x0020801601007387 */ /* 0x0001e80000100800 */
[----:B------:R-:W2:Y:S01]  /*fec0*/  LDL.LU R5, [R1+0xf0] ;  /* 0x0000f00001057983 */ /* 0x000ea20000300800 */
[----:B----4-:R-:W-:-:S05]  /*fed0*/  LEA R21, P5, R10, R6, 0x1 ;  /* 0x000000060a157211 */ /* 0x010fca00078a08ff */
[----:B------:R1:W-:Y:S04]  /*fee0*/  STL [R1+0x20bc], R21 ;  /* 0x0020bc1501007387 */ /* 0x0003e80000100800 */
[----:B------:R4:W-:Y:S01]  /*fef0*/  STL [R1+0x2088], R20 ;  /* 0x0020881401007387 */ /* 0x0009e20000100800 */
[----:B0-----:R-:W-:Y:S02]  /*ff00*/  LEA R22, P4, R11, R6, 0x1 ;  /* 0x000000060b167211 */ /* 0x001fe400078808ff */
[----:B-1----:R-:W-:-:S03]  /*ff10*/  LEA.HI.X.SX32 R21, R26, R0, 0x1, P3 ;  /* 0x000000001a157211 */ /* 0x002fc600018f0eff */
[----:B------:R-:W-:Y:S04]  /*ff20*/  STL [R1+0x20c4], R22 ;  /* 0x0020c41601007387 */ /* 0x000fe80000100800 */
[----:B------:R-:W2:Y:S04]  /*ff30*/  LDL.LU R26, [R1+0xec] ;  /* 0x0000ec00011a7983 */ /* 0x000ea80000300800 */
[----:B------:R0:W-:Y:S01]  /*ff40*/  STL [R1+0x2090], R21 ;  /* 0x0020901501007387 */ /* 0x0001e20000100800 */
[----:B----4-:R-:W-:Y:S02]  /*ff50*/  LEA R20, P3, R29, R6, 0x1 ;  /* 0x000000061d147211 */ /* 0x010fe400078608ff */
[----:B0-----:R-:W-:-:S03]  /*ff60*/  LEA.HI.X.SX32 R21, R7, R0, 0x1, P2 ;  /* 0x0000000007157211 */ /* 0x001fc600010f0eff */
[----:B------:R0:W-:Y:S01]  /*ff70*/  STL [R1+0x20cc], R20 ;  /* 0x0020cc1401007387 */ /* 0x0001e20000100800 */
[----:B------:R-:W-:-:S03]  /*ff80*/  LEA.HI.X.SX32 R19, R19, R0, 0x1, P1 ;  /* 0x0000000013137211 */ /* 0x000fc600008f0eff */
[----:B------:R-:W4:Y:S04]  /*ff90*/  LDL.LU R7, [R1+0xe4] ;  /* 0x0000e40001077983 */ /* 0x000f280000300800 */
[----:B------:R1:W-:Y:S01]  /*ffa0*/  STL [R1+0x2098], R21 ;  /* 0x0020981501007387 */ /* 0x0003e20000100800 */
[----:B0-----:R-:W-:-:S05]  /*ffb0*/  LEA R20, P2, R18, R6, 0x1 ;  /* 0x0000000612147211 */ /* 0x001fca00078408ff */
[----:B------:R0:W-:Y:S04]  /*ffc0*/  STL [R1+0x20d4], R20 ;  /* 0x0020d41401007387 */ /* 0x0001e80000100800 */
[----:B------:R0:W-:Y:S01]  /*ffd0*/  STL [R1+0x20a0], R19 ;  /* 0x0020a01301007387 */ /* 0x0001e20000100800 */
[----:B-1----:R-:W-:Y:S02]  /*ffe0*/  LEA R21, P1, R15, R6, 0x1 ;  /* 0x000000060f157211 */ /* 0x002fe400078208ff */
[----:B0-----:R-:W-:-:S03]  /*fff0*/  LEA.HI.X.SX32 R20, R8, R0, 0x1, P0 ;  /* 0x0000000008147211 */ /* 0x001fc600000f0eff */
[----:B------:R-:W-:Y:S01]  /*10000*/  STL [R1+0x20dc], R21 ;  /* 0x0020dc1501007387 */ /* 0x000fe20000100800 */
[----:B------:R-:W-:Y:S02]  /*10010*/  LEA.HI.X.SX32 R9, R9, R0, 0x1, P6 ;  /* 0x0000000009097211 */ /* 0x000fe400030f0eff */
[----:B------:R-:W-:Y:S01]  /*10020*/  LEA R19, P0, R12, R6, 0x1 ;  /* 0x000000060c137211 */ /* 0x000fe200078008ff */
[----:B------:R-:W4:Y:S04]  /*10030*/  LDL.LU R8, [R1+0xdc] ;  /* 0x0000dc0001087983 */ /* 0x000f280000300800 */
[----:B------:R-:W-:Y:S04]  /*10040*/  STL [R1+0x20a8], R20 ;  /* 0x0020a81401007387 */ /* 0x000fe80000100800 */
[----:B------:R0:W-:Y:S01]  /*10050*/  STL [R1+0x20e4], R19 ;  /* 0x0020e41301007387 */ /* 0x0001e20000100800 */
[----:B------:R-:W-:-:S03]  /*10060*/  LEA.HI.X.SX32 R10, R10, R0, 0x1, P5 ;  /* 0x000000000a0a7211 */ /* 0x000fc600028f0eff */
[----:B------:R1:W-:Y:S01]  /*10070*/  STL [R1+0x20b0], R9 ;  /* 0x0020b00901007387 */ /* 0x0003e20000100800 */
[----:B0-----:R-:W-:-:S03]  /*10080*/  LEA R19, P6, R28, R6, 0x1 ;  /* 0x000000061c137211 */ /* 0x001fc600078c08ff */
[----:B-1----:R-:W4:Y:S04]  /*10090*/  LDL.LU R9, [R1+0xd4] ;  /* 0x0000d40001097983 */ /* 0x002f280000300800 */
        /* <DEDUP_REMOVED lines=12> */
[----:B------:R0:W-:Y:S04]  /*10160*/  STL [R1+0x20c8], R20 ;  /* 0x0020c81401007387 */ /* 0x0001e80000100800 */
[----:B------:R-:W4:Y:S01]  /*10170*/  LDL.LU R29, [R1+0xb4] ;  /* 0x0000b400011d7983 */ /* 0x000f220000300800 */
[----:B---3--:R-:W-:-:S05]  /*10180*/  LEA R19, P3, R25, R6, 0x1 ;  /* 0x0000000619137211 */ /* 0x008fca00078608ff */
[----:B------:R-:W-:Y:S04]  /*10190*/  STL [R1+0x2104], R19 ;  /* 0x0021041301007387 */ /* 0x000fe80000100800 */
[----:B------:R-:W-:Y:S04]  /*101a0*/  STL [R1+0x20d0], R21 ;  /* 0x0020d01501007387 */ /* 0x000fe80000100800 */
[----:B------:R-:W3:Y:S01]  /*101b0*/  LDL.LU R24, [R1+0xa4] ;  /* 0x0000a40001187983 */ /* 0x000ee20000300800 */
[----:B0-----:R-:W-:Y:S01]  /*101c0*/  LEA R20, P2, R4, R6, 0x1 ;  /* 0x0000000604147211 */ /* 0x001fe200078408ff */
[----:B------:R-:W-:Y:S01]  /*101d0*/  IMAD.MOV.U32 R18, RZ, RZ, R16 ;  /* 0x000000ffff127224 */ /* 0x000fe200078e0010 */
[----:B------:R-:W-:-:S03]  /*101e0*/  LEA.HI.X.SX32 R16, R15, R0, 0x1, P1 ;  /* 0x000000000f107211 */ /* 0x000fc600008f0eff */
[----:B------:R-:W-:Y:S04]  /*101f0*/  STL [R1+0x210c], R20 ;  /* 0x00210c1401007387 */ /* 0x000fe80000100800 */
[----:B------:R-:W3:Y:S04]  /*10200*/  LDL.LU R23, [R1+0x98] ;  /* 0x0000980001177983 */ /* 0x000ee80000300800 */
[----:B------:R0:W-:Y:S04]  /*10210*/  STL [R1+0x20d8], R16 ;  /* 0x0020d81001007387 */ /* 0x0001e80000100800 */
[----:B------:R-:W3:Y:S01]  /*10220*/  LDL.LU R22, [R1+0x8c] ;  /* 0x00008c0001167983 */ /* 0x000ee20000300800 */
[----:B------:R-:W-:-:S02]  /*10230*/  LEA.HI.X.SX32 R12, R12, R0, 0x1, P0 ;  /* 0x000000000c0c7211 */ /* 0x000fc400000f0eff */
[----:B0-----:R-:W-:Y:S02]  /*10240*/  LEA.HI.X.SX32 R16, R28, R0, 0x1, P6 ;  /* 0x000000001c107211 */ /* 0x001fe400030f0eff */
[----:B--2---:R-:W-:-:S05]  /*10250*/  LEA R15, P1, R5, R6, 0x1 ;  /* 0x00000006050f7211 */ /* 0x004fca00078208ff */
[----:B------:R-:W-:Y:S04]  /*10260*/  STL [R1+0x2114], R15 ;  /* 0x0021140f01007387 */ /* 0x000fe80000100800 */
[----:B------:R-:W2:Y:S04]  /*10270*/  LDL.LU R21, [R1+0x7c] ;  /* 0x00007c0001157983 */ /* 0x000ea80000300800 */
[----:B------:R0:W-:Y:S04]  /*10280*/  STL [R1+0x20e0], R12 ;  /* 0x0020e00c01007387 */ /* 0x0001e80000100800 */
[----:B0-----:R-:W2:Y:S01]  /*10290*/  LDL.LU R12, [R1+0x74] ;  /* 0x00007400010c7983 */ /* 0x001ea20000300800 */
[----:B------:R-:W-:-:S05]  /*102a0*/  LEA R15, P0, R26, R6, 0x1 ;  /* 0x000000061a0f7211 */ /* 0x000fca00078008ff */
[----:B------:R4:W-:Y:S04]  /*102b0*/  STL [R1+0x211c], R15 ;  /* 0x00211c0f01007387 */ /* 0x0009e80000100800 */
[----:B------:R-:W2:Y:S04]  /*102c0*/  LDL.LU R28, [R1+0x64] ;  /* 0x00006400011c7983 */ /* 0x000ea80000300800 */
[----:B------:R0:W-:Y:S04]  /*102d0*/  STL [R1+0x20e8], R16 ;  /* 0x0020e81001007387 */ /* 0x0001e80000100800 */
[----:B------:R-:W2:Y:S01]  /*102e0*/  LDL.LU R20, [R1+0x5c] ;  /* 0x00005c0001147983 */ /* 0x000ea20000300800 */
[----:B----4-:R-:W-:-:S02]  /*102f0*/  LEA R15, P6, R7, R6, 0x1 ;  /* 0x00000006070f7211 */ /* 0x010fc400078c08ff */
[-C--:B------:R-:W-:Y:S01]  /*10300*/  LEA.HI.X.SX32 R14, R14, R0.reuse, 0x1, P5 ;  /* 0x000000000e0e7211 */ /* 0x080fe200028f0eff */
[----:B------:R-:W-:Y:S02]  /*10310*/  IMAD.MOV.U32 R19, RZ, RZ, R17 ;  /* 0x000000ffff137224 */ /* 0x000fe400078e0011 */
[----:B------:R1:W-:Y:S04]  /*10320*/  STL [R1+0x2124], R15 ;  /* 0x0021240f01007387 */ /* 0x0003e80000100800 */
[----:B------:R-:W4:Y:S04]  /*10330*/  LDL.LU R17, [R1+0x48] ;  /* 0x0000480001117983 */ /* 0x000f280000300800 */
[----:B0-----:R-:W4:Y:S01]  /*10340*/  LDL.LU R16, [R1+0x3c] ;  /* 0x00003c0001107983 */ /* 0x001f220000300800 */
[----:B------:R-:W-:-:S03]  /*10350*/  LEA.HI.X.SX32 R13, R13, R0, 0x1, P4 ;  /* 0x000000000d0d7211 */ /* 0x000fc600020f0eff */
[----:B------:R0:W-:Y:S04]  /*10360*/  STL [R1+0x20f0], R14 ;  /* 0x0020f00e01007387 */ /* 0x0001e80000100800 */
[----:B-1----:R-:W4:Y:S01]  /*10370*/  LDL.LU R15, [R1+0x2c] ;  /* 0x00002c00010f7983 */ /* 0x002f220000300800 */
[----:B------:R-:W-:Y:S02]  /*10380*/  LEA.HI.X.SX32 R25, R25, R0, 0x1, P3 ;  /* 0x0000000019197211 */ /* 0x000fe400018f0eff */
[----:B0-----:R-:W-:-:S05]  /*10390*/  LEA R14, P5, R8, R6, 0x1 ;  /* 0x00000006080e7211 */ /* 0x001fca00078a08ff */
[----:B------:R0:W-:Y:S04]  /*103a0*/  STL [R1+0x212c], R14 ;  /* 0x00212c0e01007387 */ /* 0x0001e80000100800 */
[----:B0-----:R-:W4:Y:S04]  /*103b0*/  LDL.LU R14, [R1+0x24] ;  /* 0x00002400010e7983 */ /* 0x001f280000300800 */
[----:B------:R0:W-:Y:S02]  /*103c0*/  STL [R1+0x20f8], R13 ;  /* 0x0020f80d01007387 */ /* 0x0001e40000100800 */
[----:B0-----:R-:W-:-:S05]  /*103d0*/  LEA R13, P4, R9, R6, 0x1 ;  /* 0x00000006090d7211 */ /* 0x001fca00078808ff */
[----:B------:R0:W-:Y:S01]  /*103e0*/  STL [R1+0x2134], R13 ;  /* 0x0021340d01007387 */ /* 0x0001e20000100800 */
[----:B------:R-:W-:-:S03]  /*103f0*/  LEA.HI.X.SX32 R4, R4, R0, 0x1, P2 ;  /* 0x0000000004047211 */ /* 0x000fc600010f0eff */
        /* <DEDUP_REMOVED lines=17> */
[----:B---3--:R-:W-:-:S05]  /*10510*/  LEA R26, P0, R24, R6, 0x1 ;  /* 0x00000006181a7211 */ /* 0x008fca00078008ff */
[----:B------:R0:W-:Y:S01]  /*10520*/  STL [R1+0x2154], R26 ;  /* 0x0021541a01007387 */ /* 0x0001e20000100800 */
[----:B------:R-:W-:-:S03]  /*10530*/  LEA.HI.X.SX32 R8, R8, R0, 0x1, P5 ;  /* 0x0000000008087211 */ /* 0x000fc600028f0eff */
[----:B0-----:R-:W3:Y:S04]  /*10540*/  LDL.LU R26, [R1+0x25fc] ;  /* 0x0025fc00011a7983 */ /* 0x001ee80000300800 */
[----:B------:R0:W-:Y:S02]  /*10550*/  STL [R1+0x2120], R7 ;  /* 0x0021200701007387 */ /* 0x0001e40000100800 */
[----:B0-----:R-:W-:-:S05]  /*10560*/  LEA R7, P6, R23, R6, 0x1 ;  /* 0x0000000617077211 */ /* 0x001fca00078c08ff */
        /* <DEDUP_REMOVED lines=9> */
[----:B--2---:R-:W-:-:S05]  /*10600*/  LEA R9, P4, R21, R6, 0x1 ;  /* 0x0000000615097211 */ /* 0x004fca00078808ff */
        /* <DEDUP_REMOVED lines=15> */
[----:B0-----:R-:W2:Y:S01]  /*10700*/  LDL.LU R29, [R1+0x25e4] ;  /* 0x0025e400011d7983 */ /* 0x001ea20000300800 */
[----:B------:R-:W-:-:S05]  /*10710*/  LEA.HI.X.SX32 R24, R24, R0, 0x1, P0 ;  /* 0x0000000018187211 */ /* 0x000fca00000f0eff */
[----:B------:R4:W-:Y:S01]  /*10720*/  STL [R1+0x2150], R24 ;  /* 0x0021501801007387 */ /* 0x0009e20000100800 */
[----:B------:R-:W-:Y:S02]  /*10730*/  LEA.HI.X.SX32 R22, R22, R0, 0x1, P5 ;  /* 0x0000000016167211 */ /* 0x000fe400028f0eff */
[----:B----4-:R-:W-:-:S05]  /*10740*/  LEA R24, P0, R17, R6, 0x1 ;  /* 0x0000000611187211 */ /* 0x010fca00078008ff */
[----:B------:R0:W-:Y:S02]  /*10750*/  STL [R1+0x218c], R24 ;  /* 0x00218c1801007387 */ /* 0x0001e40000100800 */
[----:B0-----:R-:W-:Y:S02]  /*10760*/  LEA.HI.X.SX32 R24, R23, R0, 0x1, P6 ;  /* 0x0000000017187211 */ /* 0x001fe400030f0eff */
[----:B------:R-:W-:-:S03]  /*10770*/  LEA R23, P6, R16, R6, 0x1 ;  /* 0x0000000610177211 */ /* 0x000fc600078c08ff */
[----:B------:R0:W-:Y:S04]  /*10780*/  STL [R1+0x2158], R24 ;  /* 0x0021581801007387 */ /* 0x0001e80000100800 */
[----:B------:R1:W-:Y:S04]  /*10790*/  STL [R1+0x2194], R23 ;  /* 0x0021941701007387 */ /* 0x0003e80000100800 */
[----:B------:R4:W-:Y:S01]  /*107a0*/  STL [R1+0x2160], R22 ;  /* 0x0021601601007387 */ /* 0x0009e20000100800 */
[----:B0-----:R-:W-:Y:S02]  /*107b0*/  LEA R24, P5, R15, R6, 0x1 ;  /* 0x000000060f187211 */ /* 0x001fe400078a08ff */
[----:B-1----:R-:W-:-:S03]  /*107c0*/  LEA.HI.X.SX32 R23, R21, R0, 0x1, P4 ;  /* 0x0000000015177211 */ /* 0x002fc600020f0eff */
[----:B------:R-:W-:Y:S01]  /*107d0*/  STL [R1+0x219c], R24 ;  /* 0x00219c1801007387 */ /* 0x000fe20000100800 */
[----:B------:R-:W-:Y:S02]  /*107e0*/  LEA.HI.X.SX32 R21, R12, R0, 0x1, P3 ;  /* 0x000000000c157211 */ /* 0x000fe400018f0eff */
[-C--:B----4-:R-:W-:Y:S01]  /*107f0*/  LEA R22, P4, R14, R6.reuse, 0x1 ;  /* 0x000000060e167211 */ /* 0x090fe200078808ff */
[----:B------:R0:W-:Y:S04]  /*10800*/  STL [R1+0x2168], R23 ;  /* 0x0021681701007387 */ /* 0x0001e80000100800 */
[----:B------:R-:W4:Y:S04]  /*10810*/  LDL.LU R12, [R1+0x25c] ;  /* 0x00025c00010c7983 */ /* 0x000f280000300800 */
[----:B------:R-:W-:Y:S01]  /*10820*/  STL [R1+0x21a4], R22 ;  /* 0x0021a41601007387 */ /* 0x000fe20000100800 */
[----:B0-----:R-:W-:-:S03]  /*10830*/  LEA R23, P3, R13, R6, 0x1 ;  /* 0x000000060d177211 */ /* 0x001fc600078608ff */
[----:B------:R0:W-:Y:S04]  /*10840*/  STL [R1+0x2170], R21 ;  /* 0x0021701501007387 */ /* 0x0001e80000100800 */
[----:B------:R-:W-:Y:S01]  /*10850*/  STL [R1+0x21ac], R23 ;  /* 0x0021ac1701007387 */ /* 0x000fe20000100800 */
[----:B0-----:R-:W-:-:S03]  /*10860*/  LEA.HI.X.SX32 R21, R28, R0, 0x1, P2 ;  /* 0x000000001c157211 */ /* 0x001fc600010f0eff */
[----:B------:R-:W4:Y:S01]  /*10870*/  LDL.LU R28, [R1+0x264] ;  /* 0x00026400011c7983 */ /* 0x000f220000300800 */
[----:B------:R-:W-:-:S03]  /*10880*/  LEA R22, P2, R25, R6, 0x1 ;  /* 0x0000000619167211 */ /* 0x000fc600078408ff */
[----:B------:R0:W-:Y:S01]  /*10890*/  STL [R1+0x2178], R21 ;  /* 0x0021781501007387 */ /* 0x0001e20000100800 */
[----:B------:R-:W-:-:S03]  /*108a0*/  LEA.HI.X.SX32 R17, R17, R0, 0x1, P0 ;  /* 0x0000000011117211 */ /* 0x000fc600000f0eff */
[----:B------:R-:W-:Y:S01]  /*108b0*/  STL [R1+0x21b4], R22 ;  /* 0x0021b41601007387 */ /* 0x000fe20000100800 */
[----:B0-----:R-:W-:-:S05]  /*108c0*/  LEA.HI.X.SX32 R21, R20, R0, 0x1, P1 ;  /* 0x0000000014157211 */ /* 0x001fca00008f0eff */
[----:B------:R-:W-:Y:S01]  /*108d0*/  STL [R1+0x2180], R21 ;  /* 0x0021801501007387 */ /* 0x000fe20000100800 */
[----:B--2---:R-:W-:-:S05]  /*108e0*/  LEA R20, P1, R29, R6, 0x1 ;  /* 0x000000061d147211 */ /* 0x004fca00078208ff */
[----:B------:R0:W-:Y:S04]  /*108f0*/  STL [R1+0x21bc], R20 ;  /* 0x0021bc1401007387 */ /* 0x0001e80000100800 */
[----:B------:R1:W-:Y:S01]  /*10900*/  STL [R1+0x2188], R17 ;  /* 0x0021881101007387 */ /* 0x0003e20000100800 */
[----:B0-----:R-:W-:Y:S02]  /*10910*/  LEA R20, P0, R11, R6, 0x1 ;  /* 0x000000060b147211 */ /* 0x001fe400078008ff */
[----:B-1----:R-:W-:Y:S02]  /*10920*/  LEA.HI.X.SX32 R17, R16, R0, 0x1, P6 ;  /* 0x0000000010117211 */ /* 0x002fe400030f0eff */
[----:B------:R-:W-:Y:S01]  /*10930*/  LEA R16, P6, R10, R6, 0x1 ;  /* 0x000000060a107211 */ /* 0x000fe200078c08ff */
[----:B------:R0:W-:Y:S04]  /*10940*/  STL [R1+0x21c4], R20 ;  /* 0x0021c41401007387 */ /* 0x0001e80000100800 */
[----:B------:R1:W-:Y:S04]  /*10950*/  STL [R1+0x2190], R17 ;  /* 0x0021901101007387 */ /* 0x0003e80000100800 */
[----:B------:R-:W2:Y:S04]  /*10960*/  LDL.LU R21, [R1+0x26c] ;  /* 0x00026c0001157983 */ /* 0x000ea80000300800 */
[----:B------:R3:W-:Y:S04]  /*10970*/  STL [R1+0x21cc], R16 ;  /* 0x0021cc1001007387 */ /* 0x0007e80000100800 */
[----:B0-----:R-:W2:Y:S01]  /*10980*/  LDL.LU R20, [R1+0x268] ;  /* 0x0002680001147983 */ /* 0x001ea20000300800 */
[----:B------:R-:W-:-:S02]  /*10990*/  LEA.HI.X.SX32 R15, R15, R0, 0x1, P5 ;  /* 0x000000000f0f7211 */ /* 0x000fc400028f0eff */
[----:B-1----:R-:W-:-:S03]  /*109a0*/  LEA R17, P5, R9, R6, 0x1 ;  /* 0x0000000609117211 */ /* 0x002fc600078a08ff */
[----:B------:R0:W-:Y:S01]  /*109b0*/  STL [R1+0x2198], R15 ;  /* 0x0021980f01007387 */ /* 0x0001e20000100800 */
[-C--:B---3--:R-:W-:Y:S02]  /*109c0*/  LEA.HI.X.SX32 R16, R14, R0.reuse, 0x1, P4 ;  /* 0x000000000e107211 */ /* 0x088fe400020f0eff */
[----:B------:R-:W-:Y:S01]  /*109d0*/  LEA.HI.X.SX32 R14, R13, R0, 0x1, P3 ;  /* 0x000000000d0e7211 */ /* 0x000fe200018f0eff */
[----:B------:R-:W-:Y:S01]  /*109e0*/  STL [R1+0x21d4], R17 ;  /* 0x0021d41101007387 */ /* 0x000fe20000100800 */
[-C--:B------:R-:W-:Y:S02]  /*109f0*/  LEA R13, P3, R7, R6.reuse, 0x1 ;  /* 0x00000006070d7211 */ /* 0x080fe400078608ff */
[----:B0-----:R-:W-:Y:S01]  /*10a00*/  LEA R15, P4, R8, R6, 0x1 ;  /* 0x00000006080f7211 */ /* 0x001fe200078808ff */
[----:B------:R-:W-:Y:S04]  /*10a10*/  STL [R1+0x21a0], R16 ;  /* 0x0021a01001007387 */ /* 0x000fe80000100800 */
[----:B------:R0:W-:Y:S04]  /*10a20*/  STL [R1+0x21dc], R15 ;  /* 0x0021dc0f01007387 */ /* 0x0001e80000100800 */
[----:B------:R1:W-:Y:S04]  /*10a30*/  STL [R1+0x21a8], R14 ;  /* 0x0021a80e01007387 */ /* 0x0003e80000100800 */
[----:B------:R3:W-:Y:S01]  /*10a40*/  STL [R1+0x21e4], R13 ;  /* 0x0021e40d01007387 */ /* 0x0007e20000100800 */
[----:B0-----:R-:W-:-:S02]  /*10a50*/  LEA.HI.X.SX32 R15, R25, R0, 0x1, P2 ;  /* 0x00000000190f7211 */ /* 0x001fc400010f0eff */
[----:B-1----:R-:W-:-:S03]  /*10a60*/  LEA R14, P2, R26, R6, 0x1 ;  /* 0x000000061a0e7211 */ /* 0x002fc600078408ff */
[----:B------:R0:W-:Y:S01]  /*10a70*/  STL [R1+0x21b0], R15 ;  /* 0x0021b00f01007387 */ /* 0x0001e20000100800 */
[----:B---3--:R-:W-:-:S03]  /*10a80*/  LEA.HI.X.SX32 R13, R29, R0, 0x1, P1 ;  /* 0x000000001d0d7211 */ /* 0x008fc600008f0eff */
[----:B------:R1:W-:Y:S01]  /*10a90*/  STL [R1+0x21e8], R14 ;  /* 0x0021e80e01007387 */ /* 0x0003e20000100800 */
[----:B------:R-:W-:-:S03]  /*10aa0*/  IMAD R2, R2, c[0x0][0x190], RZ ;  /* 0x0000640002027a24 */ /* 0x000fc600078e02ff */
[----:B------:R3:W-:Y:S01]  /*10ab0*/  STL [R1+0x21b8], R13 ;  /* 0x0021b80d01007387 */ /* 0x0007e20000100800 */
[----:B0-----:R-:W-:Y:S02]  /*10ac0*/  LEA R15, P1, R5, R6, 0x1 ;  /* 0x00000006050f7211 */ /* 0x001fe400078208ff */
[-C--:B-1----:R-:W-:Y:S02]  /*10ad0*/  LEA.HI.X.SX32 R14, R11, R0.reuse, 0x1, P0 ;  /* 0x000000000b0e7211 */ /* 0x082fe400000f0eff */
[----:B------:R-:W-:Y:S02]  /*10ae0*/  LEA.HI.X.SX32 R11, R10, R0, 0x1, P6 ;  /* 0x000000000a0b7211 */ /* 0x000fe400030f0eff */
[-C--:B---3--:R-:W-:Y:S01]  /*10af0*/  LEA R13, P0, R4, R6.reuse, 0x1 ;  /* 0x00000006040d7211 */ /* 0x088fe200078008ff */
[----:B------:R-:W-:Y:S01]  /*10b00*/  STL [R1+0x21ec], R15 ;  /* 0x0021ec0f01007387 */ /* 0x000fe20000100800 */
[----:B------:R-:W-:Y:S02]  /*10b10*/  LEA R10, P6, R3, R6, 0x1 ;  /* 0x00000006030a7211 */ /* 0x000fe400078c08ff */
[----:B------:R-:W-:Y:S01]  /*10b20*/  LEA.HI.X.SX32 R9, R9, R0, 0x1, P5 ;  /* 0x0000000009097211 */ /* 0x000fe200028f0eff */
[----:B------:R-:W-:Y:S01]  /*10b30*/  STL [R1+0x21c0], R14 ;  /* 0x0021c00e01007387 */ /* 0x000fe20000100800 */
[----:B------:R-:W-:-:S03]  /*10b40*/  IMAD R27, R27, c[0x0][0x190], RZ ;  /* 0x000064001b1b7a24 */ /* 0x000fc600078e02ff */
[----:B------:R-:W-:Y:S04]  /*10b50*/  STL [R1+0x21f0], R13 ;  /* 0x0021f00d01007387 */ /* 0x000fe80000100800 */
[----:B------:R0:W-:Y:S04]  /*10b60*/  STL [R1+0x21c8], R11 ;  /* 0x0021c80b01007387 */ /* 0x0001e80000100800 */
[----:B------:R1:W-:Y:S04]  /*10b70*/  STL [R1+0x21f4], R10 ;  /* 0x0021f40a01007387 */ /* 0x0003e80000100800 */
[----:B------:R4:W-:Y:S01]  /*10b80*/  STL [R1+0x21d0], R9 ;  /* 0x0021d00901007387 */ /* 0x0009e20000100800 */
[----:B0-----:R-:W-:-:S02]  /*10b90*/  LEA R11, P5, R2, R6, 0x1 ;  /* 0x00000006020b7211 */ /* 0x001fc400078a08ff */
[-C--:B-1----:R-:W-:Y:S02]  /*10ba0*/  LEA.HI.X.SX32 R10, R8, R0.reuse, 0x1, P4 ;  /* 0x00000000080a7211 */ /* 0x082fe400020f0eff */
[----:B------:R-:W-:Y:S02]  /*10bb0*/  LEA.HI.X.SX32 R8, R7, R0, 0x1, P3 ;  /* 0x0000000007087211 */ /* 0x000fe400018f0eff */
[-C--:B----4-:R-:W-:Y:S01]  /*10bc0*/  LEA R9, P4, R12, R6.reuse, 0x1 ;  /* 0x000000060c097211 */ /* 0x090fe200078808ff */
[----:B------:R-:W-:Y:S01]  /*10bd0*/  STL [R1+0x21f8], R11 ;  /* 0x0021f80b01007387 */ /* 0x000fe20000100800 */
[----:B------:R-:W-:Y:S02]  /*10be0*/  LEA R7, P3, R27, R6, 0x1 ;  /* 0x000000061b077211 */ /* 0x000fe400078608ff */
[-C--:B------:R-:W-:Y:S01]  /*10bf0*/  LEA.HI.X.SX32 R6, R26, R0.reuse, 0x1, P2 ;  /* 0x000000001a067211 */ /* 0x080fe200010f0eff */
[----:B------:R-:W-:Y:S01]  /*10c00*/  STL [R1+0x21d8], R10 ;  /* 0x0021d80a01007387 */ /* 0x000fe20000100800 */
[-C--:B------:R-:W-:Y:S01]  /*10c10*/  LEA.HI.X.SX32 R5, R5, R0.reuse, 0x1, P1 ;  /* 0x0000000005057211 */ /* 0x080fe200008f0eff */
[----:B------:R-:W-:Y:S01]  /*10c20*/  IMAD.MOV.U32 R25, RZ, RZ, c[0x0][0x188] ;  /* 0x00006200ff197624 */ /* 0x000fe200078e00ff */
[-C--:B------:R-:W-:Y:S01]  /*10c30*/  LEA.HI.X.SX32 R4, R4, R0.reuse, 0x1, P0 ;  /* 0x0000000004047211 */ /* 0x080fe200000f0eff */
[----:B------:R-:W-:Y:S01]  /*10c40*/  STL [R1+0x21fc], R9 ;  /* 0x0021fc0901007387 */ /* 0x000fe20000100800 */
[----:B------:R-:W-:-:S03]  /*10c50*/  LEA.HI.X.SX32 R3, R3, R0, 0x1, P6 ;  /* 0x0000000003037211 */ /* 0x000fc600030f0eff */
[----:B------:R-:W-:Y:S01]  /*10c60*/  STL [R1+0x21e0], R8 ;  /* 0x0021e00801007387 */ /* 0x000fe20000100800 */
[----:B------:R-:W-:-:S03]  /*10c70*/  IMAD R25, R25, 0x7f, RZ ;  /* 0x0000007f19197824 */ /* 0x000fc600078e02ff */
[----:B------:R-:W-:Y:S01]  /*10c80*/  STL [R1+0x1fdc], R7 ;  /* 0x001fdc0701007387 */ /* 0x000fe20000100800 */
[----:B------:R-:W-:-:S03]  /*10c90*/  LEA R16, P2, R28, c[0x0][0x160], 0x1 ;  /* 0x000058001c107a11 */ /* 0x000fc600078408ff */
[----:B------:R-:W-:Y:S04]  /*10ca0*/  STL [R1+0x1fc8], R6 ;  /* 0x001fc80601007387 */ /* 0x000fe80000100800 */
[----:B------:R0:W-:Y:S04]  /*10cb0*/  STL [R1+0x1fcc], R5 ;  /* 0x001fcc0501007387 */ /* 0x0001e80000100800 */
[----:B------:R1:W-:Y:S01]  /*10cc0*/  STL [R1+0x1fd0], R4 ;  /* 0x001fd00401007387 */ /* 0x0003e20000100800 */
[----:B------:R-:W-:-:S03]  /*10cd0*/  LEA.HI.X.SX32 R17, R28, c[0x0][0x164], 0x1, P2 ;  /* 0x000059001c117a11 */ /* 0x000fc600010f0eff */
[----:B------:R3:W-:Y:S01]  /*10ce0*/  STL [R1+0x1fd4], R3 ;  /* 0x001fd40301007387 */ /* 0x0007e20000100800 */
[-C--:B0-----:R-:W-:Y:S02]  /*10cf0*/  LEA.HI.X.SX32 R5, R2, R0.reuse, 0x1, P5 ;  /* 0x0000000002057211 */ /* 0x081fe400028f0eff */
[-C--:B-1----:R-:W-:Y:S02]  /*10d00*/  LEA.HI.X.SX32 R4, R12, R0.reuse, 0x1, P4 ;  /* 0x000000000c047211 */ /* 0x082fe400020f0eff */
[----:B------:R-:W-:Y:S01]  /*10d10*/  LEA.HI.X.SX32 R0, R27, R0, 0x1, P3 ;  /* 0x000000001b007211 */ /* 0x000fe200018f0eff */
[----:B---3--:R-:W-:Y:S01]  /*10d20*/  IMAD.WIDE R2, R25, 0x2, R18 ;  /* 0x0000000219027825 */ /* 0x008fe200078e0212 */
[----:B------:R-:W-:Y:S04]  /*10d30*/  STL [R1+0x1fd8], R5 ;  /* 0x001fd80501007387 */ /* 0x000fe80000100800 */
[----:B------:R-:W-:Y:S01]  /*10d40*/  STL [R1+0x1fe0], R4 ;  /* 0x001fe00401007387 */ /* 0x000fe20000100800 */
[----:B------:R-:W-:-:S03]  /*10d50*/  IMAD.MOV.U32 R28, RZ, RZ, c[0x0][0x188] ;  /* 0x00006200ff1c7624 */ /* 0x000fc600078e00ff */
[----:B------:R0:W-:Y:S04]  /*10d60*/  STL [R1+0x1fb8], R0 ;  /* 0x001fb80001007387 */ /* 0x0001e80000100800 */
[----:B------:R-:W-:Y:S04]  /*10d70*/  STL [R1+0x1fc4], R2 ;  /* 0x001fc40201007387 */ /* 0x000fe80000100800 */
[----:B------:R1:W-:Y:S01]  /*10d80*/  STL [R1+0x1fbc], R3 ;  /* 0x001fbc0301007387 */ /* 0x0003e20000100800 */
[----:B0-----:R-:W-:-:S03]  /*10d90*/  IMAD R0, R28, 0x7e, RZ ;  /* 0x0000007e1c007824 */ /* 0x001fc600078e02ff */
[----:B------:R-:W-:Y:S01]  /*10da0*/  STL.64 [R1+0xaa8], R16 ;  /* 0x000aa81001007387 */ /* 0x000fe20000100a00 */
[----:B-1----:R-:W-:-:S04]  /*10db0*/  IMAD.WIDE R2, R25, 0x2, R16 ;  /* 0x0000000219027825 */ /* 0x002fc800078e0210 */
[----:B------:R-:W-:Y:S01]  /*10dc0*/  IMAD R8, R28, 0x7d, RZ ;  /* 0x0000007d1c087824 */ /* 0x000fe200078e02ff */
[C---:B--2---:R-:W-:Y:S02]  /*10dd0*/  LEA R12, P0, R21.reuse, c[0x0][0x160], 0x1 ;  /* 0x00005800150c7a11 */ /* 0x044fe400078008ff */
[C---:B------:R-:W-:Y:S02]  /*10de0*/  LEA R14, P1, R20.reuse, c[0x0][0x160], 0x1 ;  /* 0x00005800140e7a11 */ /* 0x040fe400078208ff */
[----:B------:R-:W-:Y:S02]  /*10df0*/  LEA.HI.X.SX32 R13, R21, c[0x0][0x164], 0x1, P0 ;  /* 0x00005900150d7a11 */ /* 0x000fe400000f0eff */
[----:B------:R-:W-:-:S03]  /*10e00*/  LEA.HI.X.SX32 R15, R20, c[0x0][0x164], 0x1, P1 ;  /* 0x00005900140f7a11 */ /* 0x000fc600008f0eff */
[----:B------:R-:W-:Y:S02]  /*10e10*/  STL.64 [R1+0xab8], R12 ;  /* 0x000ab80c01007387 */ /* 0x000fe40000100a00 */
[C---:B------:R-:W-:Y:S02]  /*10e20*/  IMAD.WIDE R6, R25.reuse, 0x2, R14 ;  /* 0x0000000219067825 */ /* 0x040fe400078e020e */
[----:B------:R-:W-:Y:S02]  /*10e30*/  STL.64 [R1+0xab0], R14 ;  /* 0x000ab00e01007387 */ /* 0x000fe40000100a00 */
[----:B------:R-:W-:Y:S02]  /*10e40*/  IMAD.WIDE R4, R25, 0x2, R12 ;  /* 0x0000000219047825 */ /* 0x000fe400078e020c */
[----:B------:R-:W-:Y:S04]  /*10e50*/  STL [R1+0x1fc0], R2 ;  /* 0x001fc00201007387 */ /* 0x000fe80000100800 */
[----:B------:R0:W-:Y:S04]  /*10e60*/  STL [R1+0x1fb0], R3 ;  /* 0x001fb00301007387 */ /* 0x0001e80000100800 */
[----:B------:R-:W-:Y:S04]  /*10e70*/  STL [R1+0x1fb4], R6 ;  /* 0x001fb40601007387 */ /* 0x000fe80000100800 */
[----:B------:R1:W-:Y:S01]  /*10e80*/  STL [R1+0x1f98], R7 ;  /* 0x001f980701007387 */ /* 0x0003e20000100800 */
[----:B0-----:R-:W-:-:S03]  /*10e90*/  IMAD.WIDE R2, R0, 0x2, R18 ;  /* 0x0000000200027825 */ /* 0x001fc600078e0212 */
[----:B------:R-:W-:Y:S04]  /*10ea0*/  STL [R1+0x1fac], R4 ;  /* 0x001fac0401007387 */ /* 0x000fe80000100800 */
[----:B------:R0:W-:Y:S01]  /*10eb0*/  STL [R1+0x1fa4], R5 ;  /* 0x001fa40501007387 */ /* 0x0001e20000100800 */
[----:B-1----:R-:W-:-:S03]  /*10ec0*/  IMAD.WIDE R6, R0, 0x2, R14 ;  /* 0x0000000200067825 */ /* 0x002fc600078e020e */
[----:B------:R-:W-:Y:S01]  /*10ed0*/  STL [R1+0x1fa8], R2 ;  /* 0x001fa80201007387 */ /* 0x000fe20000100800 */
[----:B0-----:R-:W-:-:S03]  /*10ee0*/  IMAD.WIDE R4, R0, 0x2, R16 ;  /* 0x0000000200047825 */ /* 0x001fc600078e0210 */
[----:B------:R0:W-:Y:S04]  /*10ef0*/  STL [R1+0x1f9c], R3 ;  /* 0x001f9c0301007387 */ /* 0x0001e80000100800 */
[----:B------:R-:W-:Y:S04]  /*10f00*/  STL [R1+0x1fa0], R4 ;  /* 0x001fa00401007387 */ /* 0x000fe80000100800 */
[----:B------:R1:W-:Y:S01]  /*10f10*/  STL [R1+0x1f90], R5 ;  /* 0x001f900501007387 */ /* 0x0003e20000100800 */
[----:B0-----:R-:W-:-:S03]  /*10f20*/  IMAD.WIDE R2, R0, 0x2, R12 ;  /* 0x0000000200027825 */ /* 0x001fc600078e020c */
[----:B------:R-:W-:Y:S04]  /*10f30*/  STL [R1+0x1f94], R6 ;  /* 0x001f940601007387 */ /* 0x000fe80000100800 */
[----:B------:R0:W-:Y:S01]  /*10f40*/  STL [R1+0x1f78], R7 ;  /* 0x001f780701007387 */ /* 0x0001e20000100800 */
[----:B-1----:R-:W-:-:S03]  /*10f50*/  IMAD.WIDE R4, R8, 0x2, R18 ;  /* 0x0000000208047825 */ /* 0x002fc600078e0212 */
[----:B------:R-:W-:Y:S04]  /*10f60*/  STL [R1+0x1f8c], R2 ;  /* 0x001f8c0201007387 */ /* 0x000fe80000100800 */
[----:B------:R1:W-:Y:S01]  /*10f70*/  STL [R1+0x1f84], R3 ;  /* 0x001f840301007387 */ /* 0x0003e20000100800 */
[----:B0-----:R-:W-:-:S03]  /*10f80*/  IMAD.WIDE R6, R8, 0x2, R14 ;  /* 0x0000000208067825 */ /* 0x001fc600078e020e */
[----:B------:R-:W-:Y:S01]  /*10f90*/  STL [R1+0x1f88], R4 ;  /* 0x001f880401007387 */ /* 0x000fe20000100800 */
[----:B------:R-:W-:Y:S02]  /*10fa0*/  IMAD R0, R28, 0x7c, RZ ;  /* 0x0000007c1c007824 */ /* 0x000fe400078e02ff */
[C---:B-1----:R-:W-:Y:S01]  /*10fb0*/  IMAD.WIDE R2, R8.reuse, 0x2, R16 ;  /* 0x0000000208027825 */ /* 0x042fe200078e0210 */
        /* <DEDUP_REMOVED lines=310> */
[----:B-1----:R-:W-:-:S03]  /*12320*/  IMAD.WIDE R2, R8, 0x2, R16 ;  /* 0x0000000208027825 */ /* 0x002fc600078e0210 */
[----:B------:R0:W-:Y:S01]  /*12330*/  STL [R1+0x1c7c], R5 ;  /* 0x001c7c0501007387 */ /* 0x0001e20000100800 */
[----:B------:R-:W-:-:S03]  /*12340*/  IMAD R0, R28, 0x64, RZ ;  /* 0x000000641c007824 */ /* 0x000fc600078e02ff */
        /* <DEDUP_REMOVED lines=8> */
[----:B------:R-:W-:Y:S02]  /*123d0*/  IMAD R8, R28, 0x63, RZ ;  /* 0x000000631c087824 */ /* 0x000fe400078e02ff */
[C---:B0-----:R-:W-:Y:S01]  /*123e0*/  IMAD.WIDE R6, R0.reuse, 0x2, R14 ;  /* 0x0000000200067825 */ /* 0x041fe200078e020e */
[----:B------:R-:W-:Y:S03]  /*123f0*/  STL [R1+0x1c68], R2 ;  /* 0x001c680201007387 */ /* 0x000fe60000100800 */
        /* <DEDUP_REMOVED lines=10> */
[----:B------:R-:W-:-:S03]  /*124a0*/  IMAD R0, R28, 0x62, RZ ;  /* 0x000000621c007824 */ /* 0x000fc600078e02ff */
[----:B------:R-:W-:Y:S01]  /*124b0*/  STL [R1+0x1c48], R4 ;  /* 0x001c480401007387 */ /* 0x000fe20000100800 */
[----:B0-----:R-:W-:-:S03]  /*124c0*/  IMAD.WIDE R6, R8, 0x2, R12 ;  /* 0x0000000208067825 */ /* 0x001fc600078e020c */
[----:B------:R0:W-:Y:S01]  /*124d0*/  STL [R1+0xfe8], R5 ;  /* 0x000fe80501007387 */ /* 0x0001e20000100800 */
[----:B-1----:R-:W-:-:S05]  /*124e0*/  IMAD.WIDE R2, R8, 0x2, R16 ;  /* 0x0000000208027825 */ /* 0x002fca00078e0210 */
[----:B------:R-:W-:Y:S01]  /*124f0*/  STL [R1+0x1c40], R2 ;  /* 0x001c400201007387 */ /* 0x000fe20000100800 */
[----:B0-----:R-:W-:-:S03]  /*12500*/  IMAD.WIDE R4, R8, 0x2, R14 ;  /* 0x0000000208047825 */ /* 0x001fc600078e020e */
[----:B------:R0:W-:Y:S01]  /*12510*/  STL [R1+0xfec], R3 ;  /* 0x000fec0301007387 */ /* 0x0001e20000100800 */
[----:B------:R-:W-:-:S03]  /*12520*/  IMAD.WIDE R8, R0, 0x2, R18 ;  /* 0x0000000200087825 */ /* 0x000fc600078e0212 */
[----:B------:R-:W-:Y:S04]  /*12530*/  STL [R1+0xff4], R4 ;  /* 0x000ff40401007387 */ /* 0x000fe80000100800 */
[----:B------:R1:W-:Y:S01]  /*12540*/  STL [R1+0xff0], R5 ;  /* 0x000ff00501007387 */ /* 0x0003e20000100800 */
[----:B0-----:R-:W-:-:S03]  /*12550*/  IMAD.WIDE R2, R0, 0x2, R16 ;  /* 0x0000000200027825 */ /* 0x001fc600078e0210 */
[----:B------:R-:W-:Y:S01]  /*12560*/  STL [R1+0xffc], R6 ;  /* 0x000ffc0601007387 */ /* 0x000fe20000100800 */
[----:B------:R-:W-:-:S03]  /*12570*/  IMAD R10, R28, 0x61, RZ ;  /* 0x000000611c0a7824 */ /* 0x000fc600078e02ff */
[----:B------:R0:W-:Y:S01]  /*12580*/  STL [R1+0xff8], R7 ;  /* 0x000ff80701007387 */ /* 0x0001e20000100800 */
[----:B-1----:R-:W-:-:S03]  /*12590*/  IMAD.WIDE R4, R0, 0x2, R14 ;  /* 0x0000000200047825 */ /* 0x002fc600078e020e */
[----:B------:R-:W-:Y:S04]  /*125a0*/  STL [R1+0x1004], R8 ;  /* 0x0010040801007387 */ /* 0x000fe80000100800 */
[----:B------:R1:W-:Y:S01]  /*125b0*/  STL [R1+0x1000], R9 ;  /* 0x0010000901007387 */ /* 0x0003e20000100800 */
[----:B0-----:R-:W-:-:S03]  /*125c0*/  IMAD.WIDE R6, R0, 0x2, R12 ;  /* 0x0000000200067825 */ /* 0x001fc600078e020c */
[----:B------:R-:W-:Y:S04]  /*125d0*/  STL [R1+0x100c], R2 ;  /* 0x00100c0201007387 */ /* 0x000fe80000100800 */
[----:B------:R0:W-:Y:S01]  /*125e0*/  STL [R1+0x1008], R3 ;  /* 0x0010080301007387 */ /* 0x0001e20000100800 */
[----:B-1----:R-:W-:-:S03]  /*125f0*/  IMAD.WIDE R8, R10, 0x2, R18 ;  /* 0x000000020a087825 */ /* 0x002fc600078e0212 */
[----:B------:R-:W-:Y:S01]  /*12600*/  STL [R1+0x1014], R4 ;  /* 0x0010140401007387 */ /* 0x000fe20000100800 */
[----:B------:R-:W-:-:S03]  /*12610*/  IMAD R0, R28, 0x60, RZ ;  /* 0x000000601c007824 */ /* 0x000fc600078e02ff */
        /* <DEDUP_REMOVED lines=415> */
[----:B------:R-:W-:-:S03]  /*14010*/  IMAD.SHL.U32 R0, R28, 0x40, RZ ;  /* 0x000000401c007824 */ /* 0x000fc600078e00ff */
        /* <DEDUP_REMOVED lines=810> */
[----:B------:R1:W-:Y:S04]  /*172c0*/  STL [R1+0x1be4], R8 ;  /* 0x001be40801007387 */ /* 0x0003e80000100800 */
[----:B------:R-:W-:Y:S01]  /*172d0*/  STL [R1+0x1be0], R9 ;  /* 0x001be00901007387 */ /* 0x000fe20000100800 */
[----:B0-----:R-:W-:-:S03]  /*172e0*/  IMAD.WIDE R6, R10, 0x2, R12 ;  /* 0x000000020a067825 */ /* 0x001fc600078e020c */
[----:B------:R-:W-:Y:S01]  /*172f0*/  STL [R1+0x1bec], R2 ;  /* 0x001bec0201007387 */ /* 0x000fe20000100800 */
[----:B-1----:R-:W-:-:S03]  /*17300*/  IMAD.SHL.U32 R8, R28, 0x2, RZ ;  /* 0x000000021c087824 */ /* 0x002fc600078e00ff */
        /* <DEDUP_REMOVED lines=11> */
[----:B------:R-:W-:-:S03]  /*173c0*/  IMAD.WIDE R8, R8, 0x2, R12 ;  /* 0x0000000208087825 */ /* 0x000fc600078e020c */
[----:B------:R0:W-:Y:S01]  /*173d0*/  STL [R1+0x1c08], R5 ;  /* 0x001c080501007387 */ /* 0x0001e20000100800 */
[----:B-1----:R-:W-:-:S03]  /*173e0*/  IMAD.WIDE R2, R28, 0x2, R18 ;  /* 0x000000021c027825 */ /* 0x002fc600078e0212 */
[----:B------:R-:W-:Y:S04]  /*173f0*/  STL [R1+0x1c14], R6 ;  /* 0x001c140601007387 */ /* 0x000fe80000100800 */
[----:B------:R1:W-:Y:S01]  /*17400*/  STL [R1+0x1c10], R7 ;  /* 0x001c100701007387 */ /* 0x0003e20000100800 */
[----:B0-----:R-:W-:-:S03]  /*17410*/  IMAD.WIDE R4, R28, 0x2, R16 ;  /* 0x000000021c047825 */ /* 0x001fc600078e0210 */
[----:B------:R-:W-:Y:S04]  /*17420*/  STL [R1+0x1c1c], R8 ;  /* 0x001c1c0801007387 */ /* 0x000fe80000100800 */
[----:B------:R-:W-:Y:S01]  /*17430*/  STL [R1+0x1c18], R9 ;  /* 0x001c180901007387 */ /* 0x000fe20000100800 */
[----:B-1----:R-:W-:-:S03]  /*17440*/  IMAD.WIDE R6, R28, 0x2, R14 ;  /* 0x000000021c067825 */ /* 0x002fc600078e020e */
[----:B------:R-:W-:Y:S04]  /*17450*/  STL [R1+0x1c24], R2 ;  /* 0x001c240201007387 */ /* 0x000fe80000100800 */
[----:B------:R0:W-:Y:S04]  /*17460*/  STL [R1+0x1c20], R3 ;  /* 0x001c200301007387 */ /* 0x0001e80000100800 */
[----:B------:R-:W-:Y:S04]  /*17470*/  STL [R1+0x1c2c], R4 ;  /* 0x001c2c0401007387 */ /* 0x000fe80000100800 */
[----:B------:R-:W-:Y:S01]  /*17480*/  STL [R1+0x1c28], R5 ;  /* 0x001c280501007387 */ /* 0x000fe20000100800 */
[----:B0-----:R-:W-:-:S03]  /*17490*/  IMAD.WIDE R2, R28, 0x2, R12 ;  /* 0x000000021c027825 */ /* 0x001fc600078e020c */
[----:B------:R-:W-:Y:S04]  /*174a0*/  STL [R1+0x1c34], R6 ;  /* 0x001c340601007387 */ /* 0x000fe80000100800 */
[----:B------:R-:W-:Y:S04]  /*174b0*/  STL [R1+0x1c30], R7 ;  /* 0x001c300701007387 */ /* 0x000fe80000100800 */
[----:B------:R-:W-:Y:S04]  /*174c0*/  STL [R1+0x1c3c], R2 ;  /* 0x001c3c0201007387 */ /* 0x000fe80000100800 */
[----:B------:R0:W-:Y:S04]  /*174d0*/  STL [R1+0x1c38], R3 ;  /* 0x001c380301007387 */ /* 0x0001e80000100800 */
[----:B------:R1:W-:Y:S04]  /*174e0*/  STL [R1+0xfe0], RZ ;  /* 0x000fe0ff01007387 */ /* 0x0003e80000100800 */
        /* <DEDUP_REMOVED lines=395> */
[----:B------:R-:W2:Y:S04]  /*18da0*/  S2R R25, SR_TID.X ;  /* 0x0000000000197919 */ /* 0x000ea80000002100 */
        /* <DEDUP_REMOVED lines=9> */
[----:B------:R1:W-:Y:S01]  /*18e40*/  STL [R1+0xbf0], RZ ;  /* 0x000bf0ff01007387 */ /* 0x0003e20000100800 */
[----:B--2---:R-:W-:Y:S01]  /*18e50*/  LOP3.LUT R25, R25, 0x7f, RZ, 0xc0, !PT ;  /* 0x0000007f19197812 */ /* 0x004fe200078ec0ff */
[----:B0-----:R-:W-:Y:S01]  /*18e60*/  IMAD.SHL.U32 R3, R28, 0x80, RZ ;  /* 0x000000801c037824 */ /* 0x001fe200078e00ff */
[----:B------:R-:W-:-:S02]  /*18e70*/  ULDC UR4, c[0x0][0x18c] ;  /* 0x0000630000047ab9 */ /* 0x000fc40000000800 */
[----:B------:R-:W-:Y:S01]  /*18e80*/  USHF.L.U32 UR4, UR4, 0x7, URZ ;  /* 0x0000000704047899 */ /* 0x000fe2000800063f */
[----:B------:R-:W-:Y:S01]  /*18e90*/  IMAD.SHL.U32 R2, R25, 0x2, RZ ;  /* 0x0000000219027824 */ /* 0x000fe200078e00ff */
[----:B------:R-:W-:Y:S02]  /*18ea0*/  SHF.R.S32.HI R0, RZ, 0x1f, R3 ;  /* 0x0000001fff007819 */ /* 0x000fe40000011403 */
[----:B------:R-:W-:Y:S02]  /*18eb0*/  USHF.R.S32.HI UR5, URZ, 0x1f, UR4 ;  /* 0x0000001f3f057899 */ /* 0x000fe40008011404 */
[----:B-1----:R-:W2:Y:S01]  /*18ec0*/  LDL.LU R28, [R1+0x278] ;  /* 0x00027800011c7983 */ /* 0x002ea20000300800 */
[----:B------:R-:W-:Y:S01]  /*18ed0*/  SHF.L.U64.HI R0, R3, 0x1, R0 ;  /* 0x0000000103007819 */ /* 0x000fe20000010200 */
[----:B------:R-:W-:Y:S01]  /*18ee0*/  USHF.L.U32 UR8, UR4, 0x1, URZ ;  /* 0x0000000104087899 */ /* 0x000fe2000800063f */
[C---:B------:R-:W-:Y:S01]  /*18ef0*/  LOP3.LUT R5, R2.reuse, 0x20, RZ, 0x3c, !PT ;  /* 0x0000002002057812 */ /* 0x040fe200078e3cff */
[----:B------:R-:W0:Y:S01]  /*18f00*/  S2R R25, SR_TID.X ;  /* 0x0000000000197919 */ /* 0x000e220000002100 */
[C---:B------:R-:W-:Y:S01]  /*18f10*/  LOP3.LUT R4, R2.reuse, 0x40, RZ, 0x3c, !PT ;  /* 0x0000004002047812 */ /* 0x040fe200078e3cff */
[----:B------:R-:W-:Y:S01]  /*18f20*/  USHF.L.U64.HI UR5, UR4, 0x1, UR5 ;  /* 0x0000000104057899 */ /* 0x000fe20008010205 */
[----:B------:R-:W-:-:S02]  /*18f30*/  LOP3.LUT R5, R2, 0x60, RZ, 0x3c, !PT ;  /* 0x0000006002057812 */ /* 0x000fc400078e3cff */
[C---:B------:R-:W-:Y:S01]  /*18f40*/  LOP3.LUT R4, R2.reuse, 0x70, RZ, 0x3c, !PT ;  /* 0x0000007002047812 */ /* 0x040fe200078e3cff */
[----:B0-----:R-:W-:Y:S01]  /*18f50*/  IMAD.SHL.U32 R25, R25, 0x2, RZ ;  /* 0x0000000219197824 */ /* 0x001fe200078e00ff */
[----:B--2---:R-:W-:Y:S02]  /*18f60*/  SHF.R.S32.HI R3, RZ, 0x7, R28 ;  /* 0x00000007ff037819 */ /* 0x004fe4000001141c */
[----:B------:R-:W0:Y:S04]  /*18f70*/  S2R R28, SR_TID.X ;  /* 0x00000000001c7919 */ /* 0x000e280000002100 */
[----:B------:R1:W-:Y:S04]  /*18f80*/  STL [R1+0x23e4], R3 ;  /* 0x0023e40301007387 */ /* 0x0003e80000100800 */
[----:B------:R2:W-:Y:S04]  /*18f90*/  STL [R1+0xbf4], RZ ;  /* 0x000bf4ff01007387 */ /* 0x0005e80000100800 */
[----:B------:R2:W-:Y:S01]  /*18fa0*/  STL [R1+0xbf8], RZ ;  /* 0x000bf8ff01007387 */ /* 0x0005e20000100800 */
[----:B-1----:R-:W-:-:S03]  /*18fb0*/  LOP3.LUT R3, R2, 0x10, RZ, 0x3c, !PT ;  /* 0x0000001002037812 */ /* 0x002fc600078e3cff */
[----:B------:R2:W-:Y:S01]  /*18fc0*/  STL [R1+0xbfc], RZ ;  /* 0x000bfcff01007387 */ /* 0x0005e20000100800 */
[C---:B------:R-:W-:Y:S02]  /*18fd0*/  LOP3.LUT R3, R2.reuse, 0x30, RZ, 0x3c, !PT ;  /* 0x0000003002037812 */ /* 0x040fe400078e3cff */
[----:B------:R-:W-:Y:S01]  /*18fe0*/  LOP3.LUT R3, R2, 0x50, RZ, 0x3c, !PT ;  /* 0x0000005002037812 */ /* 0x000fe200078e3cff */
[----:B------:R2:W-:Y:S04]  /*18ff0*/  STL [R1+0xbe0], RZ ;  /* 0x000be0ff01007387 */ /* 0x0005e80000100800 */
[----:B------:R2:W-:Y:S01]  /*19000*/  STL [R1+0xbe4], RZ ;  /* 0x000be4ff01007387 */ /* 0x0005e20000100800 */
[----:B0-----:R-:W-:-:S03]  /*19010*/  LOP3.LUT R28, R28, 0x7, RZ, 0xc0, !PT ;  /* 0x000000071c1c7812 */ /* 0x001fc600078ec0ff */
[----:B------:R2:W-:Y:S02]  /*19020*/  STL [R1+0xbe8], RZ ;  /* 0x000be8ff01007387 */ /* 0x0005e40000100800 */
[----:B------:R-:W-:Y:S02]  /*19030*/  IMAD R28, R28, 0x110, RZ ;  /* 0x000001101c1c7824 */ /* 0x000fe400078e02ff */
[----:B------:R2:W-:Y:S03]  /*19040*/  STL [R1+0xbec], RZ ;  /* 0x000becff01007387 */ /* 0x0005e60000100800 */
[----:B------:R-:W-:Y:S01]  /*19050*/  LOP3.LUT R28, R28, 0x30, R25, 0x78, !PT ;  /* 0x000000301c1c7812 */ /* 0x000fe200078e7819 */
[----:B------:R2:W-:Y:S03]  /*19060*/  STL [R1+0xc00], RZ ;  /* 0x000c00ff01007387 */ /* 0x0005e60000100800 */
[----:B------:R-:W-:Y:S01]  /*19070*/  LOP3.LUT R3, R28, 0x40, RZ, 0x3c, !PT ;  /* 0x000000401c037812 */ /* 0x000fe200078e3cff */
        /* <DEDUP_REMOVED lines=98> */
[----:B------:R2:W-:Y:S02]  /*196a0*/  STL [R1+0x88c], RZ ;  /* 0x00088cff01007387 */ /* 0x0005e40000100800 */
.L_x_2:
[----:B0-----:R-:W3:Y:S04]  /*196b0*/  LDL.64 R4, [R1+0xab8] ;  /* 0x000ab80001047983 */ /* 0x001ee80000100a00 */
[----:B---3--:R0:W-:Y:S04]  /*196c0*/  STL [R1+0x7bd0], R5 ;  /* 0x007bd00501007387 */ /* 0x0081e80000100800 */
[----:B0-----:R-:W3:Y:S01]  /*196d0*/  LDL R5, [R1+0xfe0] ;  /* 0x000fe00001057983 */ /* 0x001ee20000100800 */
[----:B------:R-:W-:-:S03]  /*196e0*/  IMAD.MOV.U32 R13, RZ, RZ, c[0x0][0x180] ;  /* 0x00006000ff0d7624 */ /* 0x000fc600078e00ff */
[----:B------:R-:W-:Y:S04]  /*196f0*/  STL [R1+0x74d4], R15 ;  /* 0x0074d40f01007387 */ /* 0x000fe80000100800 */
        /* <DEDUP_REMOVED lines=73> */
[----:B------:R-:W-:Y:S01]  /*19b90*/  STL [R1+0x75fc], R15 ;  /* 0x0075fc0f01007387 */ /* 0x000fe20000100800 */
[----:B---3--:R-:W-:-:S03]  /*19ba0*/  IMAD R13, R5, -0x80, R13 ;  /* 0xffffff80050d7824 */ /* 0x008fc600078e020d */
        /* <DEDUP_REMOVED lines=372> */
[----:B------:R0:W-:Y:S04]  /*1b2f0*/  STL [R1+0x7bcc], R29 ;  /* 0x007bcc1d01007387 */ /* 0x0001e80000100800 */
        /* <DEDUP_REMOVED lines=56> */
[----:B------:R-:W3:Y:S01]  /*1b680*/  LDL.LU R5, [R1+0x7bd0] ;  /* 0x007bd00001057983 */ /* 0x000ee20000300800 */
[----:B------:R-:W-:-:S02]  /*1b690*/  ISETP.GT.AND P0, PT, R13, RZ, PT ;  /* 0x000000ff0d00720c */ /* 0x000fc40003f04270 */
[----:B0-----:R-:W-:Y:S02]  /*1b6a0*/  PRMT R29, RZ, 0x7610, R29 ;  /* 0x00007610ff1d7816 */ /* 0x001fe4000000001d */
[----:B------:R-:W-:Y:S02]  /*1b6b0*/  PRMT R15, RZ, 0x7610, R15 ;  /* 0x00007610ff0f7816 */ /* 0x000fe4000000000f */
[----:B------:R-:W-:-:S07]  /*1b6c0*/  ISETP.GT.AND P1, PT, R13, 0x1, PT ;  /* 0x000000010d00780c */ /* 0x000fce0003f24270 */
[----:B---3--:R-:W3:Y:S04]  /*1b6d0*/  @P0 LDG.E.U16 R29, [R4.64] ;  /* 0x00000006041d0981 */ /* 0x008ee8000c1e1500 */
[----:B---3--:R0:W-:Y:S04]  /*1b6e0*/  STL [R1+0x81c], R29 ;  /* 0x00081c1d01007387 */ /* 0x0081e80000100800 */
[----:B0-----:R-:W3:Y:S04]  /*1b6f0*/  LDL.LU R29, [R1+0x7bcc] ;  /* 0x007bcc00011d7983 */ /* 0x001ee80000300800 */
[----:B------:R-:W4:Y:S01]  /*1b700*/  LDL.64 R4, [R1+0xab0] ;  /* 0x000ab00001047983 */ /* 0x000f220000100a00 */
[----:B---3--:R-:W-:-:S03]  /*1b710*/  PRMT R29, RZ, 0x7610, R29 ;  /* 0x00007610ff1d7816 */ /* 0x008fc6000000001d */
[----:B----4-:R-:W3:Y:S04]  /*1b720*/  @P0 LDG.E.U16 R15, [R4.64] ;  /* 0x00000006040f0981 */ /* 0x010ee8000c1e1500 */
        /* <DEDUP_REMOVED lines=12> */
[----:B------:R-:W4:Y:S04]  /*1b7f0*/  LDL R4, [R1+0x1c38] ;  /* 0x001c380001047983 */ /* 0x000f280000100800 */
[----:B------:R-:W4:Y:S01]  /*1b800*/  LDL R5, [R1+0x1c3c] ;  /* 0x001c3c0001057983 */ /* 0x000f220000100800 */
[----:B------:R-:W-:-:S02]  /*1b810*/  ISETP.GT.AND P0, PT, R13, 0x2, PT ;  /* 0x000000020d00780c */ /* 0x000fc40003f04270 */
[----:B---3--:R-:W-:Y:S02]  /*1b820*/  PRMT R15, RZ, 0x7610, R15 ;  /* 0x00007610ff0f7816 */ /* 0x008fe4000000000f */
[----:B----4-:R-:W-:-:S04]  /*1b830*/  @P1 LOP3.LUT R5, R5, R4, RZ, 0x3c, !PT ;  /* 0x0000000405051212 */ /* 0x010fc800078e3cff */
[----:B------:R-:W-:-:S04]  /*1b840*/  @P1 LOP3.LUT R4, R5, R4, RZ, 0x3c, !PT ;  /* 0x0000000405041212 */ /* 0x000fc800078e3cff */
[----:B------:R-:W-:-:S05]  /*1b850*/  @P1 LOP3.LUT R5, R5, R4, RZ, 0x3c, !PT ;  /* 0x0000000405051212 */ /* 0x000fca00078e3cff */
[----:B------:R-:W3:Y:S04]  /*1b860*/  @P1 LDG.E.U16 R29, [R4.64] ;  /* 0x00000006041d1981 */ /* 0x000ee8000c1e1500 */
[----:B---3--:R0:W-:Y:S04]  /*1b870*/  STL [R1+0x80c], R29 ;  /* 0x00080c1d01007387 */ /* 0x0081e80000100800 */
[----:B0-----:R-:W3:Y:S04]  /*1b880*/  LDL.LU R29, [R1+0x7bbc] ;  /* 0x007bbc00011d7983 */ /* 0x001ee80000300800 */
[----:B------:R-:W4:Y:S04]  /*1b890*/  LDL R4, [R1+0x1c30] ;  /* 0x001c300001047983 */ /* 0x000f280000100800 */
[----:B------:R-:W4:Y:S01]  /*1b8a0*/  LDL R5, [R1+0x1c34] ;  /* 0x001c340001057983 */ /* 0x000f220000100800 */
[----:B---3--:R-:W-:-:S02]  /*1b8b0*/  PRMT R29, RZ, 0x7610, R29 ;  /* 0x00007610ff1d7816 */ /* 0x008fc4000000001d */
        /* <DEDUP_REMOVED lines=1349> */
[----:B------:R-:W-:-:S02]  /*20d10*/  PRMT R0, RZ, 0x7610, R0 ;  /* 0x00007610ff007816 */ /* 0x000fc40000000000 */
[----:B----4-:R-:W-:-:S04]  /*20d20*/  @P1 LOP3.LUT R5, R5, R4, RZ, 0x3c, !PT ;  /* 0x0000000405051212 */ /* 0x010fc800078e3cff */
[----:B------:R-:W-:-:S04]  /*20d30*/  @P1 LOP3.LUT R4, R5, R4, RZ, 0x3c, !PT ;  /* 0x0000000405041212 */ /* 0x000fc800078e3cff */
[----:B------:R-:W-:-:S05]  /*20d40*/  @P1 LOP3.LUT R5, R5, R4, RZ, 0x3c, !PT ;  /* 0x0000000405051212 */ /* 0x000fca00078e3cff */
[----:B------:R-:W4:Y:S04]  /*20d50*/  @P1 LDG.E.U16 R15, [R4.64] ;  /* 0x00000006040f1981 */ /* 0x000f28000c1e1500 */
[----:B----4-:R0:W-:Y:S04]  /*20d60*/  STL [R1+0x4b0], R15 ;  /* 0x0004b00f01007387 */ /* 0x0101e80000100800 */
[----:B0-----:R-:W4:Y:S04]  /*20d70*/  LDL.LU R15, [R1+0x7970] ;  /* 0x00797000010f7983 */ /* 0x001f280000300800 */
[----:B--2---:R-:W2:Y:S04]  /*20d80*/  LDL R4, [R1+0x1798] ;  /* 0x0017980001047983 */ /* 0x004ea80000100800 */
[----:B------:R-:W2:Y:S01]  /*20d90*/  LDL R5, [R1+0x179c] ;  /* 0x00179c0001057983 */ /* 0x000ea20000100800 */
[----:B---3--:R-:W-:-:S02]  /*20da0*/  PRMT R29, RZ, 0x7610, R29 ;  /* 0x00007610ff1d7816 */ /* 0x008fc4000000001d */
[----:B------:R-:W-:Y:S02]  /*20db0*/  ISETP.GT.AND P1, PT, R13, 0x27, PT ;  /* 0x000000270d00780c */ /* 0x000fe40003f24270 */
[----:B----4-:R-:W-:Y:S02]  /*20dc0*/  PRMT R15, RZ, 0x7610, R15 ;  /* 0x00007610ff0f7816 */ /* 0x010fe4000000000f */
[----:B--2---:R-:W-:-:S04]  /*20dd0*/  @P0 LOP3.LUT R5, R5, R4, RZ, 0x3c, !PT ;  /* 0x0000000405050212 */ /* 0x004fc800078e3cff */
[----:B------:R-:W-:-:S04]  /*20de0*/  @P0 LOP3.LUT R4, R5, R4, RZ, 0x3c, !PT ;  /* 0x0000000405040212 */ /* 0x000fc800078e3cff */
[----:B------:R-:W-:-:S05]  /*20df0*/  @P0 LOP3.LUT R5, R5, R4, RZ, 0x3c, !PT ;  /* 0x0000000405050212 */ /* 0x000fca00078e3cff */
[----:B------:R0:W2:Y:S04]  /*20e00*/  @P0 LDG.E.U16 R0, [R4.64] ;  /* 0x0000000604000981 */ /* 0x0000a8000c1e1500 */
[----:B0-----:R-:W3:Y:S04]  /*20e10*/  LDL R4, [R1+0x1790] ;  /* 0x0017900001047983 */ /* 0x001ee80000100800 */
[----:B------:R-:W3:Y:S04]  /*20e20*/  LDL R5, [R1+0x1794] ;  /* 0x0017940001057983 */ /* 0x000ee80000100800 */
[----:B--2---:R-:W-:Y:S01]  /*20e30*/  STL [R1+0x7374], R0 ;  /* 0x0073740001007387 */ /* 0x004fe20000100800 */
[----:B---3--:R-:W-:-:S04]  /*20e40*/  @P0 LOP3.LUT R5, R5, R4, RZ, 0x3c, !PT ;  /* 0x0000000405050212 */ /* 0x008fc800078e3cff */
[----:B------:R-:W-:-:S04]  /*20e50*/  @P0 LOP3.LUT R4, R5, R4, RZ, 0x3c, !PT ;  /* 0x0000000405040212 */ /* 0x000fc800078e3cff */
[----:B------:R-:W-:-:S05]  /*20e60*/  @P0 LOP3.LUT R5, R5, R4, RZ, 0x3c, !PT ;  /* 0x0000000405050212 */ /* 0x000fca00078e3cff */
[----:B------:R-:W2:Y:S04]  /*20e70*/  @P0 LDG.E.U16 R15, [R4.64] ;  /* 0x00000006040f0981 */ /* 0x000ea8000c1e1500 */
[----:B--2---:R0:W-:Y:S04]  /*20e80*/  STL [R1+0x7cc], R15 ;  /* 0x0007cc0f01007387 */ /* 0x0041e80000100800 */
[----:B0-----:R-:W2:Y:S04]  /*20e90*/  LDL.LU R15, [R1+0x796c] ;  /* 0x00796c00010f7983 */ /* 0x001ea80000300800 */
[----:B------:R-:W3:Y:S04]  /*20ea0*/  LDL R4, [R1+0x1788] ;  /* 0x0017880001047983 */ /* 0x000ee80000100800 */
[----:B------:R-:W3:Y:S01]  /*20eb0*/  LDL R5, [R1+0x178c] ;  /* 0x00178c0001057983 */ /* 0x000ee20000100800 */
[----:B--2---:R-:W-:-:S02]  /*20ec0*/  PRMT R15, RZ, 0x7610, R15 ;  /* 0x00007610ff0f7816 */ /* 0x004fc4000000000f */
        /* <DEDUP_REMOVED lines=14> */
[----:B0-----:R-:W2:Y:S01]  /*20fb0*/  LDL.LU R15, [R1+0x7964] ;  /* 0x00796400010f7983 */ /* 0x001ea20000300800 */
[----:B------:R-:W3:Y:S02]  /*20fc0*/  LDL R4, [R1+0x1778] ;  /* 0x0017780001047983 */ /* 0x000ee40000100800 */
[----:B------:R-:W3:Y:S01]  /*20fd0*/  LDL R5, [R1+0x177c] ;  /* 0x00177c0001057983 */ /* 0x000ee20000100800 */
[----:B------:R-:W-:-:S02]  /*20fe0*/  ISETP.GT.AND P0, PT, R13, 0x28, PT ;  /* 0x000000280d00780c */ /* 0x000fc40003f04270 */
[----:B--2---:R-:W-:Y:S02]  /*20ff0*/  PRMT R15, RZ, 0x7610, R15 ;  /* 0x00007610ff0f7816 */ /* 0x004fe4000000000f */
        /* <DEDUP_REMOVED lines=1930> */
[----:B------:R-:W3:Y:S02]  /*288a0*/  LDL R5, [R1+0x10f4] ;  /* 0x0010f40001057983 */ /* 0x000ee40000100800 */
[----:B---3--:R-:W-:-:S04]  /*288b0*/  @P1 LOP3.LUT R5, R5, R4, RZ, 0x3c, !PT ;  /* 0x0000000405051212 */ /* 0x008fc800078e3cff */
[----:B------:R-:W-:-:S04]  /*288c0*/  @P1 LOP3.LUT R4, R5, R4, RZ, 0x3c, !PT ;  /* 0x0000000405041212 */ /* 0x000fc800078e3cff */
[----:B------:R-:W-:-:S05]  /*288d0*/  @P1 LOP3.LUT R5, R5, R4, RZ, 0x3c, !PT ;  /* 0x0000000405051212 */ /* 0x000fca00078e3cff */
[----:B------:R-:W3:Y:S04]  /*288e0*/  @P1 LDG.E.U16 R15, [R4.64] ;  /* 0x00000006040f1981 */ /* 0x000ee8000c1e1500 */
[----:B---3--:R0:W-:Y:S04]  /*288f0*/  STL [R1+0x168], R15 ;  /* 0x0001680f01007387 */ /* 0x0081e80000100800 */
[----:B0-----:R-:W3:Y:S01]  /*28900*/  LDL.LU R15, [R1+0x761c] ;  /* 0x00761c00010f7983 */ /* 0x001ee20000300800 */
[----:B------:R-:W4:Y:S02]  /*28910*/  LDL R4, [R1+0x10e8] ;  /* 0x0010e80001047983 */ /* 0x000f240000100800 */
[----:B------:R-:W4:Y:S01]  /*28920*/  LDL R5, [R1+0x10ec] ;  /* 0x0010ec0001057983 */ /* 0x000f220000100800 */
[----:B---3--:R-:W-:-:S02]  /*28930*/  PRMT R15, RZ, 0x7610, R15 ;  /* 0x00007610ff0f7816 */ /* 0x008fc4000000000f */
[----:B----4-:R-:W-:-:S04]  /*28940*/  @P1 LOP3.LUT R5, R5, R4, RZ, 0x3c, !PT ;  /* 0x0000000405051212 */ /* 0x010fc800078e3cff */
[----:B------:R-:W-:-:S04]  /*28950*/  @P1 LOP3.LUT R4, R5, R4, RZ, 0x3c, !PT ;  /* 0x0000000405041212 */ /* 0x000fc800078e3cff */
[----:B------:R-:W-:-:S05]  /*28960*/  @P1 LOP3.LUT R5, R5, R4, RZ, 0x3c, !PT ;  /* 0x0000000405051212 */ /* 0x000fca00078e3cff */
[----:B------:R-:W3:Y:S04]  /*28970*/  @P1 LDG.E.U16 R15, [R4.64] ;  /* 0x00000006040f1981 */ /* 0x000ee8000c1e1500 */
[----:B---3--:R0:W-:Y:S04]  /*28980*/  STL [R1+0x164], R15 ;  /* 0x0001640f01007387 */ /* 0x0081e80000100800 */
[----:B0-----:R-:W3:Y:S01]  /*28990*/  LDL.LU R15, [R1+0x7618] ;  /* 0x00761800010f7983 */ /* 0x001ee20000300800 */
[----:B------:R-:W4:Y:S02]  /*289a0*/  LDL R4, [R1+0x10e0] ;  /* 0x0010e00001047983 */ /* 0x000f240000100800 */
        /* <DEDUP_REMOVED lines=640> */
[----:B------:R-:W-:-:S02]  /*2b1b0*/  PRMT R0, RZ, 0x7610, R0 ;  /* 0x00007610ff007816 */ /* 0x000fc40000000000 */
[----:B----4-:R-:W-:-:S04]  /*2b1c0*/  @P1 LOP3.LUT R5, R5, R4, RZ, 0x3c, !PT ;  /* 0x0000000405051212 */ /* 0x010fc800078e3cff */
[----:B------:R-:W-:-:S04]  /*2b1d0*/  @P1 LOP3.LUT R4, R5, R4, RZ, 0x3c, !PT ;  /* 0x0000000405041212 */ /* 0x000fc800078e3cff */
[----:B------:R-:W-:-:S05]  /*2b1e0*/  @P1 LOP3.LUT R5, R5, R4, RZ, 0x3c, !PT ;  /* 0x0000000405051212 */ /* 0x000fca00078e3cff */
[----:B------:R0:W4:Y:S04]  /*2b1f0*/  @P1 LDG.E.U16 R0, [R4.64] ;  /* 0x0000000604001981 */ /* 0x000128000c1e1500 */
[----:B0-----:R-:W2:Y:S04]  /*2b200*/  LDL R4, [R1+0x1d58] ;  /* 0x001d580001047983 */ /* 0x001ea80000100800 */
[----:B------:R-:W2:Y:S01]  /*2b210*/  LDL R5, [R1+0x1d74] ;  /* 0x001d740001057983 */ /* 0x000ea20000100800 */
[----:B---3--:R-:W-:-:S03]  /*2b220*/  PRMT R15, RZ, 0x7610, R15 ;  /* 0x00007610ff0f7816 */ /* 0x008fc6000000000f */
[----:B----4-:R-:W-:Y:S01]  /*2b230*/  STL [R1+0x73cc], R0 ;  /* 0x0073cc0001007387 */ /* 0x010fe20000100800 */
[----:B--2---:R-:W-:-:S04]  /*2b240*/  @P1 LOP3.LUT R5, R5, R4, RZ, 0x3c, !PT ;  /* 0x0000000405051212 */ /* 0x004fc800078e3cff */
        /* <DEDUP_REMOVED lines=109> */
[----:B------:R-:W-:-:S02]  /*2b920*/  PRMT R29, RZ, 0x7610, R29 ;  /* 0x00007610ff1d7816 */ /* 0x000fc4000000001d */
        /* <DEDUP_REMOVED lines=12> */
[----:B------:R-:W4:Y:S04]  /*2b9f0*/  @P0 LDG.E.U16 R28, [R4.64] ;  /* 0x00000006041c0981 */ /* 0x000f28000c1e1500 */
[----:B----4-:R0:W-:Y:S04]  /*2ba00*/  STL [R1+0x54], R28 ;  /* 0x0000541c01007387 */ /* 0x0101e80000100800 */
[----:B0-----:R-:W4:Y:S01]  /*2ba10*/  LDL.LU R28, [R1+0x74cc] ;  /* 0x0074cc00011c7983 */ /* 0x001f220000300800 */
[----:B------:R-:W2:Y:S02]  /*2ba20*/  LDL R4, [R1+0x1ddc] ;  /* 0x001ddc0001047983 */ /* 0x000ea40000100800 */
[----:B------:R-:W2:Y:S01]  /*2ba30*/  LDL R5, [R1+0x1de8] ;  /* 0x001de80001057983 */ /* 0x000ea20000100800 */
[----:B------:R-:W-:-:S02]  /*2ba40*/  PRMT R27, RZ, 0x7610, R27 ;  /* 0x00007610ff1b7816 */ /* 0x000fc4000000001b */
[----:B------:R-:W-:Y:S02]  /*2ba50*/  ISETP.GT.AND P1, PT, R13, 0x71, PT ;  /* 0x000000710d00780c */ /* 0x000fe40003f24270 */
[----:B--2---:R-:W-:-:S04]  /*2ba60*/  @P0 LOP3.LUT R5, R5, R4, RZ, 0x3c, !PT ;  /* 0x0000000405050212 */ /* 0x004fc800078e3cff */
[----:B------:R-:W-:-:S04]  /*2ba70*/  @P0 LOP3.LUT R4, R5, R4, RZ, 0x3c, !PT ;  /* 0x0000000405040212 */ /* 0x000fc800078e3cff */
[----:B------:R-:W-:-:S05]  /*2ba80*/  @P0 LOP3.LUT R5, R5, R4, RZ, 0x3c, !PT ;  /* 0x0000000405050212 */ /* 0x000fca00078e3cff */
[----:B------:R-:W2:Y:S04]  /*2ba90*/  @P0 LDG.E.U16 R27, [R4.64] ;  /* 0x00000006041b0981 */ /* 0x000ea8000c1e1500 */
[----:B--2---:R0:W-:Y:S04]  /*2baa0*/  STL [R1+0x50], R27 ;  /* 0x0000501b01007387 */ /* 0x0041e80000100800 */
[----:B0-----:R-:W2:Y:S01]  /*2bab0*/  LDL.LU R27, [R1+0x74c8] ;  /* 0x0074c800011b7983 */ /* 0x001ea20000300800 */
[----:B------:R-:W2:Y:S02]  /*2bac0*/  LDL R4, [R1+0x1de4] ;  /* 0x001de40001047983 */ /* 0x000ea40000100800 */
[----:B------:R-:W2:Y:S01]  /*2bad0*/  LDL R5, [R1+0x1dec] ;  /* 0x001dec0001057983 */ /* 0x000ea20000100800 */
[----:B------:R-:W-:-:S02]  /*2bae0*/  PRMT R26, RZ, 0x7610, R26 ;  /* 0x00007610ff1a7816 */ /* 0x000fc4000000001a */
        /* <DEDUP_REMOVED lines=142> */
[----:B------:R0:W2:Y:S04]  /*2c3d0*/  @P0 LDG.E.U16 R0, [R4.64] ;  /* 0x0000000604000981 */ /* 0x0000a8000c1e1500 */
[----:B0-----:R-:W3:Y:S04]  /*2c3e0*/  LDL R4, [R1+0x1e64] ;  /* 0x001e640001047983 */ /* 0x001ee80000100800 */
[----:B------:R-:W3:Y:S01]  /*2c3f0*/  LDL R5, [R1+0x1e6c] ;  /* 0x001e6c0001057983 */ /* 0x000ee20000100800 */
[----:B------:R-:W-:-:S03]  /*2c400*/  PRMT R10, RZ, 0x7610, R10 ;  /* 0x00007610ff0a7816 */ /* 0x000fc6000000000a */
[----:B--2---:R-:W-:Y:S01]  /*2c410*/  STL [R1+0x73d8], R0 ;  /* 0x0073d80001007387 */ /* 0x004fe20000100800 */
        /* <DEDUP_REMOVED lines=15> */
[----:B------:R-:W2:Y:S02]  /*2c510*/  LDL R4, [R1+0x1e70] ;  /* 0x001e700001047983 */ /* 0x000ea40000100800 */
[----:B------:R-:W2:Y:S01]  /*2c520*/  LDL R5, [R1+0x1e80] ;  /* 0x001e800001057983 */ /* 0x000ea20000100800 */
[----:B------:R-:W-:-:S02]  /*2c530*/  PRMT R15, RZ, 0x7610, R15 ;  /* 0x00007610ff0f7816 */ /* 0x000fc4000000000f */
[----:B--2---:R-:W-:-:S04]  /*2c540*/  @P1 LOP3.LUT R5, R5, R4, RZ, 0x3c, !PT ;  /* 0x0000000405051212 */ /* 0x004fc800078e3cff */
[----:B------:R-:W-:-:S04]  /*2c550*/  @P1 LOP3.LUT R4, R5, R4, RZ, 0x3c, !PT ;  /* 0x0000000405041212 */ /* 0x000fc800078e3cff */
[----:B------:R-:W-:-:S05]  /*2c560*/  @P1 LOP3.LUT R5, R5, R4, RZ, 0x3c, !PT ;  /* 0x0000000405051212 */ /* 0x000fca00078e3cff */
[----:B------:R0:W2:Y:S04]  /*2c570*/  @P1 LDG.E.U16 R15, [R4.64] ;  /* 0x00000006040f1981 */ /* 0x0000a8000c1e1500 */
[----:B0-----:R-:W3:Y:S04]  /*2c580*/  LDL R4, [R1+0x1e7c] ;  /* 0x001e7c0001047983 */ /* 0x001ee80000100800 */
[----:B------:R-:W3:Y:S01]  /*2c590*/  LDL R5, [R1+0x1e88] ;  /* 0x001e880001057983 */ /* 0x000ee20000100800 */
[----:B------:R-:W-:-:S03]  /*2c5a0*/  PRMT R8, RZ, 0x7610, R8 ;  /* 0x00007610ff087816 */ /* 0x000fc60000000008 */
[----:B--2---:R0:W-:Y:S04]  /*2c5b0*/  STL [R1+0x4], R15 ;  /* 0x0000040f01007387 */ /* 0x0041e80000100800 */
[----:B0-----:R-:W2:Y:S01]  /*2c5c0*/  LDL R15, [R1+0x1ee0] ;  /* 0x001ee000010f7983 */ /* 0x001ea20000100800 */
[-C--:B---3--:R-:W-:Y:S02]  /*2c5d0*/  @P1 LOP3.LUT R5, R5, R4.reuse, RZ, 0x3c, !PT ;  /* 0x0000000405051212 */ /* 0x088fe400078e3cff */
[----:B------:R-:W-:Y:S02]  /*2c5e0*/  ISETP.GT.AND P0, PT, R13, 0x76, PT ;  /* 0x000000760d00780c */ /* 0x000fe40003f04270 */
[----:B------:R-:W-:-:S04]  /*2c5f0*/  @P1 LOP3.LUT R4, R5, R4, RZ, 0x3c, !PT ;  /* 0x0000000405041212 */ /* 0x000fc800078e3cff */
[----:B------:R-:W-:-:S05]  /*2c600*/  @P1 LOP3.LUT R5, R5, R4, RZ, 0x3c, !PT ;  /* 0x0000000405051212 */ /* 0x000fca00078e3cff */
[----:B------:R-:W3:Y:S04]  /*2c610*/  @P1 LDG.E.U16 R8, [R4.64] ;  /* 0x0000000604081981 */ /* 0x000ee8000c1e1500 */
[----:B---3--:R0:W-:Y:S04]  /*2c620*/  STL [R1], R8 ;  /* 0x0000000801007387 */ /* 0x0081e80000100800 */
[----:B0-----:R-:W3:Y:S01]  /*2c630*/  LDL.LU R8, [R1+0x7480] ;  /* 0x0074800001087983 */ /* 0x001ee20000300800 */
        /* <DEDUP_REMOVED lines=19> */
[----:B----4-:R-:W-:-:S03]  /*2c770*/  PRMT R28, RZ, 0x7610, R28 ;  /* 0x00007610ff1c7816 */ /* 0x010fc6000000001c */
[----:B--2---:R-:W-:Y:S01]  /*2c780*/  STL [R1+0x7454], R29 ;  /* 0x0074541d01007387 */ /* 0x004fe20000100800 */
[----:B---3--:R-:W-:-:S04]  /*2c790*/  @P1 LOP3.LUT R5, R5, R4, RZ, 0x3c, !PT ;  /* 0x0000000405051212 */ /* 0x008fc800078e3cff */
[----:B------:R-:W-:-:S04]  /*2c7a0*/  @P1 LOP3.LUT R4, R5, R4, RZ, 0x3c, !PT ;  /* 0x0000000405041212 */ /* 0x000fc800078e3cff */
[----:B------:R-:W-:-:S05]  /*2c7b0*/  @P1 LOP3.LUT R5, R5, R4, RZ, 0x3c, !PT ;  /* 0x0000000405051212 */ /* 0x000fca00078e3cff */
[----:B------:R0:W2:Y:S04]  /*2c7c0*/  @P1 LDG.E.U16 R28, [R4.64] ;  /* 0x00000006041c1981 */ /* 0x0000a8000c1e1500 */
[----:B0-----:R-:W3:Y:S01]  /*2c7d0*/  LDL R5, [R1+0x1ed0] ;  /* 0x001ed00001057983 */ /* 0x001ee20000100800 */
[----:B------:R-:W-:Y:S01]  /*2c7e0*/  PRMT R27, RZ, 0x7610, R27 ;  /* 0x00007610ff1b7816 */ /* 0x000fe2000000001b */
[----:B------:R-:W-:Y:S02]  /*2c7f0*/  @P1 IMAD.MOV.U32 R4, RZ, RZ, R15 ;  /* 0x000000ffff041224 */ /* 0x000fe400078e000f */
[----:B--2---:R0:W-:Y:S01]  /*2c800*/  STL [R1+0x7458], R28 ;  /* 0x0074581c01007387 */ /* 0x0041e20000100800 */
[----:B------:R-:W-:Y:S01]  /*2c810*/  PRMT R26, RZ, 0x7610, R26 ;  /* 0x00007610ff1a7816 */ /* 0x000fe2000000001a */
[----:B------:R-:W2:Y:S02]  /*2c820*/  LDL R15, [R1+0x1ea8] ;  /* 0x001ea800010f7983 */ /* 0x000ea40000100800 */
[----:B---3--:R1:W3:Y:S04]  /*2c830*/  @P1 LDG.E.U16 R27, [R4.64] ;  /* 0x00000006041b1981 */ /* 0x0082e8000c1e1500 */
[----:B0-----:R-:W4:Y:S04]  /*2c840*/  LDL R28, [R1+0x1e9c] ;  /* 0x001e9c00011c7983 */ /* 0x001f280000100800 */
[----:B-1----:R-:W2:Y:S04]  /*2c850*/  LDL R4, [R1+0x1edc] ;  /* 0x001edc0001047983 */ /* 0x002ea80000100800 */
[----:B------:R-:W2:Y:S02]  /*2c860*/  LDL R5, [R1+0x1ee8] ;  /* 0x001ee80001057983 */ /* 0x000ea40000100800 */
[----:B--2---:R-:W-:-:S04]  /*2c870*/  @P1 LOP3.LUT R5, R5, R4, RZ, 0x3c, !PT ;  /* 0x0000000405051212 */ /* 0x004fc800078e3cff */
[----:B------:R-:W-:-:S04]  /*2c880*/  @P1 LOP3.LUT R4, R5, R4, RZ, 0x3c, !PT ;  /* 0x0000000405041212 */ /* 0x000fc800078e3cff */
[----:B------:R-:W-:Y:S01]  /*2c890*/  @P1 LOP3.LUT R5, R5, R4, RZ, 0x3c, !PT ;  /* 0x0000000405051212 */ /* 0x000fe200078e3cff */
[----:B---3--:R0:W-:Y:S04]  /*2c8a0*/  STL [R1+0x745c], R27 ;  /* 0x00745c1b01007387 */ /* 0x0081e80000100800 */
[----:B------:R1:W2:Y:S01]  /*2c8b0*/  @P1 LDG.E.U16 R26, [R4.64] ;  /* 0x00000006041a1981 */ /* 0x0002a2000c1e1500 */
[----:B------:R-:W-:-:S03]  /*2c8c0*/  PRMT R6, RZ, 0x7610, R6 ;  /* 0x00007610ff067816 */ /* 0x000fc60000000006 */
[----:B0-----:R-:W3:Y:S04]  /*2c8d0*/  LDL R27, [R1+0x1eac] ;  /* 0x001eac00011b7983 */ /* 0x001ee80000100800 */
[----:B-1----:R-:W2:Y:S04]  /*2c8e0*/  LDL R4, [R1+0x1e78] ;  /* 0x001e780001047983 */ /* 0x002ea80000100800 */
[----:B------:R-:W2:Y:S02]  /*2c8f0*/  LDL R5, [R1+0x1e94] ;  /* 0x001e940001057983 */ /* 0x000ea40000100800 */
[----:B--2---:R-:W-:-:S04]  /*2c900*/  @P0 LOP3.LUT R5, R5, R4, RZ, 0x3c, !PT ;  /* 0x0000000405050212 */ /* 0x004fc800078e3cff */
[----:B------:R-:W-:-:S04]  /*2c910*/  @P0 LOP3.LUT R4, R5, R4, RZ, 0x3c, !PT ;  /* 0x0000000405040212 */ /* 0x000fc800078e3cff */
[----:B------:R-:W-:-:S05]  /*2c920*/  @P0 LOP3.LUT R5, R5, R4, RZ, 0x3c, !PT ;  /* 0x0000000405050212 */ /* 0x000fca00078e3cff */
[----:B------:R-:W2:Y:S04]  /*2c930*/  @P0 LDG.E.U16 R6, [R4.64] ;  /* 0x0000000604060981 */ /* 0x000ea8000c1e1500 */
[----:B------:R-:W-:Y:S04]  /*2c940*/  STL [R1+0x7460], R26 ;  /* 0x0074601a01007387 */ /* 0x000fe80000100800 */
[----:B--2---:R0:W-:Y:S04]  /*2c950*/  STL [R1+0x1b8], R6 ;  /* 0x0001b80601007387 */ /* 0x0041e80000100800 */
[----:B0-----:R-:W2:Y:S01]  /*2c960*/  LDL.LU R6, [R1+0x7478] ;  /* 0x0074780001067983 */ /* 0x001ea20000300800 */
[----:B------:R-:W2:Y:S02]  /*2c970*/  LDL R4, [R1+0x1e90] ;  /* 0x001e900001047983 */ /* 0x000ea40000100800 */
[----:B------:R-:W2:Y:S01]  /*2c980*/  LDL R5, [R1+0x1ea0] ;  /* 0x001ea00001057983 */ /* 0x000ea20000100800 */
[----:B------:R-:W-:-:S02]  /*2c990*/  PRMT R29, RZ, 0x7610, R29 ;  /* 0x00007610ff1d7816 */ /* 0x000fc4000000001d */
[----:B------:R-:W-:Y:S02]  /*2c9a0*/  PRMT R3, RZ, 0x7610, R3 ;  /* 0x00007610ff037816 */ /* 0x000fe40000000003 */
[----:B--2---:R-:W-:-:S04]  /*2c9b0*/  @P0 LOP3.LUT R5, R5, R4, RZ, 0x3c, !PT ;  /* 0x0000000405050212 */ /* 0x004fc800078e3cff */
[----:B------:R-:W-:-:S04]  /*2c9c0*/  @P0 LOP3.LUT R4, R5, R4, RZ, 0x3c, !PT ;  /* 0x0000000405040212 */ /* 0x000fc800078e3cff */
[----:B------:R-:W-:-:S05]  /*2c9d0*/  @P0 LOP3.LUT R5, R5, R4, RZ, 0x3c, !PT ;  /* 0x0000000405050212 */ /* 0x000fca00078e3cff */
[----:B------:R0:W2:Y:S02]  /*2c9e0*/  @P0 LDG.E.U16 R29, [R4.64] ;  /* 0x00000006041d0981 */ /* 0x0000a4000c1e1500 */
[----:B0-----:R-:W-:Y:S02]  /*2c9f0*/  @P0 IMAD.MOV.U32 R4, RZ, RZ, R15 ;  /* 0x000000ffff040224 */ /* 0x001fe400078e000f */
[----:B----4-:R-:W-:-:S05]  /*2ca00*/  @P0 IMAD.MOV.U32 R5, RZ, RZ, R28 ;  /* 0x000000ffff050224 */ /* 0x010fca00078e001c */
[----:B------:R-:W4:Y:S04]  /*2ca10*/  @P0 LDG.E.U16 R3, [R4.64] ;  /* 0x0000000604030981 */ /* 0x000f28000c1e1500 */
[----:B--2---:R0:W-:Y:S01]  /*2ca20*/  STL [R1+0x1b4], R29 ;  /* 0x0001b41d01007387 */ /* 0x0041e20000100800 */
[----:B------:R-:W2:Y:S02]  /*2ca30*/  LDL R28, [R1+0x1ed8] ;  /* 0x001ed800011c7983 */ /* 0x000ea40000100800 */
[----:B------:R-:W2:Y:S01]  /*2ca40*/  LDL R15, [R1+0x1ef4] ;  /* 0x001ef400010f7983 */ /* 0x000ea20000100800 */
[----:B0-----:R-:W2:Y:S04]  /*2ca50*/  LDL R29, [R1+0x1eec] ;  /* 0x001eec00011d7983 */ /* 0x001ea80000100800 */
[----:B----4-:R0:W-:Y:S04]  /*2ca60*/  STL [R1+0x1b0], R3 ;  /* 0x0001b00301007387 */ /* 0x0101e80000100800 */
[----:B0-----:R-:W4:Y:S01]  /*2ca70*/  LDL.LU R3, [R1+0x7474] ;  /* 0x0074740001037983 */ /* 0x001f220000300800 */
[----:B------:R-:W2:Y:S01]  /*2ca80*/  LDL R5, [R1+0x1ea4] ;  /* 0x001ea40001057983 */ /* 0x000ea20000100800 */
[----:B------:R-:W-:-:S02]  /*2ca90*/  ISETP.GT.AND P1, PT, R13, 0x77, PT ;  /* 0x000000770d00780c */ /* 0x000fc40003f24270 */
[----:B------:R-:W-:-:S11]  /*2caa0*/  PRMT R26, RZ, 0x7610, R26 ;  /* 0x00007610ff1a7816 */ /* 0x000fd6000000001a */
[----:B---3--:R-:W-:Y:S01]  /*2cab0*/  @P1 IMAD.MOV.U32 R4, RZ, RZ, R27 ;  /* 0x000000ffff041224 */ /* 0x008fe200078e001b */
[----:B------:R-:W-:Y:S01]  /*2cac0*/  PRMT R2, RZ, 0x7610, R2 ;  /* 0x00007610ff027816 */ /* 0x000fe20000000002 */
[----:B------:R-:W3:Y:S04]  /*2cad0*/  LDL R27, [R1+0x1ef0] ;  /* 0x001ef000011b7983 */ /* 0x000ee80000100800 */
[----:B--2---:R0:W2:Y:S04]  /*2cae0*/  @P1 LDG.E.U16 R26, [R4.64] ;  /* 0x00000006041a1981 */ /* 0x0040a8000c1e1500 */
[----:B0-----:R-:W2:Y:S04]  /*2caf0*/  LDL R4, [R1+0x1e98] ;  /* 0x001e980001047983 */ /* 0x001ea80000100800 */
[----:B------:R-:W2:Y:S02]  /*2cb00*/  LDL R5, [R1+0x1eb4] ;  /* 0x001eb40001057983 */ /* 0x000ea40000100800 */
[----:B--2---:R-:W-:-:S04]  /*2cb10*/  @P1 LOP3.LUT R5, R5, R4, RZ, 0x3c, !PT ;  /* 0x0000000405051212 */ /* 0x004fc800078e3cff */
[----:B------:R-:W-:-:S04]  /*2cb20*/  @P1 LOP3.LUT R4, R5, R4, RZ, 0x3c, !PT ;  /* 0x0000000405041212 */ /* 0x000fc800078e3cff */
[----:B------:R-:W-:-:S05]  /*2cb30*/  @P1 LOP3.LUT R5, R5, R4, RZ, 0x3c, !PT ;  /* 0x0000000405051212 */ /* 0x000fca00078e3cff */
[----:B------:R-:W2:Y:S04]  /*2cb40*/  @P1 LDG.E.U16 R2, [R4.64] ;  /* 0x0000000604021981 */ /* 0x000ea8000c1e1500 */
[----:B------:R0:W-:Y:S04]  /*2cb50*/  STL [R1+0x1ac], R26 ;  /* 0x0001ac1a01007387 */ /* 0x0001e80000100800 */
[----:B0-----:R-:W3:Y:S01]  /*2cb60*/  LDL R26, [R1+0x1f00] ;  /* 0x001f0000011a7983 */ /* 0x001ee20000100800 */
[----:B------:R-:W-:-:S03]  /*2cb70*/  ISETP.GT.AND P0, PT, R13, 0x79, PT ;  /* 0x000000790d00780c */ /* 0x000fc60003f04270 */
[----:B--2---:R-:W-:Y:S01]  /*2cb80*/  STL [R1+0x1a8], R2 ;  /* 0x0001a80201007387 */ /* 0x004fe20000100800 */
[----:B------:R-:W2:Y:S01]  /*2cb90*/  LDL R5, [R1+0x1ee4] ;  /* 0x001ee40001057983 */ /* 0x000ea20000100800 */
[----:B------:R-:W-:-:S08]  /*2cba0*/  PRMT R25, RZ, 0x7610, R25 ;  /* 0x00007610ff197816 */ /* 0x000fd00000000019 */
[----:B------:R-:W-:Y:S01]  /*2cbb0*/  @P0 IMAD.MOV.U32 R4, RZ, RZ, R29 ;  /* 0x000000ffff040224 */ /* 0x000fe200078e001d */
[----:B------:R-:W-:-:S04]  /*2cbc0*/  PRMT R24, RZ, 0x7610, R24 ;  /* 0x00007610ff187816 */ /* 0x000fc80000000018 */
[----:B--2---:R0:W2:Y:S02]  /*2cbd0*/  @P0 LDG.E.U16 R25, [R4.64] ;  /* 0x0000000604190981 */ /* 0x0040a4000c1e1500 */
[----:B0-----:R-:W-:Y:S02]  /*2cbe0*/  @P0 IMAD.MOV.U32 R4, RZ, RZ, R15 ;  /* 0x000000ffff040224 */ /* 0x001fe400078e000f */
[----:B------:R-:W-:-:S05]  /*2cbf0*/  @P0 IMAD.MOV.U32 R5, RZ, RZ, R28 ;  /* 0x000000ffff050224 */ /* 0x000fca00078e001c */
[----:B------:R3:W4:Y:S01]  /*2cc00*/  @P0 LDG.E.U16 R24, [R4.64] ;  /* 0x0000000604180981 */ /* 0x000722000c1e1500 */
[----:B------:R-:W-:Y:S01]  /*2cc10*/  PRMT R23, RZ, 0x7610, R23 ;  /* 0x00007610ff177816 */ /* 0x000fe20000000017 */
[----:B---3--:R-:W-:Y:S02]  /*2cc20*/  @P0 IMAD.MOV.U32 R4, RZ, RZ, R26 ;  /* 0x000000ffff040224 */ /* 0x008fe400078e001a */
[----:B------:R-:W-:-:S05]  /*2cc30*/  @P0 IMAD.MOV.U32 R5, RZ, RZ, R27 ;  /* 0x000000ffff050224 */ /* 0x000fca00078e001b */
[----:B------:R-:W3:Y:S04]  /*2cc40*/  @P0 LDG.E.U16 R23, [R4.64] ;  /* 0x0000000604170981 */ /* 0x000ee8000c1e1500 */
[----:B--2---:R0:W-:Y:S01]  /*2cc50*/  STL [R1+0x7438], R25 ;  /* 0x0074381901007387 */ /* 0x0041e20000100800 */
[----:B------:R-:W2:Y:S03]  /*2cc60*/  LDL R15, [R1+0x1ec0] ;  /* 0x001ec000010f7983 */ /* 0x000ea60000100800 */
[----:B0-----:R-:W2:Y:S04]  /*2cc70*/  LDL R25, [R1+0x1f08] ;  /* 0x001f080001197983 */ /* 0x001ea80000100800 */
[----:B----4-:R0:W-:Y:S01]  /*2cc80*/  STL [R1+0x743c], R24 ;  /* 0x00743c1801007387 */ /* 0x0101e20000100800 */
[----:B------:R-:W-:Y:S01]  /*2cc90*/  PRMT R22, RZ, 0x7610, R22 ;  /* 0x00007610ff167816 */ /* 0x000fe20000000016 */
[----:B------:R-:W4:Y:S02]  /*2cca0*/  LDL R29, [R1+0x1ebc] ;  /* 0x001ebc00011d7983 */ /* 0x000f240000100800 */
[----:B------:R-:W4:Y:S01]  /*2ccb0*/  LDL R28, [R1+0x1ec8] ;  /* 0x001ec800011c7983 */ /* 0x000f220000100800 */
[----:B------:R-:W4:Y:S04]  /*2ccc0*/  LDL R27, [R1+0x1f04] ;  /* 0x001f0400011b7983 */ /* 0x000f280000100800 */
[----:B------:R-:W4:Y:S04]  /*2ccd0*/  LDL R26, [R1+0x1f0c] ;  /* 0x001f0c00011a7983 */ /* 0x000f280000100800 */
[----:B0-----:R-:W4:Y:S04]  /*2cce0*/  LDL R24, [R1+0x1efc] ;  /* 0x001efc0001187983 */ /* 0x001f280000100800 */
[----:B---3--:R-:W-:Y:S01]  /*2ccf0*/  STL [R1+0x7440], R23 ;  /* 0x0074401701007387 */ /* 0x008fe20000100800 */
[----:B--2---:R-:W-:Y:S01]  /*2cd00*/  @P0 IMAD.MOV.U32 R4, RZ, RZ, R25 ;  /* 0x000000ffff040224 */ /* 0x004fe200078e0019 */
[----:B------:R-:W-:-:S02]  /*2cd10*/  PRMT R14, RZ, 0x7610, R14 ;  /* 0x00007610ff0e7816 */ /* 0x000fc4000000000e */
[----:B------:R-:W2:Y:S01]  /*2cd20*/  LDL R25, [R1+0x1ef8] ;  /* 0x001ef80001197983 */ /* 0x000ea20000100800 */
[----:B----4-:R-:W-:-:S03]  /*2cd30*/  @P0 IMAD.MOV.U32 R5, RZ, RZ, R24 ;  /* 0x000000ffff050224 */ /* 0x010fc600078e0018 */
[----:B------:R-:W3:Y:S04]  /*2cd40*/  LDL R24, [R1+0x1f14] ;  /* 0x001f140001187983 */ /* 0x000ee80000100800 */
[----:B------:R0:W4:Y:S04]  /*2cd50*/  @P0 LDG.E.U16 R22, [R4.64] ;  /* 0x0000000604160981 */ /* 0x000128000c1e1500 */
[----:B0-----:R-:W2:Y:S01]  /*2cd60*/  LDL R5, [R1+0x1eb0] ;  /* 0x001eb00001057983 */ /* 0x001ea20000100800 */
[----:B------:R-:W-:Y:S01]  /*2cd70*/  @P1 IMAD.MOV.U32 R4, RZ, RZ, R15 ;  /* 0x000000ffff041224 */ /* 0x000fe200078e000f */
[----:B------:R-:W-:-:S02]  /*2cd80*/  ISETP.GT.AND P0, PT, R13, 0x7a, PT ;  /* 0x0000007a0d00780c */ /* 0x000fc40003f04270 */
[----:B------:R-:W-:Y:S02]  /*2cd90*/  PRMT R21, RZ, 0x7610, R21 ;  /* 0x00007610ff157816 */ /* 0x000fe40000000015 */
[----:B--2---:R0:W2:Y:S04]  /*2cda0*/  @P1 LDG.E.U16 R14, [R4.64] ;  /* 0x00000006040e1981 */ /* 0x0040a8000c1e1500 */
[----:B----4-:R1:W-:Y:S01]  /*2cdb0*/  STL [R1+0x7444], R22 ;  /* 0x0074441601007387 */ /* 0x0103e20000100800 */
[----:B------:R-:W4:Y:S02]  /*2cdc0*/  LDL R15, [R1+0x1f10] ;  /* 0x001f1000010f7983 */ /* 0x000f240000100800 */
[----:B0-----:R-:W-:Y:S01]  /*2cdd0*/  @P1 IMAD.MOV.U32 R4, RZ, RZ, R28 ;  /* 0x000000ffff041224 */ /* 0x001fe200078e001c */
[----:B-1----:R-:W-:Y:S01]  /*2cde0*/  PRMT R22, RZ, 0x7610, R22 ;  /* 0x00007610ff167816 */ /* 0x002fe20000000016 */
[----:B------:R-:W-:-:S05]  /*2cdf0*/  @P1 IMAD.MOV.U32 R5, RZ, RZ, R29 ;  /* 0x000000ffff051224 */ /* 0x000fca00078e001d */
[----:B------:R0:W4:Y:S02]  /*2ce00*/  @P1 LDG.E.U16 R22, [R4.64] ;  /* 0x0000000604161981 */ /* 0x000124000c1e1500 */
[----:B0-----:R-:W-:Y:S02]  /*2ce10*/  @P0 IMAD.MOV.U32 R4, RZ, RZ, R26 ;  /* 0x000000ffff040224 */ /* 0x001fe400078e001a */
[----:B------:R-:W-:-:S05]  /*2ce20*/  @P0 IMAD.MOV.U32 R5, RZ, RZ, R27 ;  /* 0x000000ffff050224 */ /* 0x000fca00078e001b */
[----:B------:R3:W4:Y:S01]  /*2ce30*/  @P0 LDG.E.U16 R21, [R4.64] ;  /* 0x0000000604150981 */ /* 0x000722000c1e1500 */
[----:B------:R-:W-:Y:S01]  /*2ce40*/  PRMT R20, RZ, 0x7610, R20 ;  /* 0x00007610ff147816 */ /* 0x000fe20000000014 */
[----:B---3--:R-:W-:Y:S02]  /*2ce50*/  @P0 IMAD.MOV.U32 R4, RZ, RZ, R24 ;  /* 0x000000ffff040224 */ /* 0x008fe400078e0018 */
[----:B------:R-:W-:-:S05]  /*2ce60*/  @P0 IMAD.MOV.U32 R5, RZ, RZ, R25 ;  /* 0x000000ffff050224 */ /* 0x000fca00078e0019 */
[----:B------:R0:W3:Y:S04]  /*2ce70*/  @P0 LDG.E.U16 R20, [R4.64] ;  /* 0x0000000604140981 */ /* 0x0000e8000c1e1500 */
[----:B--2---:R1:W-:Y:S01]  /*2ce80*/  STL [R1+0x19c], R14 ;  /* 0x00019c0e01007387 */ /* 0x0043e20000100800 */
[----:B------:R-:W2:Y:S02]  /*2ce90*/  LDL R27, [R1+0x1f1c] ;  /* 0x001f1c00011b7983 */ /* 0x000ea40000100800 */
[----:B------:R-:W2:Y:S01]  /*2cea0*/  LDL R26, [R1+0x1f28] ;  /* 0x001f2800011a7983 */ /* 0x000ea20000100800 */
[----:B-1----:R-:W2:Y:S04]  /*2ceb0*/  LDL R14, [R1+0x1f20] ;  /* 0x001f2000010e7983 */ /* 0x002ea80000100800 */
[----:B----4-:R1:W-:Y:S01]  /*2cec0*/  STL [R1+0x7418], R21 ;  /* 0x0074181501007387 */ /* 0x0103e20000100800 */
[----:B------:R-:W4:Y:S02]  /*2ced0*/  LDL R25, [R1+0x1f24] ;  /* 0x001f240001197983 */ /* 0x000f240000100800 */
[----:B------:R-:W4:Y:S01]  /*2cee0*/  LDL R24, [R1+0x1f2c] ;  /* 0x001f2c0001187983 */ /* 0x000f220000100800 */
[----:B------:R-:W-:Y:S01]  /*2cef0*/  PRMT R19, RZ, 0x7610, R19 ;  /* 0x00007610ff137816 */ /* 0x000fe20000000013 */
[----:B0-----:R-:W-:Y:S01]  /*2cf00*/  @P0 IMAD.MOV.U32 R5, RZ, RZ, R15 ;  /* 0x000000ffff050224 */ /* 0x001fe200078e000f */
[----:B------:R-:W-:-:S02]  /*2cf10*/  PRMT R18, RZ, 0x7610, R18 ;  /* 0x00007610ff127816 */ /* 0x000fc40000000012 */
[----:B------:R-:W-:Y:S02]  /*2cf20*/  ISETP.GT.AND P1, PT, R13, 0x7b, PT ;  /* 0x0000007b0d00780c */ /* 0x000fe40003f24270 */
[----:B------:R-:W-:Y:S01]  /*2cf30*/  PRMT R17, RZ, 0x7610, R17 ;  /* 0x00007610ff117816 */ /* 0x000fe20000000011 */
[----:B---3--:R-:W-:Y:S01]  /*2cf40*/  STL [R1+0x741c], R20 ;  /* 0x00741c1401007387 */ /* 0x008fe20000100800 */
[----:B------:R0:W-:Y:S02]  /*2cf50*/  STL [R1+0x194], R22 ;  /* 0x0001941601007387 */ /* 0x0001e40000100800 */
[----:B------:R-:W3:Y:S02]  /*2cf60*/  LDL R15, [R1+0x1f34] ;  /* 0x001f3400010f7983 */ /* 0x000ee40000100800 */
[----:B-1----:R-:W3:Y:S01]  /*2cf70*/  LDL R21, [R1+0x1f30] ;  /* 0x001f300001157983 */ /* 0x002ee20000100800 */
[----:B0-----:R-:W3:Y:S01]  /*2cf80*/  LDL R22, [R1+0x1f18] ;  /* 0x001f180001167983 */ /* 0x001ee20000100800 */
[----:B--2---:R-:W-:-:S03]  /*2cf90*/  @P0 IMAD.MOV.U32 R4, RZ, RZ, R14 ;  /* 0x000000ffff040224 */ /* 0x004fc600078e000e */
[----:B------:R-:W2:Y:S04]  /*2cfa0*/  LDL R14, [R1+0x1f40] ;  /* 0x001f4000010e7983 */ /* 0x000ea80000100800 */
[----:B------:R0:W2:Y:S02]  /*2cfb0*/  @P0 LDG.E.U16 R19, [R4.64] ;  /* 0x0000000604130981 */ /* 0x0000a4000c1e1500 */
[----:B0-----:R-:W-:Y:S02]  /*2cfc0*/  @P0 IMAD.MOV.U32 R4, RZ, RZ, R26 ;  /* 0x000000ffff040224 */ /* 0x001fe400078e001a */
[----:B------:R-:W-:-:S05]  /*2cfd0*/  @P0 IMAD.MOV.U32 R5, RZ, RZ, R27 ;  /* 0x000000ffff050224 */ /* 0x000fca00078e001b */
[----:B------:R4:W2:Y:S02]  /*2cfe0*/  @P0 LDG.E.U16 R18, [R4.64] ;  /* 0x0000000604120981 */ /* 0x0008a4000c1e1500 */
[----:B----4-:R-:W-:Y:S02]  /*2cff0*/  @P1 IMAD.MOV.U32 R4, RZ, RZ, R24 ;  /* 0x000000ffff041224 */ /* 0x010fe400078e0018 */
[----:B------:R-:W-:-:S05]  /*2d000*/  @P1 IMAD.MOV.U32 R5, RZ, RZ, R25 ;  /* 0x000000ffff051224 */ /* 0x000fca00078e0019 */
[----:B------:R3:W4:Y:S01]  /*2d010*/  @P1 LDG.E.U16 R17, [R4.64] ;  /* 0x0000000604111981 */ /* 0x000722000c1e1500 */
[----:B------:R-:W-:Y:S01]  /*2d020*/  PRMT R16, RZ, 0x7610, R16 ;  /* 0x00007610ff107816 */ /* 0x000fe20000000010 */
[----:B---3--:R-:W-:Y:S02]  /*2d030*/  @P1 IMAD.MOV.U32 R4, RZ, RZ, R15 ;  /* 0x000000ffff041224 */ /* 0x008fe400078e000f */
[----:B------:R-:W-:-:S05]  /*2d040*/  @P1 IMAD.MOV.U32 R5, RZ, RZ, R22 ;  /* 0x000000ffff051224 */ /* 0x000fca00078e0016 */
[----:B------:R0:W3:Y:S04]  /*2d050*/  @P1 LDG.E.U16 R16, [R4.64] ;  /* 0x0000000604101981 */ /* 0x0000e8000c1e1500 */
[----:B--2---:R1:W-:Y:S04]  /*2d060*/  STL [R1+0x7420], R19 ;  /* 0x0074201301007387 */ /* 0x0043e80000100800 */
[----:B------:R3:W-:Y:S01]  /*2d070*/  STL [R1+0x7424], R18 ;  /* 0x0074241201007387 */ /* 0x0007e20000100800 */
[----:B------:R-:W2:Y:S02]  /*2d080*/  LDL R25, [R1+0x1f3c] ;  /* 0x001f3c0001197983 */ /* 0x000ea40000100800 */
[----:B------:R-:W2:Y:S01]  /*2d090*/  LDL R24, [R1+0x1f48] ;  /* 0x001f480001187983 */ /* 0x000ea20000100800 */
[----:B----4-:R-:W-:Y:S01]  /*2d0a0*/  STL [R1+0x73f0], R17 ;  /* 0x0073f01101007387 */ /* 0x010fe20000100800 */
[----:B------:R-:W4:Y:S02]  /*2d0b0*/  LDL R22, [R1+0x1f44] ;  /* 0x001f440001167983 */ /* 0x000f240000100800 */
[----:B------:R-:W4:Y:S01]  /*2d0c0*/  LDL R15, [R1+0x1f4c] ;  /* 0x001f4c00010f7983 */ /* 0x000f220000100800 */
[----:B------:R-:W-:Y:S01]  /*2d0d0*/  PRMT R12, RZ, 0x7610, R12 ;  /* 0x00007610ff0c7816 */ /* 0x000fe2000000000c */
[----:B0-----:R-:W-:-:S02]  /*2d0e0*/  @P1 IMAD.MOV.U32 R4, RZ, RZ, R14 ;  /* 0x000000ffff041224 */ /* 0x001fc400078e000e */
[----:B------:R-:W-:Y:S01]  /*2d0f0*/  @P1 IMAD.MOV.U32 R5, RZ, RZ, R21 ;  /* 0x000000ffff051224 */ /* 0x000fe200078e0015 */
[----:B------:R-:W-:-:S04]  /*2d100*/  PRMT R11, RZ, 0x7610, R11 ;  /* 0x00007610ff0b7816 */ /* 0x000fc8000000000b */
[----:B------:R2:W4:Y:S01]  /*2d110*/  @P1 LDG.E.U16 R12, [R4.64] ;  /* 0x00000006040c1981 */ /* 0x000522000c1e1500 */
[----:B------:R-:W-:Y:S02]  /*2d120*/  ISETP.GT.AND P0, PT, R13, 0x7c, PT ;  /* 0x0000007c0d00780c */ /* 0x000fe40003f04270 */
[----:B------:R-:W-:Y:S01]  /*2d130*/  PRMT R10, RZ, 0x7610, R10 ;  /* 0x00007610ff0a7816 */ /* 0x000fe2000000000a */
[----:B---3--:R0:W-:Y:S01]  /*2d140*/  STL [R1+0x73f4], R16 ;  /* 0x0073f41001007387 */ /* 0x0081e20000100800 */
[----:B------:R-:W3:Y:S02]  /*2d150*/  LDL R21, [R1+0x1f38] ;  /* 0x001f380001157983 */ /* 0x000ee40000100800 */
[----:B------:R-:W3:Y:S02]  /*2d160*/  LDL R14, [R1+0x1f54] ;  /* 0x001f5400010e7983 */ /* 0x000ee40000100800 */
[----:B-1----:R-:W3:Y:S01]  /*2d170*/  LDL R19, [R1+0x1f50] ;  /* 0x001f500001137983 */ /* 0x002ee20000100800 */
[----:B------:R-:W3:Y:S01]  /*2d180*/  LDL R18, [R1+0x1f60] ;  /* 0x001f600001127983 */ /* 0x000ee20000100800 */
[----:B--2---:R-:W-:-:S02]  /*2d190*/  @P1 IMAD.MOV.U32 R5, RZ, RZ, R25 ;  /* 0x000000ffff051224 */ /* 0x004fc400078e0019 */
[----:B------:R-:W-:-:S05]  /*2d1a0*/  @P1 IMAD.MOV.U32 R4, RZ, RZ, R24 ;  /* 0x000000ffff041224 */ /* 0x000fca00078e0018 */
[----:B------:R4:W2:Y:S02]  /*2d1b0*/  @P1 LDG.E.U16 R11, [R4.64] ;  /* 0x00000006040b1981 */ /* 0x0008a4000c1e1500 */
[----:B----4-:R-:W-:Y:S02]  /*2d1c0*/  @P0 IMAD.MOV.U32 R5, RZ, RZ, R22 ;  /* 0x000000ffff050224 */ /* 0x010fe400078e0016 */
[----:B------:R-:W-:-:S05]  /*2d1d0*/  @P0 IMAD.MOV.U32 R4, RZ, RZ, R15 ;  /* 0x000000ffff040224 */ /* 0x000fca00078e000f */
[----:B------:R3:W4:Y:S04]  /*2d1e0*/  @P0 LDG.E.U16 R10, [R4.64] ;  /* 0x00000006040a0981 */ /* 0x000728000c1e1500 */
[----:B------:R1:W-:Y:S01]  /*2d1f0*/  STL [R1+0x73f8], R12 ;  /* 0x0073f80c01007387 */ /* 0x0003e20000100800 */
[----:B------:R-:W-:Y:S01]  /*2d200*/  PRMT R9, RZ, 0x7610, R9 ;  /* 0x00007610ff097816 */ /* 0x000fe20000000009 */
[----:B---3--:R-:W-:Y:S02]  /*2d210*/  @P0 IMAD.MOV.U32 R5, RZ, RZ, R21 ;  /* 0x000000ffff050224 */ /* 0x008fe400078e0015 */
[----:B------:R-:W-:-:S05]  /*2d220*/  @P0 IMAD.MOV.U32 R4, RZ, RZ, R14 ;  /* 0x000000ffff040224 */ /* 0x000fca00078e000e */
[----:B------:R3:W3:Y:S04]  /*2d230*/  @P0 LDG.E.U16 R9, [R4.64] ;  /* 0x0000000604090981 */ /* 0x0006e8000c1e1500 */
[----:B--2---:R-:W-:Y:S01]  /*2d240*/  STL [R1+0x73fc], R11 ;  /* 0x0073fc0b01007387 */ /* 0x004fe20000100800 */
[----:B0-----:R-:W2:Y:S02]  /*2d250*/  LDL R16, [R1+0x1f5c] ;  /* 0x001f5c0001107983 */ /* 0x001ea40000100800 */
[----:B------:R-:W2:Y:S01]  /*2d260*/  LDL R15, [R1+0x1f68] ;  /* 0x001f6800010f7983 */ /* 0x000ea20000100800 */
[----:B----4-:R0:W-:Y:S01]  /*2d270*/  STL [R1+0x73dc], R10 ;  /* 0x0073dc0a01007387 */ /* 0x0101e20000100800 */
[----:B------:R-:W4:Y:S02]  /*2d280*/  LDL R14, [R1+0x1f64] ;  /* 0x001f6400010e7983 */ /* 0x000f240000100800 */
[----:B-1----:R-:W4:Y:S01]  /*2d290*/  LDL R12, [R1+0x1f6c] ;  /* 0x001f6c00010c7983 */ /* 0x002f220000100800 */
[----:B------:R-:W-:Y:S01]  /*2d2a0*/  PRMT R8, RZ, 0x7610, R8 ;  /* 0x00007610ff087816 */ /* 0x000fe20000000008 */
[----:B---3--:R-:W-:-:S02]  /*2d2b0*/  @P0 IMAD.MOV.U32 R4, RZ, RZ, R18 ;  /* 0x000000ffff040224 */ /* 0x008fc400078e0012 */
[----:B------:R-:W-:Y:S01]  /*2d2c0*/  @P0 IMAD.MOV.U32 R5, RZ, RZ, R19 ;  /* 0x000000ffff050224 */ /* 0x000fe200078e0013 */
[----:B------:R-:W-:-:S04]  /*2d2d0*/  PRMT R7, RZ, 0x7610, R7 ;  /* 0x00007610ff077816 */ /* 0x000fc80000000007 */
[----:B------:R2:W3:Y:S01]  /*2d2e0*/  @P0 LDG.E.U16 R8, [R4.64] ;  /* 0x0000000604080981 */ /* 0x0004e2000c1e1500 */
[----:B------:R-:W-:Y:S02]  /*2d2f0*/  ISETP.GT.AND P1, PT, R13, 0x7d, PT ;  /* 0x0000007d0d00780c */ /* 0x000fe40003f24270 */
[----:B------:R-:W-:Y:S01]  /*2d300*/  PRMT R6, RZ, 0x7610, R6 ;  /* 0x00007610ff067816 */ /* 0x000fe20000000006 */
[----:B------:R1:W-:Y:S01]  /*2d310*/  STL [R1+0x73e0], R9 ;  /* 0x0073e00901007387 */ /* 0x0003e20000100800 */
[----:B0-----:R-:W3:Y:S02]  /*2d320*/  LDL R10, [R1+0x1f58] ;  /* 0x001f5800010a7983 */ /* 0x001ee40000100800 */
[----:B------:R-:W3:Y:S02]  /*2d330*/  LDL R19, [R1+0x1f70] ;  /* 0x001f700001137983 */ /* 0x000ee40000100800 */
[----:B------:R-:W3:Y:S01]  /*2d340*/  LDL R18, [R1+0x1f80] ;  /* 0x001f800001127983 */ /* 0x000ee20000100800 */
[----:B-1----:R-:W3:Y:S01]  /*2d350*/  LDL R9, [R1+0x1f74] ;  /* 0x001f740001097983 */ /* 0x002ee20000100800 */
[----:B--2---:R-:W-:-:S02]  /*2d360*/  @P0 IMAD.MOV.U32 R5, RZ, RZ, R16 ;  /* 0x000000ffff050224 */ /* 0x004fc400078e0010 */
[----:B------:R-:W-:-:S05]  /*2d370*/  @P0 IMAD.MOV.U32 R4, RZ, RZ, R15 ;  /* 0x000000ffff040224 */ /* 0x000fca00078e000f */
[----:B------:R4:W2:Y:S02]  /*2d380*/  @P0 LDG.E.U16 R7, [R4.64] ;  /* 0x0000000604070981 */ /* 0x0008a4000c1e1500 */
[----:B----4-:R-:W-:Y:S02]  /*2d390*/  @P1 IMAD.MOV.U32 R5, RZ, RZ, R14 ;  /* 0x000000ffff051224 */ /* 0x010fe400078e000e */
[----:B------:R-:W-:-:S05]  /*2d3a0*/  @P1 IMAD.MOV.U32 R4, RZ, RZ, R12 ;  /* 0x000000ffff041224 */ /* 0x000fca00078e000c */
[----:B------:R0:W4:Y:S04]  /*2d3b0*/  @P1 LDG.E.U16 R6, [R4.64] ;  /* 0x0000000604061981 */ /* 0x000128000c1e1500 */
[----:B---3--:R-:W-:Y:S01]  /*2d3c0*/  STL [R1+0x73e4], R8 ;  /* 0x0073e40801007387 */ /* 0x008fe20000100800 */
[----:B0-----:R-:W-:Y:S01]  /*2d3d0*/  PRMT R5, RZ, 0x7610, R5 ;  /* 0x00007610ff057816 */ /* 0x001fe20000000005 */
[----:B------:R-:W-:Y:S01]  /*2d3e0*/  @P1 IMAD.MOV.U32 R15, RZ, RZ, R10 ;  /* 0x000000ffff0f1224 */ /* 0x000fe200078e000a */
[----:B------:R-:W-:Y:S01]  /*2d3f0*/  PRMT R4, RZ, 0x7610, R4 ;  /* 0x00007610ff047816 */ /* 0x000fe20000000004 */
[----:B------:R-:W-:-:S05]  /*2d400*/  @P1 IMAD.MOV.U32 R14, RZ, RZ, R9 ;  /* 0x000000ffff0e1224 */ /* 0x000fca00078e0009 */
[----:B------:R0:W3:Y:S02]  /*2d410*/  @P1 LDG.E.U16 R5, [R14.64] ;  /* 0x000000060e051981 */ /* 0x0000e4000c1e1500 */
[----:B0-----:R-:W-:Y:S02]  /*2d420*/  @P1 IMAD.MOV.U32 R14, RZ, RZ, R18 ;  /* 0x000000ffff0e1224 */ /* 0x001fe400078e0012 */
[----:B------:R-:W-:-:S05]  /*2d430*/  @P1 IMAD.MOV.U32 R15, RZ, RZ, R19 ;  /* 0x000000ffff0f1224 */ /* 0x000fca00078e0013 */
[----:B------:R-:W3:Y:S04]  /*2d440*/  @P1 LDG.E.U16 R4, [R14.64] ;  /* 0x000000060e041981 */ /* 0x000ee8000c1e1500 */
[----:B--2---:R0:W-:Y:S01]  /*2d450*/  STL [R1+0x73e8], R7 ;  /* 0x0073e80701007387 */ /* 0x0041e20000100800 */
[----:B------:R-:W2:Y:S02]  /*2d460*/  LDL R16, [R1+0x1f7c] ;  /* 0x001f7c0001107983 */ /* 0x000ea40000100800 */
[----:B------:R-:W2:Y:S01]  /*2d470*/  LDL R12, [R1+0x1f88] ;  /* 0x001f8800010c7983 */ /* 0x000ea20000100800 */
[----:B----4-:R1:W-:Y:S01]  /*2d480*/  STL [R1+0x73b0], R6 ;  /* 0x0073b00601007387 */ /* 0x0103e20000100800 */
[----:B------:R-:W4:Y:S02]  /*2d490*/  LDL R10, [R1+0x1f84] ;  /* 0x001f8400010a7983 */ /* 0x000f240000100800 */
[----:B------:R-:W4:Y:S01]  /*2d4a0*/  LDL R9, [R1+0x1f8c] ;  /* 0x001f8c0001097983 */ /* 0x000f220000100800 */
[----:B------:R-:W-:-:S02]  /*2d4b0*/  PRMT R3, RZ, 0x7610, R3 ;  /* 0x00007610ff037816 */ /* 0x000fc40000000003 */
[----:B------:R-:W-:Y:S01]  /*2d4c0*/  ISETP.GT.AND P0, PT, R13, 0x7e, PT ;  /* 0x0000007e0d00780c */ /* 0x000fe20003f04270 */
[----:B---3--:R-:W-:Y:S01]  /*2d4d0*/  STL [R1+0x73b4], R5 ;  /* 0x0073b40501007387 */ /* 0x008fe20000100800 */
[----:B0-----:R-:W3:Y:S02]  /*2d4e0*/  LDL R7, [R1+0x1f78] ;  /* 0x001f780001077983 */ /* 0x001ee40000100800 */
[----:B-1----:R-:W3:Y:S01]  /*2d4f0*/  LDL R6, [R1+0x1f94] ;  /* 0x001f940001067983 */ /* 0x002ee20000100800 */
[----:B------:R0:W-:Y:S01]  /*2d500*/  STL [R1+0x73b8], R4 ;  /* 0x0073b80401007387 */ /* 0x0001e20000100800 */
[----:B------:R-:W3:Y:S02]  /*2d510*/  LDL R22, [R1+0x1f90] ;  /* 0x001f900001167983 */ /* 0x000ee40000100800 */
[----:B------:R-:W3:Y:S01]  /*2d520*/  LDL R21, [R1+0x1fa0] ;  /* 0x001fa00001157983 */ /* 0x000ee20000100800 */
[----:B0-----:R-:W-:Y:S01]  /*2d530*/  PRMT R4, RZ, 0x7610, R4 ;  /* 0x00007610ff047816 */ /* 0x001fe20000000004 */
[----:B--2---:R-:W-:-:S02]  /*2d540*/  @P1 IMAD.MOV.U32 R15, RZ, RZ, R16 ;  /* 0x000000ffff0f1224 */ /* 0x004fc400078e0010 */
[----:B------:R-:W-:-:S05]  /*2d550*/  @P1 IMAD.MOV.U32 R14, RZ, RZ, R12 ;  /* 0x000000ffff0e1224 */ /* 0x000fca00078e000c */
[----:B------:R4:W2:Y:S02]  /*2d560*/  @P1 LDG.E.U16 R3, [R14.64] ;  /* 0x000000060e031981 */ /* 0x0008a4000c1e1500 */
[----:B----4-:R-:W-:Y:S02]  /*2d570*/  @P0 IMAD.MOV.U32 R15, RZ, RZ, R10 ;  /* 0x000000ffff0f0224 */ /* 0x010fe400078e000a */
[----:B------:R-:W-:-:S05]  /*2d580*/  @P0 IMAD.MOV.U32 R14, RZ, RZ, R9 ;  /* 0x000000ffff0e0224 */ /* 0x000fca00078e0009 */
[----:B------:R3:W4:Y:S02]  /*2d590*/  @P0 LDG.E.U16 R4, [R14.64] ;  /* 0x000000060e040981 */ /* 0x000724000c1e1500 */
[----:B---3--:R-:W-:Y:S02]  /*2d5a0*/  @P0 IMAD.MOV.U32 R15, RZ, RZ, R7 ;  /* 0x000000ffff0f0224 */ /* 0x008fe400078e0007 */
[----:B------:R-:W-:Y:S01]  /*2d5b0*/  @P0 IMAD.MOV.U32 R14, RZ, RZ, R6 ;  /* 0x000000ffff0e0224 */ /* 0x000fe200078e0006 */
[----:B--2---:R0:W-:Y:S01]  /*2d5c0*/  STL [R1+0x73bc], R3 ;  /* 0x0073bc0301007387 */ /* 0x0041e20000100800 */
[----:B------:R-:W2:Y:S02]  /*2d5d0*/  LDL R19, [R1+0x1f9c] ;  /* 0x001f9c0001137983 */ /* 0x000ea40000100800 */
[----:B------:R-:W3:Y:S02]  /*2d5e0*/  LDL R18, [R1+0x1fa8] ;  /* 0x001fa80001127983 */ /* 0x000ee40000100800 */
[----:B------:R-:W3:Y:S01]  /*2d5f0*/  LDL R16, [R1+0x1fa4] ;  /* 0x001fa40001107983 */ /* 0x000ee20000100800 */
[----:B------:R-:W3:Y:S04]  /*2d600*/  LDL R12, [R1+0x1fac] ;  /* 0x001fac00010c7983 */ /* 0x000ee80000100800 */
[----:B------:R-:W3:Y:S04]  /*2d610*/  LDL R10, [R1+0x1f98] ;  /* 0x001f9800010a7983 */ /* 0x000ee80000100800 */
[----:B------:R-:W3:Y:S04]  /*2d620*/  LDL R9, [R1+0x1fb4] ;  /* 0x001fb40001097983 */ /* 0x000ee80000100800 */
[----:B------:R-:W3:Y:S04]  /*2d630*/  LDL R7, [R1+0x1fb0] ;  /* 0x001fb00001077983 */ /* 0x000ee80000100800 */
[----:B------:R-:W3:Y:S04]  /*2d640*/  LDL R6, [R1+0x1fc0] ;  /* 0x001fc00001067983 */ /* 0x000ee80000100800 */
[----:B----4-:R1:W-:Y:S01]  /*2d650*/  STL [R1+0x150], R4 ;  /* 0x0001500401007387 */ /* 0x0103e20000100800 */
[----:B0-----:R-:W4:Y:S01]  /*2d660*/  LDL R3, [R1+0x1fc4] ;  /* 0x001fc40001037983 */ /* 0x001f220000100800 */
[----:B------:R-:W-:-:S02]  /*2d670*/  PRMT R23, RZ, 0x7610, R23 ;  /* 0x00007610ff177816 */ /* 0x000fc40000000017 */
[----:B------:R-:W-:Y:S02]  /*2d680*/  PRMT R20, RZ, 0x7610, R20 ;  /* 0x00007610ff147816 */ /* 0x000fe40000000014 */
[----:B------:R-:W-:Y:S02]  /*2d690*/  ISETP.GT.AND P1, PT, R13, 0x7f, PT ;  /* 0x0000007f0d00780c */ /* 0x000fe40003f24270 */
[----:B------:R0:W4:Y:S01]  /*2d6a0*/  @P0 LDG.E.U16 R23, [R14.64] ;  /* 0x000000060e170981 */ /* 0x000122000c1e1500 */
[----:B------:R-:W-:Y:S02]  /*2d6b0*/  PRMT R17, RZ, 0x7610, R17 ;  /* 0x00007610ff117816 */ /* 0x000fe40000000011 */
[----:B------:R-:W-:Y:S02]  /*2d6c0*/  PRMT R11, RZ, 0x7610, R11 ;  /* 0x00007610ff0b7816 */ /* 0x000fe4000000000b */
[----:B------:R-:W-:Y:S01]  /*2d6d0*/  PRMT R8, RZ, 0x7610, R8 ;  /* 0x00007610ff087816 */ /* 0x000fe20000000008 */
[----:B-1----:R-:W4:Y:S01]  /*2d6e0*/  LDL R4, [R1+0x1fbc] ;  /* 0x001fbc0001047983 */ /* 0x002f220000100800 */
[----:B0-----:R-:W-:-:S02]  /*2d6f0*/  @P0 IMAD.MOV.U32 R14, RZ, RZ, R21 ;  /* 0x000000ffff0e0224 */ /* 0x001fc400078e0015 */
[----:B------:R-:W-:-:S05]  /*2d700*/  @P0 IMAD.MOV.U32 R15, RZ, RZ, R22 ;  /* 0x000000ffff0f0224 */ /* 0x000fca00078e0016 */
[----:B------:R2:W4:Y:S01]  /*2d710*/  @P0 LDG.E.U16 R20, [R14.64] ;  /* 0x000000060e140981 */ /* 0x000522000c1e1500 */
[----:B------:R-:W-:Y:S01]  /*2d720*/  PRMT R5, RZ, 0x7610, R5 ;  /* 0x00007610ff057816 */ /* 0x000fe20000000005 */
[----:B--2---:R-:W-:Y:S02]  /*2d730*/  @P0 IMAD.MOV.U32 R15, RZ, RZ, R19 ;  /* 0x000000ffff0f0224 */ /* 0x004fe400078e0013 */
[----:B---3--:R-:W-:-:S05]  /*2d740*/  @P0 IMAD.MOV.U32 R14, RZ, RZ, R18 ;  /* 0x000000ffff0e0224 */ /* 0x008fca00078e0012 */
[----:B------:R0:W2:Y:S02]  /*2d750*/  @P0 LDG.E.U16 R17, [R14.64] ;  /* 0x000000060e110981 */ /* 0x0000a4000c1e1500 */
[----:B0-----:R-:W-:Y:S02]  /*2d760*/  @P1 IMAD.MOV.U32 R14, RZ, RZ, R12 ;  /* 0x000000ffff0e1224 */ /* 0x001fe400078e000c */
[----:B------:R-:W-:-:S05]  /*2d770*/  @P1 IMAD.MOV.U32 R15, RZ, RZ, R16 ;  /* 0x000000ffff0f1224 */ /* 0x000fca00078e0010 */
[----:B------:R0:W3:Y:S02]  /*2d780*/  @P1 LDG.E.U16 R11, [R14.64] ;  /* 0x000000060e0b1981 */ /* 0x0000e4000c1e1500 */
[----:B0-----:R-:W-:Y:S02]  /*2d790*/  @P1 IMAD.MOV.U32 R14, RZ, RZ, R9 ;  /* 0x000000ffff0e1224 */ /* 0x001fe400078e0009 */
[----:B------:R-:W-:-:S05]  /*2d7a0*/  @P1 IMAD.MOV.U32 R15, RZ, RZ, R10 ;  /* 0x000000ffff0f1224 */ /* 0x000fca00078e000a */
[----:B------:R0:W2:Y:S02]  /*2d7b0*/  @P1 LDG.E.U16 R8, [R14.64] ;  /* 0x000000060e081981 */ /* 0x0000a4000c1e1500 */
[----:B0-----:R-:W-:Y:S02]  /*2d7c0*/  @P1 IMAD.MOV.U32 R14, RZ, RZ, R6 ;  /* 0x000000ffff0e1224 */ /* 0x001fe400078e0006 */
[----:B------:R-:W-:-:S05]  /*2d7d0*/  @P1 IMAD.MOV.U32 R15, RZ, RZ, R7 ;  /* 0x000000ffff0f1224 */ /* 0x000fca00078e0007 */
[----:B------:R4:W2:Y:S02]  /*2d7e0*/  @P1 LDG.E.U16 R5, [R14.64] ;  /* 0x000000060e051981 */ /* 0x0008a4000c1e1500 */
[----:B----4-:R-:W-:Y:S02]  /*2d7f0*/  @P1 IMAD.MOV.U32 R14, RZ, RZ, R3 ;  /* 0x000000ffff0e1224 */ /* 0x010fe400078e0003 */
[----:B------:R-:W4:Y:S01]  /*2d800*/  LDL.LU R3, [R1+0x78c] ;  /* 0x00078c0001037983 */ /* 0x000f220000300800 */
[----:B------:R-:W-:Y:S01]  /*2d810*/  PRMT R0, RZ, 0x7610, R0 ;  /* 0x00007610ff007816 */ /* 0x000fe20000000000 */
[----:B------:R-:W-:-:S05]  /*2d820*/  @P1 IMAD.MOV.U32 R15, RZ, RZ, R4 ;  /* 0x000000ffff0f1224 */ /* 0x000fca00078e0004 */
[----:B------:R-:W2:Y:S04]  /*2d830*/  @P1 LDG.E.U16 R0, [R14.64] ;  /* 0x000000060e001981 */ /* 0x000ea8000c1e1500 */
[----:B------:R-:W0:Y:S01]  /*2d840*/  S2R R2, SR_TID.X ;  /* 0x0000000000027919 */ /* 0x000e220000002100 */
[----:B------:R-:W-:Y:S06]  /*2d850*/  BAR.SYNC.DEFER_BLOCKING 0x0 ;  /* 0x0000000000007b1d */ /* 0x000fec0000010000 */
[----:B----4-:R1:W-:Y:S04]  /*2d860*/  STL [R1+0x7470], R3 ;  /* 0x0074700301007387 */ /* 0x0103e80000100800 */
[----:B-1----:R-:W4:Y:S01]  /*2d870*/  LDL.LU R3, [R1+0x81c] ;  /* 0x00081c0001037983 */ /* 0x002f220000300800 */
[----:B------:R-:W4:Y:S02]  /*2d880*/  LDL.LU R4, [R1+0x788] ;  /* 0x0007880001047983 */ /* 0x000f240000300800 */
[----:B--2---:R1:W-:Y:S02]  /*2d890*/  STL [R1+0x124], R5 ;  /* 0x0001240501007387 */ /* 0x0043e40000100800 */
[----:B-1----:R-:W2:Y:S01]  /*2d8a0*/  LDL.LU R5, [R1+0x784] ;  /* 0x0007840001057983 */ /* 0x002ea20000300800 */
[----:B------:R-:W2:Y:S02]  /*2d8b0*/  LDL.LU R6, [R1+0x700] ;  /* 0x0007000001067983 */ /* 0x000ea40000300800 */
[----:B------:R-:W2:Y:S02]  /*2d8c0*/  LDL.LU R7, [R1+0x6fc] ;  /* 0x0006fc0001077983 */ /* 0x000ea40000300800 */
[----:B------:R1:W-:Y:S02]  /*2d8d0*/  STL [R1+0x128], R8 ;  /* 0x0001280801007387 */ /* 0x0003e40000100800 */
[----:B-1----:R-:W2:Y:S01]  /*2d8e0*/  LDL.LU R8, [R1+0x6f8] ;  /* 0x0006f80001087983 */ /* 0x002ea20000300800 */
[----:B------:R-:W2:Y:S02]  /*2d8f0*/  LDL.LU R9, [R1+0x6f4] ;  /* 0x0006f40001097983 */ /* 0x000ea40000300800 */
[----:B------:R-:W2:Y:S02]  /*2d900*/  LDL.LU R10, [R1+0x670] ;  /* 0x00067000010a7983 */ /* 0x000ea40000300800 */
[----:B------:R-:W-:Y:S01]  /*2d910*/  STL [R1+0x148], R23 ;  /* 0x0001481701007387 */ /* 0x000fe20000100800 */
[----:B---3--:R1:W-:Y:S04]  /*2d920*/  STL [R1+0x130], R11 ;  /* 0x0001300b01007387 */ /* 0x0083e80000100800 */
[----:B-1----:R-:W3:Y:S01]  /*2d930*/  LDL.LU R11, [R1+0x66c] ;  /* 0x00066c00010b7983 */ /* 0x002ee20000300800 */
[----:B------:R-:W2:Y:S02]  /*2d940*/  LDL.LU R12, [R1+0x668] ;  /* 0x00066800010c7983 */ /* 0x000ea40000300800 */
[----:B------:R-:W-:Y:S02]  /*2d950*/  STL [R1+0x140], R20 ;  /* 0x0001401401007387 */ /* 0x000fe40000100800 */
[----:B------:R-:W2:Y:S01]  /*2d960*/  LDL.LU R16, [R1+0x664] ;  /* 0x0006640001107983 */ /* 0x000ea20000300800 */
[----:B------:R1:W-:Y:S04]  /*2d970*/  STL [R1+0x138], R17 ;  /* 0x0001381101007387 */ /* 0x0003e80000100800 */
[----:B-1----:R-:W2:Y:S01]  /*2d980*/  LDL.LU R17, [R1+0x5e0] ;  /* 0x0005e00001117983 */ /* 0x002ea20000300800 */
[----:B------:R-:W2:Y:S02]  /*2d990*/  LDL.LU R18, [R1+0x5dc] ;  /* 0x0005dc0001127983 */ /* 0x000ea40000300800 */
[----:B------:R-:W2:Y:S02]  /*2d9a0*/  LDL.LU R19, [R1+0x5d8] ;  /* 0x0005d80001137983 */ /* 0x000ea40000300800 */
[----:B------:R-:W2:Y:S01]  /*2d9b0*/  LDL.LU R20, [R1+0x5d4] ;  /* 0x0005d40001147983 */ /* 0x000ea20000300800 */
[----:B------:R-:W2:Y:S01]  /*2d9c0*/  LDL.LU R21, [R1+0x49c] ;  /* 0x00049c0001157983 */ /* 0x000ea20000300800 */
[----:B------:R-:W2:Y:S02]  /*2d9d0*/  LDL.LU R22, [R1+0x498] ;  /* 0x0004980001167983 */ /* 0x000ea40000300800 */
[----:B------:R-:W2:Y:S02]  /*2d9e0*/  LDL.LU R23, [R1+0x494] ;  /* 0x0004940001177983 */ /* 0x000ea40000300800 */
[----:B------:R-:W2:Y:S01]  /*2d9f0*/  LDL.LU R24, [R1+0x490] ;  /* 0x0004900001187983 */ /* 0x000ea20000300800 */
[----:B------:R-:W2:Y:S01]  /*2da00*/  LDL.LU R25, [R1+0x41c] ;  /* 0x00041c0001197983 */ /* 0x000ea20000300800 */
[----:B------:R-:W2:Y:S02]  /*2da10*/  LDL.LU R26, [R1+0x418] ;  /* 0x00041800011a7983 */ /* 0x000ea40000300800 */
[----:B------:R-:W3:Y:S02]  /*2da20*/  LDL.LU R27, [R1+0x414] ;  /* 0x00041400011b7983 */ /* 0x000ee40000300800 */
[----:B------:R-:W3:Y:S01]  /*2da30*/  LDL.LU R28, [R1+0x410] ;  /* 0x00041000011c7983 */ /* 0x000ee20000300800 */
[----:B------:R-:W3:Y:S01]  /*2da40*/  LDL.LU R29, [R1+0x39c] ;  /* 0x00039c00011d7983 */ /* 0x000ee20000300800 */
[----:B------:R-:W-:Y:S02]  /*2da50*/  STL [R1+0x72b0], R14 ;  /* 0x0072b00e01007387 */ /* 0x000fe40000100800 */
[----:B------:R-:W-:Y:S02]  /*2da60*/  STL [R1+0x72b8], R14 ;  /* 0x0072b80e01007387 */ /* 0x000fe40000100800 */
[----:B------:R-:W-:Y:S01]  /*2da70*/  STL [R1+0x72c0], R14 ;  /* 0x0072c00e01007387 */ /* 0x000fe20000100800 */
[----:B------:R-:W-:Y:S01]  /*2da80*/  STL [R1+0x72c8], R14 ;  /* 0x0072c80e01007387 */ /* 0x000fe20000100800 */
[----:B------:R-:W-:Y:S02]  /*2da90*/  STL [R1+0x72d0], R14 ;  /* 0x0072d00e01007387 */ /* 0x000fe40000100800 */
[----:B------:R1:W-:Y:S02]  /*2daa0*/  STL [R1+0x120], R0 ;  /* 0x0001200001007387 */ /* 0x0003e40000100800 */
[----:B------:R-:W-:Y:S01]  /*2dab0*/  STL [R1+0x72d8], R14 ;  /* 0x0072d80e01007387 */ /* 0x000fe20000100800 */
[----:B------:R-:W-:Y:S04]  /*2dac0*/  STL [R1+0x72e0], R14 ;  /* 0x0072e00e01007387 */ /* 0x000fe80000100800 */
[----:B-1----:R-:W1:Y:S01]  /*2dad0*/  S2R R0, SR_TID.X ;  /* 0x0000000000007919 */ /* 0x002e620000002100 */
[----:B------:R-:W-:Y:S02]  /*2dae0*/  STL [R1+0x72e8], R14 ;  /* 0x0072e80e01007387 */ /* 0x000fe40000100800 */
[----:B------:R-:W-:Y:S02]  /*2daf0*/  STL [R1+0x72f0], R14 ;  /* 0x0072f00e01007387 */ /* 0x000fe40000100800 */
[----:B------:R-:W-:Y:S01]  /*2db00*/  STL [R1+0x72f8], R14 ;  /* 0x0072f80e01007387 */ /* 0x000fe20000100800 */
[----:B------:R-:W-:Y:S01]  /*2db10*/  STL [R1+0x7304], R14 ;  /* 0x0073040e01007387 */ /* 0x000fe20000100800 */
        /* <DEDUP_REMOVED lines=11> */
[----:B0-----:R-:W-:Y:S01]  /*2dbd0*/  LOP3.LUT R2, R2, 0x7f, RZ, 0xc0, !PT ;  /* 0x0000007f02027812 */ /* 0x001fe200078ec0ff */
[----:B------:R0:W-:Y:S04]  /*2dbe0*/  STL [R1+0x7370], R14 ;  /* 0x0073700e01007387 */ /* 0x0001e80000100800 */
[----:B-1----:R1:W-:Y:S01]  /*2dbf0*/  STL [R1+0x7400], R0 ;  /* 0x0074000001007387 */ /* 0x0023e20000100800 */
[----:B0-----:R-:W-:Y:S01]  /*2dc00*/  LOP3.LUT R14, R0, 0x7f, RZ, 0xc0, !PT ;  /* 0x0000007f000e7812 */ /* 0x001fe200078ec0ff */
[----:B------:R-:W-:-:S02]  /*2dc10*/  IMAD.SHL.U32 R2, R2, 0x2, RZ ;  /* 0x0000000202027824 */ /* 0x000fc400078e00ff */
[----:B-1----:R-:W3:Y:S01]  /*2dc20*/  LDL.LU R0, [R1+0x790] ;  /* 0x0007900001007983 */ /* 0x002ee20000300800 */
[----:B------:R-:W-:Y:S02]  /*2dc30*/  STL [R1+0x72a8], R15 ;  /* 0x0072a80f01007387 */ /* 0x000fe40000100800 */
[----:B------:R-:W-:Y:S02]  /*2dc40*/  STL [R1+0x7368], R15 ;  /* 0x0073680f01007387 */ /* 0x000fe40000100800 */
[----:B------:R0:W-:Y:S01]  /*2dc50*/  STL [R1+0x7378], R15 ;  /* 0x0073780f01007387 */ /* 0x0001e20000100800 */
[----:B------:R-:W-:Y:S01]  /*2dc60*/  ISETP.GE.AND P0, PT, R14, R13, PT ;  /* 0x0000000d0e00720c */ /* 0x000fe20003f06270 */
[----:B0-----:R-:W3:Y:S01]  /*2dc70*/  LDL.LU R15, [R1+0x810] ;  /* 0x00081000010f7983 */ /* 0x001ee20000300800 */
[----:B------:R0:W-:Y:S03]  /*2dc80*/  STL [R1+0x73ec], R14 ;  /* 0x0073ec0e01007387 */ /* 0x0001e60000100800 */
[----:B0-----:R-:W3:Y:S01]  /*2dc90*/  LDL.LU R14, [R1+0x814] ;  /* 0x00081400010e7983 */ /* 0x001ee20000300800 */
[----:B------:R0:W-:Y:S03]  /*2dca0*/  STL [R1+0x737c], R13 ;  /* 0x00737c0d01007387 */ /* 0x0001e60000100800 */
[----:B0-----:R-:W3:Y:S04]  /*2dcb0*/  LDL.LU R13, [R1+0x818] ;  /* 0x00081800010d7983 */ /* 0x001ee80000300800 */
[----:B----4-:R0:W-:Y:S04]  /*2dcc0*/  STS.U16 [R2], R3 ;  /* 0x0000000302007388 */ /* 0x0101e80000000400 */
[----:B0-----:R-:W4:Y:S04]  /*2dcd0*/  LDL.LU R3, [R1+0x7470] ;  /* 0x0074700001037983 */ /* 0x001f280000300800 */
[----:B--2---:R0:W-:Y:S04]  /*2dce0*/  STS.U16 [R2+0xc100], R26 ;  /* 0x00c1001a02007388 */ /* 0x0041e80000000400 */
[----:B0-----:R-:W2:Y:S04]  /*2dcf0*/  LDL.LU R26, [R1+0x31c] ;  /* 0x00031c00011a7983 */ /* 0x001ea80000300800 */
[----:B--2---:R0:W-:Y:S04]  /*2dd00*/  STL [R1+0x7464], R26 ;  /* 0x0074641a01007387 */ /* 0x0041e80000100800 */
[----:B0-----:R-:W2:Y:S04]  /*2dd10*/  LDL.LU R26, [R1+0x390] ;  /* 0x00039000011a7983 */ /* 0x001ea80000300800 */
[----:B--2---:R0:W-:Y:S04]  /*2dd20*/  STL [R1+0x7468], R26 ;  /* 0x0074681a01007387 */ /* 0x0041e80000100800 */
[----:B0-----:R-:W2:Y:S04]  /*2dd30*/  LDL.LU R26, [R1+0x394] ;  /* 0x00039400011a7983 */ /* 0x001ea80000300800 */
[----:B---3--:R-:W-:Y:S04]  /*2dd40*/  STS.U16 [R2+0xc200], R27 ;  /* 0x00c2001b02007388 */ /* 0x008fe80000000400 */
[----:B------:R-:W-:Y:S04]  /*2dd50*/  STS.U16 [R2+0xc300], R28 ;  /* 0x00c3001c02007388 */ /* 0x000fe80000000400 */
[----:B------:R-:W-:Y:S04]  /*2dd60*/  STS.U16 [R2+0xe000], R29 ;  /* 0x00e0001d02007388 */ /* 0x000fe80000000400 */
[----:B------:R-:W-:Y:S04]  /*2dd70*/  STS.U16 [R2+0x100], R13 ;  /* 0x0001000d02007388 */ /* 0x000fe80000000400 */
[----:B------:R-:W-:Y:S04]  /*2dd80*/  STS.U16 [R2+0x200], R14 ;  /* 0x0002000e02007388 */ /* 0x000fe80000000400 */
[----:B------:R-:W-:Y:S04]  /*2dd90*/  STS.U16 [R2+0x300], R15 ;  /* 0x0003000f02007388 */ /* 0x000fe80000000400 */
[----:B------:R-:W-:Y:S04]  /*2dda0*/  STS.U16 [R2+0x2000], R0 ;  /* 0x0020000002007388 */ /* 0x000fe80000000400 */
[----:B----4-:R-:W-:Y:S04]  /*2ddb0*/  STS.U16 [R2+0x2100], R3 ;  /* 0x0021000302007388 */ /* 0x010fe80000000400 */
[----:B------:R-:W-:Y:S04]  /*2ddc0*/  STS.U16 [R2+0x2200], R4 ;  /* 0x0022000402007388 */ /* 0x000fe80000000400 */
[----:B------:R-:W-:Y:S04]  /*2ddd0*/  STS.U16 [R2+0x2300], R5 ;  /* 0x0023000502007388 */ /* 0x000fe80000000400 */
[----:B------:R-:W-:Y:S04]  /*2dde0*/  STS.U16 [R2+0x4000], R6 ;  /* 0x0040000602007388 */ /* 0x000fe80000000400 */
[----:B------:R-:W-:Y:S04]  /*2ddf0*/  STS.U16 [R2+0x4100], R7 ;  /* 0x0041000702007388 */ /* 0x000fe80000000400 */
[----:B------:R-:W-:Y:S04]  /*2de00*/  STS.U16 [R2+0x4200], R8 ;  /* 0x0042000802007388 */ /* 0x000fe80000000400 */
[----:B--2---:R0:W-:Y:S04]  /*2de10*/  STL [R1+0x746c], R26 ;  /* 0x00746c1a01007387 */ /* 0x0041e80000100800 */
[----:B0-----:R-:W2:Y:S01]  /*2de20*/  LDL.LU R26, [R1+0x398] ;  /* 0x00039800011a7983 */ /* 0x001ea20000300800 */
[----:B------:R-:W3:Y:S02]  /*2de30*/  LDL.LU R27, [R1+0x318] ;  /* 0x00031800011b7983 */ /* 0x000ee40000300800 */
[----:B------:R-:W4:Y:S02]  /*2de40*/  LDL.LU R28, [R1+0x314] ;  /* 0x00031400011c7983 */ /* 0x000f240000300800 */
[----:B------:R-:W3:Y:S01]  /*2de50*/  LDL.LU R29, [R1+0x310] ;  /* 0x00031000011d7983 */ /* 0x000ee20000300800 */
[----:B------:R-:W3:Y:S01]  /*2de60*/  LDL.LU R13, [R1+0x29c] ;  /* 0x00029c00010d7983 */ /* 0x000ee20000300800 */
[----:B------:R-:W3:Y:S02]  /*2de70*/  LDL.LU R14, [R1+0x298] ;  /* 0x00029800010e7983 */ /* 0x000ee40000300800 */
[----:B------:R-:W3:Y:S02]  /*2de80*/  LDL.LU R15, [R1+0x294] ;  /* 0x00029400010f7983 */ /* 0x000ee40000300800 */
[----:B------:R-:W3:Y:S01]  /*2de90*/  LDL.LU R0, [R1+0x290] ;  /* 0x0002900001007983 */ /* 0x000ee20000300800 */
[----:B------:R-:W3:Y:S01]  /*2dea0*/  LDL.LU R3, [R1+0x21c] ;  /* 0x00021c0001037983 */ /* 0x000ee20000300800 */
[----:B------:R-:W3:Y:S02]  /*2deb0*/  LDL.LU R4, [R1+0x218] ;  /* 0x0002180001047983 */ /* 0x000ee40000300800 */
[----:B------:R-:W3:Y:S02]  /*2dec0*/  LDL.LU R5, [R1+0x214] ;  /* 0x0002140001057983 */ /* 0x000ee40000300800 */
[----:B------:R-:W3:Y:S01]  /*2ded0*/  LDL.LU R6, [R1+0x210] ;  /* 0x0002100001067983 */ /* 0x000ee20000300800 */
[----:B------:R-:W3:Y:S04]  /*2dee0*/  LDL.LU R7, [R1+0x1a4] ;  /* 0x0001a40001077983 */ /* 0x000ee80000300800 */
[----:B------:R0:W-:Y:S01]  /*2def0*/  STS.U16 [R2+0x4300], R9 ;  /* 0x0043000902007388 */ /* 0x0001e20000000400 */
[----:B------:R-:W3:Y:S03]  /*2df00*/  LDL.LU R8, [R1+0x1a0] ;  /* 0x0001a00001087983 */ /* 0x000ee60000300800 */
[----:B------:R1:W-:Y:S04]  /*2df10*/  STS.U16 [R2+0x6000], R10 ;  /* 0x0060000a02007388 */ /* 0x0003e80000000400 */
[----:B------:R1:W-:Y:S04]  /*2df20*/  STS.U16 [R2+0x6100], R11 ;  /* 0x0061000b02007388 */ /* 0x0003e80000000400 */
[----:B------:R1:W-:Y:S04]  /*2df30*/  STS.U16 [R2+0x6200], R12 ;  /* 0x0062000c02007388 */ /* 0x0003e80000000400 */
[----:B------:R1:W-:Y:S04]  /*2df40*/  STS.U16 [R2+0x6300], R16 ;  /* 0x0063001002007388 */ /* 0x0003e80000000400 */
[----:B------:R1:W-:Y:S04]  /*2df50*/  STS.U16 [R2+0x8000], R17 ;  /* 0x0080001102007388 */ /* 0x0003e80000000400 */
[----:B0-----:R-:W3:Y:S01]  /*2df60*/  LDL.LU R9, [R1+0x198] ;  /* 0x0001980001097983 */ /* 0x001ee20000300800 */
[----:B-1----:R-:W3:Y:S02]  /*2df70*/  LDL.LU R10, [R1+0x190] ;  /* 0x00019000010a7983 */ /* 0x002ee40000300800 */
[----:B------:R-:W3:Y:S01]  /*2df80*/  LDL.LU R11, [R1+0x11c] ;  /* 0x00011c00010b7983 */ /* 0x000ee20000300800 */
[----:B------:R-:W3:Y:S01]  /*2df90*/  LDL.LU R12, [R1+0x118] ;  /* 0x00011800010c7983 */ /* 0x000ee20000300800 */
[----:B------:R-:W3:Y:S03]  /*2dfa0*/  LDL.LU R16, [R1+0x114] ;  /* 0x0001140001107983 */ /* 0x000ee60000300800 */
        /* <DEDUP_REMOVED lines=15> */
[----:B0-----:R-:W3:Y:S01]  /*2e0a0*/  LDL.LU R24, [R1+0x54] ;  /* 0x0000540001187983 */ /* 0x001ee20000300800 */
[----:B-1----:R-:W3:Y:S03]  /*2e0b0*/  LDL.LU R25, [R1+0x50] ;  /* 0x0000500001197983 */ /* 0x002ee60000300800 */
[----:B--2---:R0:W-:Y:S04]  /*2e0c0*/  STS.U16 [R2+0xe100], R26 ;  /* 0x00e1001a02007388 */ /* 0x0041e80000000400 */
[----:B0-----:R-:W2:Y:S04]  /*2e0d0*/  LDL.LU R26, [R1+0x746c] ;  /* 0x00746c00011a7983 */ /* 0x001ea80000300800 */
[----:B--2---:R0:W-:Y:S04]  /*2e0e0*/  STS.U16 [R2+0xe200], R26 ;  /* 0x00e2001a02007388 */ /* 0x0041e80000000400 */
[----:B0-----:R-:W2:Y:S04]  /*2e0f0*/  LDL.LU R26, [R1+0x7468] ;  /* 0x00746800011a7983 */ /* 0x001ea80000300800 */
[----:B--2---:R0:W-:Y:S04]  /*2e100*/  STS.U16 [R2+0xe300], R26 ;  /* 0x00e3001a02007388 */ /* 0x0041e80000000400 */
[----:B0-----:R-:W2:Y:S04]  /*2e110*/  LDL.LU R26, [R1+0x7464] ;  /* 0x00746400011a7983 */ /* 0x001ea80000300800 */
[----:B---3--:R-:W-:Y:S04]  /*2e120*/  STS.U16 [R2+0x10100], R27 ;  /* 0x0101001b02007388 */ /* 0x008fe80000000400 */
[----:B----4-:R-:W-:Y:S04]  /*2e130*/  STS.U16 [R2+0x10200], R28 ;  /* 0x0102001c02007388 */ /* 0x010fe80000000400 */
[----:B------:R-:W-:Y:S04]  /*2e140*/  STS.U16 [R2+0x10300], R29 ;  /* 0x0103001d02007388 */ /* 0x000fe80000000400 */
[----:B------:R-:W-:Y:S04]  /*2e150*/  STS.U16 [R2+0x12000], R13 ;  /* 0x0120000d02007388 */ /* 0x000fe80000000400 */
[----:B--2---:R0:W-:Y:S04]  /*2e160*/  STS.U16 [R2+0x10000], R26 ;  /* 0x0100001a02007388 */ /* 0x0041e80000000400 */
[----:B0-----:R-:W2:Y:S01]  /*2e170*/  LDL.LU R26, [R1+0x7460] ;  /* 0x00746000011a7983 */ /* 0x001ea20000300800 */
[----:B------:R-:W3:Y:S02]  /*2e180*/  LDL.LU R27, [R1+0x745c] ;  /* 0x00745c00011b7983 */ /* 0x000ee40000300800 */
[----:B------:R-:W4:Y:S02]  /*2e190*/  LDL.LU R28, [R1+0x7458] ;  /* 0x00745800011c7983 */ /* 0x000f240000300800 */
[----:B------:R-:W2:Y:S01]  /*2e1a0*/  LDL.LU R29, [R1+0x7454] ;  /* 0x00745400011d7983 */ /* 0x000ea20000300800 */
[----:B------:R-:W2:Y:S04]  /*2e1b0*/  LDL.LU R13, [R1+0x778] ;  /* 0x00077800010d7983 */ /* 0x000ea80000300800 */
[----:B------:R-:W-:Y:S04]  /*2e1c0*/  STS.U16 [R2+0x12100], R14 ;  /* 0x0121000e02007388 */ /* 0x000fe80000000400 */
        /* <DEDUP_REMOVED lines=17> */
[----:B--2---:R0:W-:Y:S04]  /*2e2e0*/  STL [R1+0x7450], R13 ;  /* 0x0074500d01007387 */ /* 0x0041e80000100800 */
[----:B0-----:R-:W2:Y:S01]  /*2e2f0*/  LDL.LU R13, [R1+0x80c] ;  /* 0x00080c00010d7983 */ /* 0x001ea20000300800 */
        /* <DEDUP_REMOVED lines=16> */
[----:B------:R-:W2:Y:S03]  /*2e400*/  LDL.LU R20, [R1+0x480] ;  /* 0x0004800001147983 */ /* 0x000ea60000300800 */
[----:B------:R0:W-:Y:S01]  /*2e410*/  STS.U16 [R2+0x1c000], R22 ;  /* 0x01c0001602007388 */ /* 0x0001e20000000400 */
[----:B------:R-:W2:Y:S03]  /*2e420*/  LDL.LU R21, [R1+0x40c] ;  /* 0x00040c0001157983 */ /* 0x000ea60000300800 */
[----:B------:R1:W-:Y:S04]  /*2e430*/  STS.U16 [R2+0x1c100], R23 ;  /* 0x01c1001702007388 */ /* 0x0003e80000000400 */
[----:B------:R1:W-:Y:S04]  /*2e440*/  STS.U16 [R2+0x1c200], R24 ;  /* 0x01c2001802007388 */ /* 0x0003e80000000400 */
[----:B------:R3:W-:Y:S04]  /*2e450*/  STS.U16 [R2+0x1c300], R25 ;  /* 0x01c3001902007388 */ /* 0x0007e80000000400 */
[----:B------:R-:W-:Y:S04]  /*2e460*/  STS.U16 [R2+0x1e000], R29 ;  /* 0x01e0001d02007388 */ /* 0x000fe80000000400 */
[----:B0-----:R-:W2:Y:S01]  /*2e470*/  LDL.LU R22, [R1+0x408] ;  /* 0x0004080001167983 */ /* 0x001ea20000300800 */
[----:B-1----:R-:W2:Y:S02]  /*2e480*/  LDL.LU R23, [R1+0x404] ;  /* 0x0004040001177983 */ /* 0x002ea40000300800 */
[----:B------:R-:W2:Y:S01]  /*2e490*/  LDL.LU R24, [R1+0x400] ;  /* 0x0004000001187983 */ /* 0x000ea20000300800 */
[----:B---3--:R-:W3:Y:S01]  /*2e4a0*/  LDL.LU R25, [R1+0x38c] ;  /* 0x00038c0001197983 */ /* 0x008ee20000300800 */
[----:B------:R0:W-:Y:S03]  /*2e4b0*/  STL [R1+0x7380], R29 ;  /* 0x0073801d01007387 */ /* 0x0001e60000100800 */
[----:B----4-:R-:W-:Y:S04]  /*2e4c0*/  STS.U16 [R2+0x1e100], R28 ;  /* 0x01e1001c02007388 */ /* 0x010fe80000000400 */
[----:B------:R-:W-:Y:S04]  /*2e4d0*/  STS.U16 [R2+0x1e200], R27 ;  /* 0x01e2001b02007388 */ /* 0x000fe80000000400 */
[----:B------:R-:W-:Y:S04]  /*2e4e0*/  STS.U16 [R2+0x1e300], R26 ;  /* 0x01e3001a02007388 */ /* 0x000fe80000000400 */
[----:B------:R1:W-:Y:S04]  /*2e4f0*/  STS.U16 [R2+0x12300], R0 ;  /* 0x0123000002007388 */ /* 0x0003e80000000400 */
[----:B0-----:R-:W4:Y:S01]  /*2e500*/  LDL.LU R29, [R1+0x77c] ;  /* 0x00077c00011d7983 */ /* 0x001f220000300800 */
[----:B------:R0:W-:Y:S01]  /*2e510*/  STL [R1+0x7384], R28 ;  /* 0x0073841c01007387 */ /* 0x0001e20000100800 */
[----:B-1----:R-:W-:-:S02]  /*2e520*/  LOP3.LUT R0, R2, 0x10, RZ, 0x3c, !PT ;  /* 0x0000001002007812 */ /* 0x002fc400078e3cff */
[----:B0-----:R-:W3:Y:S01]  /*2e530*/  LDL.LU R28, [R1+0x780] ;  /* 0x00078000011c7983 */ /* 0x001ee20000300800 */
[----:B------:R0:W-:Y:S03]  /*2e540*/  STL [R1+0x7388], R27 ;  /* 0x0073881b01007387 */ /* 0x0001e60000100800 */
[----:B0-----:R-:W3:Y:S01]  /*2e550*/  LDL.LU R27, [R1+0x800] ;  /* 0x00080000011b7983 */ /* 0x001ee20000300800 */
[----:B------:R0:W-:Y:S03]  /*2e560*/  STL [R1+0x7390], R26 ;  /* 0x0073901a01007387 */ /* 0x0001e60000100800 */
[----:B0-----:R-:W3:Y:S01]  /*2e570*/  LDL.LU R26, [R1+0x804] ;  /* 0x00080400011a7983 */ /* 0x001ee20000300800 */
[----:B------:R0:W-:Y:S03]  /*2e580*/  STL [R1+0x738c], R2 ;  /* 0x00738c0201007387 */ /* 0x0001e60000100800 */
[----:B0-----:R-:W3:Y:S04]  /*2e590*/  LDL.LU R2, [R1+0x808] ;  /* 0x0008080001027983 */ /* 0x001ee80000300800 */
[----:B--2---:R0:W-:Y:S04]  /*2e5a0*/  STS.U16 [R0+0x400], R13 ;  /* 0x0004000d00007388 */ /* 0x0041e80000000400 */
[----:B0-----:R-:W2:Y:S04]  /*2e5b0*/  LDL.LU R13, [R1+0x7450] ;  /* 0x00745000010d7983 */ /* 0x001ea80000300800 */
[----:B---3--:R-:W-:Y:S01]  /*2e5c0*/  STS.U16 [R0+0x500], R2 ;  /* 0x0005000200007388 */ /* 0x008fe20000000400 */
[----:B------:R-:W-:Y:S02]  /*2e5d0*/  STS.U16 [R0+0x600], R26 ;  /* 0x0006001a00007388 */ /* 0x000fe40000000400 */
[----:B------:R-:W-:Y:S02]  /*2e5e0*/  STS.U16 [R0+0x700], R27 ;  /* 0x0007001b00007388 */ /* 0x000fe40000000400 */
[----:B------:R-:W-:Y:S01]  /*2e5f0*/  STS.U16 [R0+0x2400], R28 ;  /* 0x0024001c00007388 */ /* 0x000fe20000000400 */
[----:B----4-:R-:W-:Y:S04]  /*2e600*/  STS.U16 [R0+0x2500], R29 ;  /* 0x0025001d00007388 */ /* 0x010fe80000000400 */
[----:B--2---:R-:W-:Y:S01]  /*2e610*/  STS.U16 [R0+0x2600], R13 ;  /* 0x0026000d00007388 */ /* 0x004fe20000000400 */
[----:B------:R-:W-:Y:S02]  /*2e620*/  STS.U16 [R0+0x2700], R14 ;  /* 0x0027000e00007388 */ /* 0x000fe40000000400 */
[----:B------:R-:W-:Y:S02]  /*2e630*/  STS.U16 [R0+0x4400], R15 ;  /* 0x0044000f00007388 */ /* 0x000fe40000000400 */
[----:B------:R-:W-:Y:S01]  /*2e640*/  STS.U16 [R0+0x4500], R3 ;  /* 0x0045000300007388 */ /* 0x000fe20000000400 */
[----:B------:R-:W-:Y:S01]  /*2e650*/  STS.U16 [R0+0x4600], R4 ;  /* 0x0046000400007388 */ /* 0x000fe20000000400 */
        /* <DEDUP_REMOVED lines=12> */
[----:B------:R0:W-:Y:S02]  /*2e720*/  STS.U16 [R0+0xa700], R20 ;  /* 0x00a7001400007388 */ /* 0x0001e40000000400 */
[----:B------:R-:W-:Y:S02]  /*2e730*/  STS.U16 [R0+0xc400], R21 ;  /* 0x00c4001500007388 */ /* 0x000fe40000000400 */
[----:B------:R1:W-:Y:S01]  /*2e740*/  STS.U16 [R0+0xc500], R22 ;  /* 0x00c5001600007388 */ /* 0x0003e20000000400 */
[----:B0-----:R-:W2:Y:S01]  /*2e750*/  LDL.LU R20, [R1+0x388] ;  /* 0x0003880001147983 */ /* 0x001ea20000300800 */
[----:B-1----:R-:W3:Y:S03]  /*2e760*/  LDL.LU R22, [R1+0x30c] ;  /* 0x00030c0001167983 */ /* 0x002ee60000300800 */
[----:B---3--:R0:W-:Y:S04]  /*2e770*/  STL [R1+0x7448], R22 ;  /* 0x0074481601007387 */ /* 0x0081e80000100800 */
[----:B0-----:R-:W3:Y:S04]  /*2e780*/  LDL.LU R22, [R1+0x380] ;  /* 0x0003800001167983 */ /* 0x001ee80000300800 */
[----:B------:R-:W-:Y:S01]  /*2e790*/  STS.U16 [R0+0xc600], R23 ;  /* 0x00c6001700007388 */ /* 0x000fe20000000400 */
[----:B------:R-:W-:Y:S02]  /*2e7a0*/  STS.U16 [R0+0xc700], R24 ;  /* 0x00c7001800007388 */ /* 0x000fe40000000400 */
[----:B------:R-:W-:Y:S01]  /*2e7b0*/  STS.U16 [R0+0xe400], R25 ;  /* 0x00e4001900007388 */ /* 0x000fe20000000400 */
[----:B---3--:R0:W-:Y:S04]  /*2e7c0*/  STL [R1+0x744c], R22 ;  /* 0x00744c1601007387 */ /* 0x0081e80000100800 */
[----:B0-----:R-:W3:Y:S01]  /*2e7d0*/  LDL.LU R22, [R1+0x384] ;  /* 0x0003840001167983 */ /* 0x001ee20000300800 */
[----:B------:R-:W4:Y:S02]  /*2e7e0*/  LDL.LU R23, [R1+0x308] ;  /* 0x0003080001177983 */ /* 0x000f240000300800 */
[----:B------:R-:W4:Y:S02]  /*2e7f0*/  LDL.LU R24, [R1+0x304] ;  /* 0x0003040001187983 */ /* 0x000f240000300800 */
[----:B------:R-:W4:Y:S01]  /*2e800*/  LDL.LU R25, [R1+0x300] ;  /* 0x0003000001197983 */ /* 0x000f220000300800 */
[----:B------:R-:W4:Y:S01]  /*2e810*/  LDL.LU R2, [R1+0x28c] ;  /* 0x00028c0001027983 */ /* 0x000f220000300800 */
        /* <DEDUP_REMOVED lines=21> */
[----:B------:R-:W4:Y:S01]  /*2e970*/  LDL.LU R21, [R1+0x44] ;  /* 0x0000440001157983 */ /* 0x000f220000300800 */
[----:B--2---:R0:W-:Y:S04]  /*2e980*/  STS.U16 [R0+0xe500], R20 ;  /* 0x00e5001400007388 */ /* 0x0041e80000000400 */
[----:B0-----:R-:W3:Y:S04]  /*2e990*/  LDL.LU R20, [R1+0x40] ;  /* 0x0000400001147983 */ /* 0x001ee80000300800 */
[----:B---3--:R0:W-:Y:S04]  /*2e9a0*/  STS.U16 [R0+0xe600], R22 ;  /* 0x00e6001600007388 */ /* 0x0081e80000000400 */
[----:B0-----:R-:W3:Y:S04]  /*2e9b0*/  LDL.LU R22, [R1+0x744c] ;  /* 0x00744c0001167983 */ /* 0x001ee80000300800 */
[----:B---3--:R0:W-:Y:S04]  /*2e9c0*/  STS.U16 [R0+0xe700], R22 ;  /* 0x00e7001600007388 */ /* 0x0081e80000000400 */
[----:B0-----:R-:W3:Y:S04]  /*2e9d0*/  LDL.LU R22, [R1+0x7448] ;  /* 0x0074480001167983 */ /* 0x001ee80000300800 */
[----:B---3--:R0:W-:Y:S01]  /*2e9e0*/  STS.U16 [R0+0x10400], R22 ;  /* 0x0104001600007388 */ /* 0x0081e20000000400 */
[----:B----4-:R1:W-:Y:S02]  /*2e9f0*/  STS.U16 [R0+0x10500], R23 ;  /* 0x0105001700007388 */ /* 0x0103e40000000400 */
[----:B------:R3:W-:Y:S02]  /*2ea00*/  STS.U16 [R0+0x10600], R24 ;  /* 0x0106001800007388 */ /* 0x0007e40000000400 */
[----:B------:R4:W-:Y:S01]  /*2ea10*/  STS.U16 [R0+0x10700], R25 ;  /* 0x0107001900007388 */ /* 0x0009e20000000400 */
[----:B0-----:R-:W2:Y:S01]  /*2ea20*/  LDL.LU R22, [R1+0x7444] ;  /* 0x0074440001167983 */ /* 0x001ea20000300800 */
[----:B-1----:R-:W2:Y:S02]  /*2ea30*/  LDL.LU R23, [R1+0x7440] ;  /* 0x0074400001177983 */ /* 0x002ea40000300800 */
[----:B---3--:R-:W3:Y:S02]  /*2ea40*/  LDL.LU R24, [R1+0x743c] ;  /* 0x00743c0001187983 */ /* 0x008ee40000300800 */
[----:B----4-:R-:W4:Y:S01]  /*2ea50*/  LDL.LU R25, [R1+0x7438] ;  /* 0x0074380001197983 */ /* 0x010f220000300800 */
        /* <DEDUP_REMOVED lines=24> */
[----:B----4-:R-:W-:Y:S04]  /*2ebe0*/  STS.U16 [R0+0x1e400], R25 ;  /* 0x01e4001900007388 */ /* 0x010fe80000000400 */
[----:B------:R-:W-:Y:S01]  /*2ebf0*/  STL [R1+0x7394], R25 ;  /* 0x0073941901007387 */ /* 0x000fe20000100800 */
[----:B---3--:R-:W-:Y:S02]  /*2ec00*/  STS.U16 [R0+0x1e500], R24 ;  /* 0x01e5001800007388 */ /* 0x008fe40000000400 */
[----:B------:R0:W-:Y:S02]  /*2ec10*/  STL [R1+0x7398], R24 ;  /* 0x0073981801007387 */ /* 0x0001e40000100800 */
[----:B0-----:R-:W3:Y:S04]  /*2ec20*/  LDL.LU R24, [R1+0x7f0] ;  /* 0x0007f00001187983 */ /* 0x001ee80000300800 */
[----:B------:R-:W0:Y:S01]  /*2ec30*/  S2R R21, SR_TID.X ;  /* 0x0000000000157919 */ /* 0x000e220000002100 */
[----:B--2---:R-:W-:Y:S03]  /*2ec40*/  STS.U16 [R0+0x1e600], R23 ;  /* 0x01e6001700007388 */ /* 0x004fe60000000400 */
[----:B---3--:R1:W-:Y:S04]  /*2ec50*/  STL [R1+0x7430], R24 ;  /* 0x0074301801007387 */ /* 0x0083e80000100800 */
[----:B-1----:R-:W2:Y:S01]  /*2ec60*/  LDL.LU R24, [R1+0x7fc] ;  /* 0x0007fc0001187983 */ /* 0x002ea20000300800 */
[----:B0-----:R-:W-:-:S05]  /*2ec70*/  LOP3.LUT R21, R21, 0x7f, RZ, 0xc0, !PT ;  /* 0x0000007f15157812 */ /* 0x001fca00078ec0ff */
[----:B------:R-:W-:Y:S02]  /*2ec80*/  IMAD.SHL.U32 R0, R21, 0x2, RZ ;  /* 0x0000000215007824 */ /* 0x000fe400078e00ff */
[----:B------:R-:W0:Y:S04]  /*2ec90*/  S2R R21, SR_TID.X ;  /* 0x0000000000157919 */ /* 0x000e280000002100 */
[----:B--2---:R0:W-:Y:S01]  /*2eca0*/  STL [R1+0x7434], R24 ;  /* 0x0074341801007387 */ /* 0x0041e20000100800 */
[----:B------:R-:W2:Y:S02]  /*2ecb0*/  LDL.LU R25, [R1+0x770] ;  /* 0x0007700001197983 */ /* 0x000ea40000300800 */
[----:B------:R-:W3:Y:S02]  /*2ecc0*/  LDL.LU R2, [R1+0x76c] ;  /* 0x00076c0001027983 */ /* 0x000ee40000300800 */
[----:B------:R-:W4:Y:S01]  /*2ecd0*/  LDL.LU R26, [R1+0x768] ;  /* 0x00076800011a7983 */ /* 0x000f220000300800 */
        /* <DEDUP_REMOVED lines=9> */
[----:B0-----:R-:W-:Y:S01]  /*2ed70*/  LOP3.LUT R24, R21, 0x7f, RZ, 0xc0, !PT ;  /* 0x0000007f15187812 */ /* 0x001fe200078ec0ff */
[----:B------:R-:W2:Y:S02]  /*2ed80*/  LDL.LU R6, [R1+0x5c0] ;  /* 0x0005c00001067983 */ /* 0x000ea40000300800 */
[----:B------:R-:W2:Y:S01]  /*2ed90*/  LDL.LU R7, [R1+0x4fc] ;  /* 0x0004fc0001077983 */ /* 0x000ea20000300800 */
[----:B------:R-:W2:Y:S01]  /*2eda0*/  LDL.LU R8, [R1+0x4f8] ;  /* 0x0004f80001087983 */ /* 0x000ea20000300800 */
[----:B------:R-:W2:Y:S02]  /*2edb0*/  LDL.LU R9, [R1+0x4f4] ;  /* 0x0004f40001097983 */ /* 0x000ea40000300800 */
[----:B------:R-:W2:Y:S02]  /*2edc0*/  LDL.LU R10, [R1+0x47c] ;  /* 0x00047c00010a7983 */ /* 0x000ea40000300800 */
[----:B------:R-:W-:Y:S01]  /*2edd0*/  IMAD.SHL.U32 R24, R24, 0x2, RZ ;  /* 0x0000000218187824 */ /* 0x000fe200078e00ff */
[----:B------:R-:W2:Y:S01]  /*2ede0*/  LDL.LU R11, [R1+0x478] ;  /* 0x00047800010b7983 */ /* 0x000ea20000300800 */
[----:B------:R-:W2:Y:S02]  /*2edf0*/  LDL.LU R12, [R1+0x474] ;  /* 0x00047400010c7983 */ /* 0x000ea40000300800 */
[----:B------:R-:W2:Y:S02]  /*2ee00*/  LDL.LU R16, [R1+0x470] ;  /* 0x0004700001107983 */ /* 0x000ea40000300800 */
[----:B------:R-:W2:Y:S01]  /*2ee10*/  LDL.LU R17, [R1+0x3fc] ;  /* 0x0003fc0001117983 */ /* 0x000ea20000300800 */
[----:B------:R-:W2:Y:S01]  /*2ee20*/  LDL.LU R18, [R1+0x3f8] ;  /* 0x0003f80001127983 */ /* 0x000ea20000300800 */
[----:B------:R-:W-:Y:S01]  /*2ee30*/  LOP3.LUT R24, R24, 0x10, RZ, 0x3c, !PT ;  /* 0x0000001018187812 */ /* 0x000fe200078e3cff */
[----:B------:R-:W2:Y:S02]  /*2ee40*/  LDL.LU R19, [R1+0x3f4] ;  /* 0x0003f40001137983 */ /* 0x000ea40000300800 */
[----:B------:R-:W2:Y:S01]  /*2ee50*/  LDL.LU R20, [R1+0x3f0] ;  /* 0x0003f00001147983 */ /* 0x000ea20000300800 */
[----:B------:R-:W2:Y:S01]  /*2ee60*/  LDL.LU R21, [R1+0x37c] ;  /* 0x00037c0001157983 */ /* 0x000ea20000300800 */
[----:B------:R0:W-:Y:S03]  /*2ee70*/  STL [R1+0x739c], R23 ;  /* 0x00739c1701007387 */ /* 0x0001e60000100800 */
[----:B------:R1:W-:Y:S04]  /*2ee80*/  STS.U16 [R24+0x1e700], R22 ;  /* 0x01e7001618007388 */ /* 0x0003e80000000400 */
[----:B0-----:R-:W2:Y:S01]  /*2ee90*/  LDL.LU R23, [R1+0x7f4] ;  /* 0x0007f40001177983 */ /* 0x001ea20000300800 */
[----:B-1----:R-:W2:Y:S01]  /*2eea0*/  LDL.LU R24, [R1+0x7434] ;  /* 0x0074340001187983 */ /* 0x002ea20000300800 */
[----:B------:R-:W-:Y:S01]  /*2eeb0*/  LOP3.LUT R0, R0, 0x20, RZ, 0x3c, !PT ;  /* 0x0000002000007812 */ /* 0x000fe200078e3cff */
[----:B------:R0:W-:Y:S02]  /*2eec0*/  STL [R1+0x73a0], R22 ;  /* 0x0073a01601007387 */ /* 0x0001e40000100800 */
[----:B0-----:R-:W3:Y:S04]  /*2eed0*/  LDL.LU R22, [R1+0x7f8] ;  /* 0x0007f80001167983 */ /* 0x001ee80000300800 */
[----:B--2---:R0:W-:Y:S04]  /*2eee0*/  STS.U16 [R0+0x800], R24 ;  /* 0x0008001800007388 */ /* 0x0041e80000000400 */
[----:B0-----:R-:W2:Y:S04]  /*2eef0*/  LDL.LU R24, [R1+0x7430] ;  /* 0x0074300001187983 */ /* 0x001ea80000300800 */
[----:B---3--:R-:W-:Y:S01]  /*2ef00*/  STS.U16 [R0+0x900], R22 ;  /* 0x0009001600007388 */ /* 0x008fe20000000400 */
[----:B------:R-:W-:Y:S03]  /*2ef10*/  STS.U16 [R0+0xa00], R23 ;  /* 0x000a001700007388 */ /* 0x000fe60000000400 */
[----:B--2---:R-:W-:Y:S01]  /*2ef20*/  STS.U16 [R0+0xb00], R24 ;  /* 0x000b001800007388 */ /* 0x004fe20000000400 */
[----:B------:R-:W-:Y:S02]  /*2ef30*/  STS.U16 [R0+0x2800], R25 ;  /* 0x0028001900007388 */ /* 0x000fe40000000400 */
[----:B------:R-:W-:Y:S02]  /*2ef40*/  STS.U16 [R0+0x2900], R2 ;  /* 0x0029000200007388 */ /* 0x000fe40000000400 */
[----:B----4-:R-:W-:Y:S01]  /*2ef50*/  STS.U16 [R0+0x2a00], R26 ;  /* 0x002a001a00007388 */ /* 0x010fe20000000400 */
        /* <DEDUP_REMOVED lines=16> */
[----:B------:R0:W-:Y:S01]  /*2f060*/  STS.U16 [R0+0xab00], R16 ;  /* 0x00ab001000007388 */ /* 0x0001e20000000400 */
[----:B------:R-:W-:Y:S02]  /*2f070*/  STS.U16 [R0+0xc800], R17 ;  /* 0x00c8001100007388 */ /* 0x000fe40000000400 */
[----:B------:R1:W-:Y:S01]  /*2f080*/  STS.U16 [R0+0xc900], R18 ;  /* 0x00c9001200007388 */ /* 0x0003e20000000400 */
[----:B0-----:R-:W2:Y:S01]  /*2f090*/  LDL.LU R16, [R1+0x378] ;  /* 0x0003780001107983 */ /* 0x001ea20000300800 */
[----:B-1----:R-:W3:Y:S03]  /*2f0a0*/  LDL.LU R18, [R1+0x2fc] ;  /* 0x0002fc0001127983 */ /* 0x002ee60000300800 */
[----:B---3--:R0:W-:Y:S04]  /*2f0b0*/  STL [R1+0x7428], R18 ;  /* 0x0074281201007387 */ /* 0x0081e80000100800 */
[----:B0-----:R-:W3:Y:S01]  /*2f0c0*/  LDL.LU R18, [R1+0x370] ;  /* 0x0003700001127983 */ /* 0x001ee20000300800 */
[----:B------:R-:W-:Y:S02]  /*2f0d0*/  STS.U16 [R0+0xca00], R19 ;  /* 0x00ca001300007388 */ /* 0x000fe40000000400 */
        /* <DEDUP_REMOVED lines=73> */
[----:B------:R-:W0:Y:S04]  /*2f570*/  S2R R17, SR_TID.X ;  /* 0x0000000000117919 */ /* 0x000e280000002100 */
[----:B---3--:R1:W-:Y:S04]  /*2f580*/  STL [R1+0x7410], R20 ;  /* 0x0074101401007387 */ /* 0x0083e80000100800 */
[----:B-1----:R-:W3:Y:S01]  /*2f590*/  LDL.LU R20, [R1+0x7ec] ;  /* 0x0007ec0001147983 */ /* 0x002ee20000300800 */
[----:B0-----:R-:W-:-:S05]  /*2f5a0*/  LOP3.LUT R17, R17, 0x7f, RZ, 0xc0, !PT ;  /* 0x0000007f11117812 */ /* 0x001fca00078ec0ff */
[----:B------:R-:W-:Y:S02]  /*2f5b0*/  IMAD.SHL.U32 R2, R17, 0x2, RZ ;  /* 0x0000000211027824 */ /* 0x000fe400078e00ff */
[----:B------:R-:W0:Y:S04]  /*2f5c0*/  S2R R17, SR_TID.X ;  /* 0x0000000000117919 */ /* 0x000e280000002100 */
[----:B--2---:R-:W-:Y:S04]  /*2f5d0*/  STS.U16 [R0+0x1ea00], R19 ;  /* 0x01ea001300007388 */ /* 0x004fe80000000400 */
[----:B---3--:R0:W-:Y:S01]  /*2f5e0*/  STL [R1+0x7414], R20 ;  /* 0x0074141401007387 */ /* 0x0081e20000100800 */
        /* <DEDUP_REMOVED lines=52> */
[----:B------:R0:W-:Y:S03]  /*2f930*/  STS.U16 [R2+0x8c00], R0 ;  /* 0x008c000002007388 */ /* 0x0001e60000000400 */
[----:B0-----:R-:W2:Y:S04]  /*2f940*/  LDL.LU R0, [R1+0x2ec] ;  /* 0x0002ec0001007983 */ /* 0x001ea80000300800 */
[----:B--2---:R0:W-:Y:S04]  /*2f950*/  STL [R1+0x7404], R0 ;  /* 0x0074040001007387 */ /* 0x0041e80000100800 */
[----:B0-----:R-:W2:Y:S04]  /*2f960*/  LDL.LU R0, [R1+0x360] ;  /* 0x0003600001007983 */ /* 0x001ea80000300800 */
[----:B--2---:R0:W-:Y:S04]  /*2f970*/  STL [R1+0x7408], R0 ;  /* 0x0074080001007387 */ /* 0x0041e80000100800 */
[----:B0-----:R-:W2:Y:S01]  /*2f980*/  LDL.LU R0, [R1+0x364] ;  /* 0x0003640001007983 */ /* 0x001ea20000300800 */
        /* <DEDUP_REMOVED lines=41> */
[----:B--2---:R0:W-:Y:S04]  /*2fc20*/  STS.U16 [R2+0xed00], R0 ;  /* 0x00ed000002007388 */ /* 0x0041e80000000400 */
[----:B0-----:R-:W2:Y:S04]  /*2fc30*/  LDL.LU R0, [R1+0x740c] ;  /* 0x00740c0001007983 */ /* 0x001ea80000300800 */
[----:B--2---:R0:W-:Y:S04]  /*2fc40*/  STS.U16 [R2+0xee00], R0 ;  /* 0x00ee000002007388 */ /* 0x0041e80000000400 */
[----:B0-----:R-:W2:Y:S04]  /*2fc50*/  LDL.LU R0, [R1+0x7408] ;  /* 0x0074080001007983 */ /* 0x001ea80000300800 */
[----:B--2---:R0:W-:Y:S04]  /*2fc60*/  STS.U16 [R2+0xef00], R0 ;  /* 0x00ef000002007388 */ /* 0x0041e80000000400 */
[----:B0-----:R-:W2:Y:S04]  /*2fc70*/  LDL.LU R0, [R1+0x7404] ;  /* 0x0074040001007983 */ /* 0x001ea80000300800 */
[----:B--2---:R0:W-:Y:S01]  /*2fc80*/  STS.U16 [R2+0x10c00], R0 ;  /* 0x010c000002007388 */ /* 0x0041e20000000400 */
[----:B---3--:R1:W-:Y:S02]  /*2fc90*/  STS.U16 [R2+0x10d00], R11 ;  /* 0x010d000b02007388 */ /* 0x0083e40000000400 */
[----:B----4-:R2:W-:Y:S02]  /*2fca0*/  STS.U16 [R2+0x10e00], R12 ;  /* 0x010e000c02007388 */ /* 0x0105e40000000400 */
[----:B------:R3:W-:Y:S01]  /*2fcb0*/  STS.U16 [R2+0x10f00], R16 ;  /* 0x010f001002007388 */ /* 0x0007e20000000400 */
[----:B------:R3:W-:Y:S04]  /*2fcc0*/  STS.U16 [R2+0x12c00], R17 ;  /* 0x012c001102007388 */ /* 0x0007e80000000400 */
[----:B0-----:R-:W4:Y:S01]  /*2fcd0*/  LDL.LU R0, [R1+0x7400] ;  /* 0x0074000001007983 */ /* 0x001f220000300800 */
[----:B-1----:R-:W4:Y:S02]  /*2fce0*/  LDL.LU R11, [R1+0x73fc] ;  /* 0x0073fc00010b7983 */ /* 0x002f240000300800 */
[----:B--2---:R-:W2:Y:S02]  /*2fcf0*/  LDL.LU R12, [R1+0x73f8] ;  /* 0x0073f800010c7983 */ /* 0x004ea40000300800 */
[----:B---3--:R-:W3:Y:S01]  /*2fd00*/  LDL.LU R16, [R1+0x73f4] ;  /* 0x0073f40001107983 */ /* 0x008ee20000300800 */
[----:B------:R-:W2:Y:S04]  /*2fd10*/  LDL.LU R17, [R1+0x73f0] ;  /* 0x0073f00001117983 */ /* 0x000ea80000300800 */
[----:B------:R0:W-:Y:S01]  /*2fd20*/  STS.U16 [R2+0x12d00], R18 ;  /* 0x012d001202007388 */ /* 0x0001e20000000400 */
[----:B------:R1:W-:Y:S02]  /*2fd30*/  STS.U16 [R2+0x12e00], R19 ;  /* 0x012e001302007388 */ /* 0x0003e40000000400 */
[----:B------:R1:W-:Y:S02]  /*2fd40*/  STS.U16 [R2+0x12f00], R20 ;  /* 0x012f001402007388 */ /* 0x0003e40000000400 */
[----:B------:R1:W-:Y:S01]  /*2fd50*/  STS.U16 [R2+0x14c00], R21 ;  /* 0x014c001502007388 */ /* 0x0003e20000000400 */
[----:B------:R1:W-:Y:S01]  /*2fd60*/  STS.U16 [R2+0x14d00], R22 ;  /* 0x014d001602007388 */ /* 0x0003e20000000400 */
[----:B------:R1:W-:Y:S02]  /*2fd70*/  STS.U16 [R2+0x14e00], R23 ;  /* 0x014e001702007388 */ /* 0x0003e40000000400 */
[----:B------:R-:W-:Y:S02]  /*2fd80*/  STS.U16 [R2+0x14f00], R24 ;  /* 0x014f001802007388 */ /* 0x000fe40000000400 */
[----:B------:R-:W-:Y:S01]  /*2fd90*/  STS.U16 [R2+0x16c00], R25 ;  /* 0x016c001902007388 */ /* 0x000fe20000000400 */
[----:B------:R-:W-:Y:S01]  /*2fda0*/  STS.U16 [R2+0x16d00], R26 ;  /* 0x016d001a02007388 */ /* 0x000fe20000000400 */
[----:B------:R-:W-:Y:S02]  /*2fdb0*/  STS.U16 [R2+0x16e00], R27 ;  /* 0x016e001b02007388 */ /* 0x000fe40000000400 */
[----:B------:R-:W-:Y:S01]  /*2fdc0*/  STS.U16 [R2+0x16f00], R28 ;  /* 0x016f001c02007388 */ /* 0x000fe20000000400 */
[----:B0-----:R-:W3:Y:S01]  /*2fdd0*/  LDL.LU R18, [R1+0x7dc] ;  /* 0x0007dc0001127983 */ /* 0x001ee20000300800 */
[----:B------:R-:W-:Y:S02]  /*2fde0*/  STS.U16 [R2+0x18c00], R29 ;  /* 0x018c001d02007388 */ /* 0x000fe40000000400 */
[----:B-1----:R-:W3:Y:S01]  /*2fdf0*/  LDL.LU R19, [R1+0x7d8] ;  /* 0x0007d80001137983 */ /* 0x002ee20000300800 */
[----:B------:R0:W-:Y:S04]  /*2fe00*/  STS.U16 [R2+0x18d00], R13 ;  /* 0x018d000d02007388 */ /* 0x0001e80000000400 */
[----:B------:R-:W3:Y:S04]  /*2fe10*/  LDL.LU R20, [R1+0x7d4] ;  /* 0x0007d40001147983 */ /* 0x000ee80000300800 */
[----:B------:R-:W-:Y:S01]  /*2fe20*/  STS.U16 [R2+0x18e00], R14 ;  /* 0x018e000e02007388 */ /* 0x000fe20000000400 */
[----:B------:R-:W3:Y:S02]  /*2fe30*/  LDL.LU R21, [R1+0x7d0] ;  /* 0x0007d00001157983 */ /* 0x000ee40000300800 */
[----:B------:R1:W-:Y:S02]  /*2fe40*/  STS.U16 [R2+0x18f00], R15 ;  /* 0x018f000f02007388 */ /* 0x0003e40000000400 */
[----:B------:R-:W3:Y:S01]  /*2fe50*/  LDL.LU R22, [R1+0x750] ;  /* 0x0007500001167983 */ /* 0x000ee20000300800 */
[----:B------:R1:W-:Y:S04]  /*2fe60*/  STS.U16 [R2+0x1ac00], R3 ;  /* 0x01ac000302007388 */ /* 0x0003e80000000400 */
[----:B------:R-:W3:Y:S01]  /*2fe70*/  LDL.LU R23, [R1+0x74c] ;  /* 0x00074c0001177983 */ /* 0x000ee20000300800 */
[----:B------:R-:W-:Y:S02]  /*2fe80*/  STS.U16 [R2+0x1ad00], R4 ;  /* 0x01ad000402007388 */ /* 0x000fe40000000400 */
[----:B0-----:R-:W3:Y:S01]  /*2fe90*/  LDL.LU R13, [R1+0x748] ;  /* 0x00074800010d7983 */ /* 0x001ee20000300800 */
[----:B------:R-:W-:Y:S04]  /*2fea0*/  STS.U16 [R2+0x1ae00], R5 ;  /* 0x01ae000502007388 */ /* 0x000fe80000000400 */
[----:B------:R-:W-:Y:S04]  /*2feb0*/  STS.U16 [R2+0x1af00], R6 ;  /* 0x01af000602007388 */ /* 0x000fe80000000400 */
[----:B-1----:R-:W3:Y:S01]  /*2fec0*/  LDL.LU R15, [R1+0x740] ;  /* 0x00074000010f7983 */ /* 0x002ee20000300800 */
[----:B------:R-:W-:Y:S02]  /*2fed0*/  STS.U16 [R2+0x1cc00], R7 ;  /* 0x01cc000702007388 */ /* 0x000fe40000000400 */
[----:B------:R-:W-:Y:S01]  /*2fee0*/  STS.U16 [R2+0x1cd00], R8 ;  /* 0x01cd000802007388 */ /* 0x000fe20000000400 */
[----:B------:R-:W3:Y:S01]  /*2fef0*/  LDL.LU R3, [R1+0x6c0] ;  /* 0x0006c00001037983 */ /* 0x000ee20000300800 */
[----:B------:R-:W-:Y:S02]  /*2ff00*/  STS.U16 [R2+0x1ce00], R9 ;  /* 0x01ce000902007388 */ /* 0x000fe40000000400 */
[----:B------:R-:W-:Y:S01]  /*2ff10*/  STS.U16 [R2+0x1cf00], R10 ;  /* 0x01cf000a02007388 */ /* 0x000fe20000000400 */
[----:B----4-:R-:W-:Y:S01]  /*2ff20*/  LOP3.LUT R0, R0, 0x7f, RZ, 0xc0, !PT ;  /* 0x0000007f00007812 */ /* 0x010fe200078ec0ff */
[----:B--2---:R-:W-:Y:S01]  /*2ff30*/  STL [R1+0x73c4], R17 ;  /* 0x0073c41101007387 */ /* 0x004fe20000100800 */
[----:B---3--:R-:W-:Y:S03]  /*2ff40*/  STL [R1+0x73c8], R16 ;  /* 0x0073c81001007387 */ /* 0x008fe60000100800 */
[----:B------:R-:W-:Y:S01]  /*2ff50*/  STL [R1+0x73d0], R12 ;  /* 0x0073d00c01007387 */ /* 0x000fe20000100800 */
[----:B------:R-:W2:Y:S03]  /*2ff60*/  LDL.LU R24, [R1+0x6bc] ;  /* 0x0006bc0001187983 */ /* 0x000ea60000300800 */
[----:B------:R0:W-:Y:S04]  /*2ff70*/  STS.U16 [R2+0x1ec00], R17 ;  /* 0x01ec001102007388 */ /* 0x0001e80000000400 */
[----:B------:R-:W3:Y:S01]  /*2ff80*/  LDL.LU R25, [R1+0x6b8] ;  /* 0x0006b80001197983 */ /* 0x000ee20000300800 */
[----:B0-----:R-:W-:-:S03]  /*2ff90*/  IMAD.SHL.U32 R17, R0, 0x2, RZ ;  /* 0x0000000200117824 */ /* 0x001fc600078e00ff */
[----:B------:R-:W4:Y:S01]  /*2ffa0*/  LDL.LU R2, [R1+0x6b0] ;  /* 0x0006b00001027983 */ /* 0x000f220000300800 */
[----:B------:R-:W4:Y:S02]  /*2ffb0*/  LDL.LU R26, [R1+0x630] ;  /* 0x00063000011a7983 */ /* 0x000f240000300800 */
[----:B------:R-:W4:Y:S02]  /*2ffc0*/  LDL.LU R27, [R1+0x62c] ;  /* 0x00062c00011b7983 */ /* 0x000f240000300800 */
[----:B------:R-:W4:Y:S01]  /*2ffd0*/  LDL.LU R28, [R1+0x628] ;  /* 0x00062800011c7983 */ /* 0x000f220000300800 */
[----:B------:R-:W4:Y:S01]  /*2ffe0*/  LDL.LU R29, [R1+0x620] ;  /* 0x00062000011d7983 */ /* 0x000f220000300800 */
[----:B------:R-:W-:Y:S01]  /*2fff0*/  LOP3.LUT R17, R17, 0x30, RZ, 0x3c, !PT ;  /* 0x0000003011117812 */ /* 0x000fe200078e3cff */
[----:B------:R-:W4:Y:S02]  /*30000*/  LDL.LU R14, [R1+0x4e0] ;  /* 0x0004e000010e7983 */ /* 0x000f240000300800 */
[----:B------:R-:W4:Y:S01]  /*30010*/  LDL.LU R4, [R1+0x4dc] ;  /* 0x0004dc0001047983 */ /* 0x000f220000300800 */
[----:B------:R-:W4:Y:S01]  /*30020*/  LDL.LU R5, [R1+0x4d8] ;  /* 0x0004d80001057983 */ /* 0x000f220000300800 */
[----:B------:R-:W4:Y:S02]  /*30030*/  LDL.LU R6, [R1+0x4d0] ;  /* 0x0004d00001067983 */ /* 0x000f240000300800 */
[----:B------:R-:W4:Y:S01]  /*30040*/  LDL.LU R7, [R1+0x45c] ;  /* 0x00045c0001077983 */ /* 0x000f220000300800 */
[----:B------:R-:W-:Y:S01]  /*30050*/  STS.U16 [R17+0x1ed00], R16 ;  /* 0x01ed001011007388 */ /* 0x000fe20000000400 */
[----:B------:R-:W4:Y:S02]  /*30060*/  LDL.LU R8, [R1+0x458] ;  /* 0x0004580001087983 */ /* 0x000f240000300800 */
[----:B------:R0:W-:Y:S02]  /*30070*/  STS.U16 [R17+0x1ee00], R12 ;  /* 0x01ee000c11007388 */ /* 0x0001e40000000400 */
[----:B------:R-:W4:Y:S01]  /*30080*/  LDL.LU R9, [R1+0x454] ;  /* 0x0004540001097983 */ /* 0x000f220000300800 */
[----:B------:R-:W4:Y:S01]  /*30090*/  LDL.LU R10, [R1+0x44c] ;  /* 0x00044c00010a7983 */ /* 0x000f220000300800 */
[----:B0-----:R-:W-:-:S03]  /*300a0*/  IMAD.SHL.U32 R12, R0, 0x2, RZ ;  /* 0x00000002000c7824 */ /* 0x001fc600078e00ff */
[----:B------:R-:W4:Y:S02]  /*300b0*/  LDL.LU R0, [R1+0x3dc] ;  /* 0x0003dc0001007983 */ /* 0x000f240000300800 */
[----:B------:R-:W-:Y:S02]  /*300c0*/  LOP3.LUT R12, R12, 0x40, RZ, 0x3c, !PT ;  /* 0x000000400c0c7812 */ /* 0x000fe400078e3cff */
[----:B------:R-:W-:Y:S04]  /*300d0*/  STS.U16 [R17+0x1ef00], R11 ;  /* 0x01ef000b11007388 */ /* 0x000fe80000000400 */
[----:B------:R-:W-:Y:S01]  /*300e0*/  STS.U16 [R12+0x1000], R18 ;  /* 0x001000120c007388 */ /* 0x000fe20000000400 */
[----:B------:R-:W-:Y:S02]  /*300f0*/  STS.U16 [R12+0x1100], R19 ;  /* 0x001100130c007388 */ /* 0x000fe40000000400 */
[----:B------:R-:W-:Y:S02]  /*30100*/  STS.U16 [R12+0x1200], R20 ;  /* 0x001200140c007388 */ /* 0x000fe40000000400 */
[----:B------:R-:W-:Y:S01]  /*30110*/  STS.U16 [R12+0x1300], R21 ;  /* 0x001300150c007388 */ /* 0x000fe20000000400 */
[----:B------:R-:W-:Y:S01]  /*30120*/  STS.U16 [R12+0x3000], R22 ;  /* 0x003000160c007388 */ /* 0x000fe20000000400 */
[----:B------:R-:W-:Y:S02]  /*30130*/  STS.U16 [R12+0x3100], R23 ;  /* 0x003100170c007388 */ /* 0x000fe40000000400 */
[----:B------:R0:W-:Y:S02]  /*30140*/  STS.U16 [R12+0x3200], R13 ;  /* 0x0032000d0c007388 */ /* 0x0001e40000000400 */
[----:B------:R1:W-:Y:S01]  /*30150*/  STS.U16 [R12+0x3300], R15 ;  /* 0x0033000f0c007388 */ /* 0x0003e20000000400 */
[----:B------:R1:W-:Y:S04]  /*30160*/  STS.U16 [R12+0x5000], R3 ;  /* 0x005000030c007388 */ /* 0x0003e80000000400 */
[----:B------:R-:W-:Y:S04]  /*30170*/  STL [R1+0x73d4], R11 ;  /* 0x0073d40b01007387 */ /* 0x000fe80000100800 */
[----:B0-----:R-:W4:Y:S01]  /*30180*/  LDL.LU R13, [R1+0x3d8] ;  /* 0x0003d800010d7983 */ /* 0x001f220000300800 */
[----:B-1----:R-:W4:Y:S02]  /*30190*/  LDL.LU R15, [R1+0x3d4] ;  /* 0x0003d400010f7983 */ /* 0x002f240000300800 */
[----:B------:R-:W4:Y:S01]  /*301a0*/  LDL.LU R3, [R1+0x3cc] ;  /* 0x0003cc0001037983 */ /* 0x000f220000300800 */
[----:B--2---:R-:W-:Y:S01]  /*301b0*/  STS.U16 [R12+0x5100], R24 ;  /* 0x005100180c007388 */ /* 0x004fe20000000400 */
[----:B---3--:R-:W-:Y:S03]  /*301c0*/  STS.U16 [R12+0x5200], R25 ;  /* 0x005200190c007388 */ /* 0x008fe60000000400 */
[----:B----4-:R-:W-:Y:S01]  /*301d0*/  STS.U16 [R12+0x5300], R2 ;  /* 0x005300020c007388 */ /* 0x010fe20000000400 */
[----:B------:R-:W-:Y:S02]  /*301e0*/  STS.U16 [R12+0x7000], R26 ;  /* 0x0070001a0c007388 */ /* 0x000fe40000000400 */
[----:B------:R-:W-:Y:S02]  /*301f0*/  STS.U16 [R12+0x7100], R27 ;  /* 0x0071001b0c007388 */ /* 0x000fe40000000400 */
[----:B------:R-:W-:Y:S01]  /*30200*/  STS.U16 [R12+0x7200], R28 ;  /* 0x0072001c0c007388 */ /* 0x000fe20000000400 */
[----:B------:R-:W-:Y:S01]  /*30210*/  STS.U16 [R12+0x7300], R29 ;  /* 0x0073001d0c007388 */ /* 0x000fe20000000400 */
[----:B------:R0:W-:Y:S02]  /*30220*/  STS.U16 [R12+0x9000], R14 ;  /* 0x0090000e0c007388 */ /* 0x0001e40000000400 */
[----:B------:R-:W-:Y:S01]  /*30230*/  STS.U16 [R12+0x9100], R4 ;  /* 0x009100040c007388 */ /* 0x000fe20000000400 */
[----:B------:R-:W-:Y:S01]  /*30240*/  STS.U16 [R12+0x9200], R5 ;  /* 0x009200050c007388 */ /* 0x000fe20000000400 */
[----:B------:R-:W-:Y:S02]  /*30250*/  STS.U16 [R12+0x9300], R6 ;  /* 0x009300060c007388 */ /* 0x000fe40000000400 */
[----:B------:R1:W-:Y:S01]  /*30260*/  STS.U16 [R12+0xb000], R7 ;  /* 0x00b000070c007388 */ /* 0x0003e20000000400 */
[----:B------:R2:W-:Y:S04]  /*30270*/  STS.U16 [R12+0xb100], R8 ;  /* 0x00b100080c007388 */ /* 0x0005e80000000400 */
[----:B0-----:R-:W3:Y:S01]  /*30280*/  LDL.LU R14, [R1+0x35c] ;  /* 0x00035c00010e7983 */ /* 0x001ee20000300800 */
[----:B------:R0:W-:Y:S02]  /*30290*/  STS.U16 [R12+0xb200], R9 ;  /* 0x00b200090c007388 */ /* 0x0001e40000000400 */
[----:B------:R4:W-:Y:S01]  /*302a0*/  STS.U16 [R12+0xb300], R10 ;  /* 0x00b3000a0c007388 */ /* 0x0009e20000000400 */
[----:B-1----:R-:W3:Y:S01]  /*302b0*/  LDL.LU R7, [R1+0x358] ;  /* 0x0003580001077983 */ /* 0x002ee20000300800 */
[----:B--2---:R-:W2:Y:S03]  /*302c0*/  LDL.LU R8, [R1+0x354] ;  /* 0x0003540001087983 */ /* 0x004ea60000300800 */
[----:B0-----:R-:W2:Y:S04]  /*302d0*/  LDL.LU R9, [R1+0x350] ;  /* 0x0003500001097983 */ /* 0x001ea80000300800 */
[----:B------:R0:W-:Y:S01]  /*302e0*/  STS.U16 [R12+0xd000], R0 ;  /* 0x00d000000c007388 */ /* 0x0001e20000000400 */
[----:B----4-:R-:W4:Y:S03]  /*302f0*/  LDL.LU R10, [R1+0x2dc] ;  /* 0x0002dc00010a7983 */ /* 0x010f260000300800 */
[----:B0-----:R-:W4:Y:S01]  /*30300*/  LDL.LU R0, [R1+0x2d8] ;  /* 0x0002d80001007983 */ /* 0x001f220000300800 */
        /* <DEDUP_REMOVED lines=15> */
[----:B------:R0:W-:Y:S04]  /*30400*/  STS.U16 [R12+0xd100], R13 ;  /* 0x00d1000d0c007388 */ /* 0x0001e80000000400 */
[----:B------:R-:W4:Y:S01]  /*30410*/  LDL.LU R26, [R1+0xd8] ;  /* 0x0000d800011a7983 */ /* 0x000f220000300800 */
[----:B------:R1:W-:Y:S02]  /*30420*/  STS.U16 [R12+0xd200], R15 ;  /* 0x00d2000f0c007388 */ /* 0x0003e40000000400 */
[----:B------:R-:W4:Y:S02]  /*30430*/  LDL.LU R27, [R1+0xd4] ;  /* 0x0000d400011b7983 */ /* 0x000f240000300800 */
[----:B------:R1:W-:Y:S01]  /*30440*/  STS.U16 [R12+0xd300], R3 ;  /* 0x00d300030c007388 */ /* 0x0003e20000000400 */
[----:B------:R-:W4:Y:S01]  /*30450*/  LDL.LU R28, [R1+0xd0] ;  /* 0x0000d000011c7983 */ /* 0x000f220000300800 */
[----:B------:R-:W4:Y:S03]  /*30460*/  LDL.LU R29, [R1+0x7c] ;  /* 0x00007c00011d7983 */ /* 0x000f260000300800 */
[----:B0-----:R-:W4:Y:S01]  /*30470*/  LDL.LU R13, [R1+0x78] ;  /* 0x00007800010d7983 */ /* 0x001f220000300800 */
[----:B-1----:R-:W4:Y:S03]  /*30480*/  LDL.LU R15, [R1+0x74] ;  /* 0x00007400010f7983 */ /* 0x002f260000300800 */
[----:B------:R-:W4:Y:S04]  /*30490*/  LDL.LU R3, [R1+0x70] ;  /* 0x0000700001037983 */ /* 0x000f280000300800 */
[----:B---3--:R0:W-:Y:S04]  /*304a0*/  STS.U16 [R12+0xf000], R14 ;  /* 0x00f0000e0c007388 */ /* 0x0081e80000000400 */
[----:B------:R1:W-:Y:S01]  /*304b0*/  STS.U16 [R12+0xf100], R7 ;  /* 0x00f100070c007388 */ /* 0x0003e20000000400 */
[----:B--2---:R2:W-:Y:S03]  /*304c0*/  STS.U16 [R12+0xf200], R8 ;  /* 0x00f200080c007388 */ /* 0x0045e60000000400 */
[----:B0-----:R-:W3:Y:S04]  /*304d0*/  LDL.LU R14, [R1+0x73ec] ;  /* 0x0073ec00010e7983 */ /* 0x001ee80000300800 */
[----:B------:R0:W-:Y:S01]  /*304e0*/  STS.U16 [R12+0xf300], R9 ;  /* 0x00f300090c007388 */ /* 0x0001e20000000400 */
[----:B----4-:R4:W-:Y:S03]  /*304f0*/  STS.U16 [R12+0x11000], R10 ;  /* 0x0110000a0c007388 */ /* 0x0109e60000000400 */
[----:B-1----:R-:W3:Y:S01]  /*30500*/  LDL.LU R7, [R1+0x73e8] ;  /* 0x0073e80001077983 */ /* 0x002ee20000300800 */
[----:B--2---:R-:W2:Y:S02]  /*30510*/  LDL.LU R8, [R1+0x73e4] ;  /* 0x0073e40001087983 */ /* 0x004ea40000300800 */
[----:B0-----:R-:W2:Y:S01]  /*30520*/  LDL.LU R9, [R1+0x73e0] ;  /* 0x0073e00001097983 */ /* 0x001ea20000300800 */
[----:B----4-:R-:W4:Y:S04]  /*30530*/  LDL.LU R10, [R1+0x73dc] ;  /* 0x0073dc00010a7983 */ /* 0x010f280000300800 */
[----:B------:R0:W-:Y:S01]  /*30540*/  STS.U16 [R12+0x11100], R0 ;  /* 0x011100000c007388 */ /* 0x0001e20000000400 */
[----:B------:R-:W-:Y:S02]  /*30550*/  STS.U16 [R12+0x11200], R11 ;  /* 0x0112000b0c007388 */ /* 0x000fe40000000400 */
[----:B------:R-:W-:Y:S02]  /*30560*/  STS.U16 [R12+0x11300], R16 ;  /* 0x011300100c007388 */ /* 0x000fe40000000400 */
[----:B------:R-:W-:Y:S01]  /*30570*/  STS.U16 [R12+0x13000], R17 ;  /* 0x013000110c007388 */ /* 0x000fe20000000400 */
[----:B------:R1:W-:Y:S01]  /*30580*/  STS.U16 [R12+0x13100], R4 ;  /* 0x013100040c007388 */ /* 0x0003e20000000400 */
[----:B------:R1:W-:Y:S02]  /*30590*/  STS.U16 [R12+0x13200], R5 ;  /* 0x013200050c007388 */ /* 0x0003e40000000400 */
[----:B------:R1:W-:Y:S01]  /*305a0*/  STS.U16 [R12+0x13300], R6 ;  /* 0x013300060c007388 */ /* 0x0003e20000000400 */
[----:B0-----:R-:W2:Y:S04]  /*305b0*/  LDL.LU R0, [R1+0x73d8] ;  /* 0x0073d80001007983 */ /* 0x001ea80000300800 */
[----:B-1----:R-:W2:Y:S01]  /*305c0*/  LDL.LU R4, [R1+0x1c] ;  /* 0x00001c0001047983 */ /* 0x002ea20000300800 */
[----:B------:R-:W3:Y:S02]  /*305d0*/  LDL.LU R5, [R1+0x18] ;  /* 0x0000180001057983 */ /* 0x000ee40000300800 */
[----:B------:R-:W4:Y:S02]  /*305e0*/  LDL.LU R6, [R1+0x14] ;  /* 0x0000140001067983 */ /* 0x000f240000300800 */
[----:B------:R0:W-:Y:S01]  /*305f0*/  STS.U16 [R12+0x15000], R18 ;  /* 0x015000120c007388 */ /* 0x0001e20000000400 */
[----:B------:R-:W-:Y:S01]  /*30600*/  STS.U16 [R12+0x15100], R19 ;  /* 0x015100130c007388 */ /* 0x000fe20000000400 */
[----:B------:R1:W-:Y:S02]  /*30610*/  STS.U16 [R12+0x15200], R20 ;  /* 0x015200140c007388 */ /* 0x0003e40000000400 */
[----:B------:R1:W-:Y:S01]  /*30620*/  STS.U16 [R12+0x15300], R21 ;  /* 0x015300150c007388 */ /* 0x0003e20000000400 */
[----:B------:R-:W4:Y:S01]  /*30630*/  LDL.LU R16, [R1+0x7c8] ;  /* 0x0007c80001107983 */ /* 0x000f220000300800 */
[----:B------:R-:W-:Y:S02]  /*30640*/  STS.U16 [R12+0x17000], R22 ;  /* 0x017000160c007388 */ /* 0x000fe40000000400 */
[----:B------:R-:W4:Y:S02]  /*30650*/  LDL.LU R17, [R1+0x7c0] ;  /* 0x0007c00001117983 */ /* 0x000f240000300800 */
[----:B------:R-:W-:Y:S01]  /*30660*/  STS.U16 [R12+0x17100], R23 ;  /* 0x017100170c007388 */ /* 0x000fe20000000400 */
[----:B------:R-:W-:Y:S04]  /*30670*/  STS.U16 [R12+0x17200], R24 ;  /* 0x017200180c007388 */ /* 0x000fe80000000400 */
[----:B0-----:R-:W4:Y:S01]  /*30680*/  LDL.LU R18, [R1+0x7b8] ;  /* 0x0007b80001127983 */ /* 0x001f220000300800 */
[----:B-1----:R-:W4:Y:S02]  /*30690*/  LDL.LU R20, [R1+0x7b0] ;  /* 0x0007b00001147983 */ /* 0x002f240000300800 */
[----:B------:R0:W-:Y:S02]  /*306a0*/  STS.U16 [R12+0x17300], R25 ;  /* 0x017300190c007388 */ /* 0x0001e40000000400 */
[----:B------:R1:W-:Y:S01]  /*306b0*/  STS.U16 [R12+0x19000], R2 ;  /* 0x019000020c007388 */ /* 0x0003e20000000400 */
[----:B------:R-:W4:Y:S04]  /*306c0*/  LDL.LU R21, [R1+0x738] ;  /* 0x0007380001157983 */ /* 0x000f280000300800 */
[----:B------:R1:W-:Y:S01]  /*306d0*/  STS.U16 [R12+0x19100], R26 ;  /* 0x0191001a0c007388 */ /* 0x0003e20000000400 */
[----:B------:R1:W-:Y:S02]  /*306e0*/  STS.U16 [R12+0x19200], R27 ;  /* 0x0192001b0c007388 */ /* 0x0003e40000000400 */
[----:B------:R1:W-:Y:S02]  /*306f0*/  STS.U16 [R12+0x19300], R28 ;  /* 0x0193001c0c007388 */ /* 0x0003e40000000400 */
[----:B------:R1:W-:Y:S01]  /*30700*/  STS.U16 [R12+0x1b000], R29 ;  /* 0x01b0001d0c007388 */ /* 0x0003e20000000400 */
[----:B0-----:R-:W4:Y:S01]  /*30710*/  LDL.LU R25, [R1+0x730] ;  /* 0x0007300001197983 */ /* 0x001f220000300800 */
[----:B-1----:R-:W4:Y:S02]  /*30720*/  LDL.LU R2, [R1+0x728] ;  /* 0x0007280001027983 */ /* 0x002f240000300800 */
[----:B------:R-:W4:Y:S01]  /*30730*/  LDL.LU R26, [R1+0x720] ;  /* 0x00072000011a7983 */ /* 0x000f220000300800 */
[----:B------:R-:W4:Y:S01]  /*30740*/  LDL.LU R27, [R1+0x6a8] ;  /* 0x0006a800011b7983 */ /* 0x000f220000300800 */
[----:B------:R-:W4:Y:S03]  /*30750*/  LDL.LU R28, [R1+0x6a0] ;  /* 0x0006a000011c7983 */ /* 0x000f260000300800 */
[----:B------:R0:W-:Y:S01]  /*30760*/  STS.U16 [R12+0x1b100], R13 ;  /* 0x01b1000d0c007388 */ /* 0x0001e20000000400 */
[----:B------:R-:W4:Y:S02]  /*30770*/  LDL.LU R29, [R1+0x698] ;  /* 0x00069800011d7983 */ /* 0x000f240000300800 */
[----:B------:R1:W-:Y:S02]  /*30780*/  STS.U16 [R12+0x1b200], R15 ;  /* 0x01b2000f0c007388 */ /* 0x0003e40000000400 */
[----:B------:R1:W-:Y:S01]  /*30790*/  STS.U16 [R12+0x1b300], R3 ;  /* 0x01b300030c007388 */ /* 0x0003e20000000400 */
[----:B0-----:R-:W4:Y:S01]  /*307a0*/  LDL.LU R13, [R1+0x690] ;  /* 0x00069000010d7983 */ /* 0x001f220000300800 */
[----:B------:R-:W4:Y:S02]  /*307b0*/  LDL.LU R22, [R1+0x618] ;  /* 0x0006180001167983 */ /* 0x000f240000300800 */
[----:B------:R-:W4:Y:S02]  /*307c0*/  LDL.LU R23, [R1+0x610] ;  /* 0x0006100001177983 */ /* 0x000f240000300800 */
[----:B------:R-:W4:Y:S01]  /*307d0*/  LDL.LU R24, [R1+0x608] ;  /* 0x0006080001187983 */ /* 0x000f220000300800 */
[----:B-1----:R-:W4:Y:S01]  /*307e0*/  LDL.LU R15, [R1+0x600] ;  /* 0x00060000010f7983 */ /* 0x002f220000300800 */
[----:B------:R-:W4:Y:S03]  /*307f0*/  LDL.LU R3, [R1+0x4c8] ;  /* 0x0004c80001037983 */ /* 0x000f260000300800 */
[----:B--2---:R0:W-:Y:S01]  /*30800*/  STS.U16 [R12+0x1d000], R4 ;  /* 0x01d000040c007388 */ /* 0x0041e20000000400 */
[----:B---3--:R1:W-:Y:S02]  /*30810*/  STS.U16 [R12+0x1d100], R5 ;  /* 0x01d100050c007388 */ /* 0x0083e40000000400 */
[----:B----4-:R2:W-:Y:S01]  /*30820*/  STS.U16 [R12+0x1d200], R6 ;  /* 0x01d200060c007388 */ /* 0x0105e20000000400 */
[----:B------:R3:W-:Y:S04]  /*30830*/  STS.U16 [R12+0x1d300], R0 ;  /* 0x01d300000c007388 */ /* 0x0007e80000000400 */
[----:B0-----:R-:W4:Y:S01]  /*30840*/  LDL.LU R4, [R1+0x4c0] ;  /* 0x0004c00001047983 */ /* 0x001f220000300800 */
[----:B-1----:R-:W4:Y:S03]  /*30850*/  LDL.LU R5, [R1+0x4b8] ;  /* 0x0004b80001057983 */ /* 0x002f260000300800 */
[----:B--2---:R-:W2:Y:S01]  /*30860*/  LDL.LU R6, [R1+0x4b0] ;  /* 0x0004b00001067983 */ /* 0x004ea20000300800 */
[----:B---3--:R-:W3:Y:S02]  /*30870*/  LDL.LU R0, [R1+0x444] ;  /* 0x0004440001007983 */ /* 0x008ee40000300800 */
[C---:B------:R-:W-:Y:S01]  /*30880*/  IMAD.SHL.U32 R19, R14.reuse, 0x2, RZ ;  /* 0x000000020e137824 */ /* 0x040fe200078e00ff */
[----:B------:R-:W-:Y:S01]  /*30890*/  STS.U16 [R12+0x1f000], R10 ;  /* 0x01f0000a0c007388 */ /* 0x000fe20000000400 */
[----:B------:R-:W-:Y:S03]  /*308a0*/  STS.U16 [R12+0x1f100], R9 ;  /* 0x01f100090c007388 */ /* 0x000fe60000000400 */
[----:B------:R-:W-:Y:S01]  /*308b0*/  LOP3.LUT R19, R19, 0x50, RZ, 0x3c, !PT ;  /* 0x0000005013137812 */ /* 0x000fe200078e3cff */
[----:B------:R-:W-:Y:S01]  /*308c0*/  STS.U16 [R12+0x1f200], R8 ;  /* 0x01f200080c007388 */ /* 0x000fe20000000400 */
[----:B------:R-:W-:Y:S03]  /*308d0*/  STS.U16 [R12+0x1f300], R7 ;  /* 0x01f300070c007388 */ /* 0x000fe60000000400 */
[----:B------:R-:W-:Y:S01]  /*308e0*/  STS.U16 [R19+0x1400], R16 ;  /* 0x0014001013007388 */ /* 0x000fe20000000400 */
[----:B------:R-:W-:Y:S02]  /*308f0*/  STS.U16 [R19+0x1500], R17 ;  /* 0x0015001113007388 */ /* 0x000fe40000000400 */
[----:B------:R-:W-:Y:S02]  /*30900*/  STS.U16 [R19+0x1600], R18 ;  /* 0x0016001213007388 */ /* 0x000fe40000000400 */
[----:B------:R-:W-:Y:S01]  /*30910*/  STS.U16 [R19+0x1700], R20 ;  /* 0x0017001413007388 */ /* 0x000fe20000000400 */
[----:B------:R-:W-:Y:S01]  /*30920*/  STS.U16 [R19+0x3400], R21 ;  /* 0x0034001513007388 */ /* 0x000fe20000000400 */
[----:B------:R0:W-:Y:S02]  /*30930*/  STS.U16 [R19+0x3500], R25 ;  /* 0x0035001913007388 */ /* 0x0001e40000000400 */
[----:B------:R1:W-:Y:S02]  /*30940*/  STS.U16 [R19+0x3600], R2 ;  /* 0x0036000213007388 */ /* 0x0003e40000000400 */
[----:B------:R1:W-:Y:S01]  /*30950*/  STS.U16 [R19+0x3700], R26 ;  /* 0x0037001a13007388 */ /* 0x0003e20000000400 */
[----:B------:R1:W-:Y:S01]  /*30960*/  STS.U16 [R19+0x5400], R27 ;  /* 0x0054001b13007388 */ /* 0x0003e20000000400 */
[----:B------:R1:W-:Y:S02]  /*30970*/  STS.U16 [R19+0x5500], R28 ;  /* 0x0055001c13007388 */ /* 0x0003e40000000400 */
[----:B------:R1:W-:Y:S01]  /*30980*/  STS.U16 [R19+0x5600], R29 ;  /* 0x0056001d13007388 */ /* 0x0003e20000000400 */
[----:B0-----:R-:W3:Y:S04]  /*30990*/  LDL.LU R25, [R1+0x43c] ;  /* 0x00043c0001197983 */ /* 0x001ee80000300800 */
[----:B------:R0:W-:Y:S01]  /*309a0*/  STS.U16 [R19+0x5700], R13 ;  /* 0x0057000d13007388 */ /* 0x0001e20000000400 */
[----:B-1----:R-:W3:Y:S02]  /*309b0*/  LDL.LU R2, [R1+0x434] ;  /* 0x0004340001027983 */ /* 0x002ee40000300800 */
[----:B------:R-:W-:Y:S01]  /*309c0*/  STS.U16 [R19+0x7400], R22 ;  /* 0x0074001613007388 */ /* 0x000fe20000000400 */
[----:B------:R-:W3:Y:S04]  /*309d0*/  LDL.LU R26, [R1+0x42c] ;  /* 0x00042c00011a7983 */ /* 0x000ee80000300800 */
[----:B------:R-:W-:Y:S04]  /*309e0*/  STS.U16 [R19+0x7500], R23 ;  /* 0x0075001713007388 */ /* 0x000fe80000000400 */
[----:B------:R-:W3:Y:S01]  /*309f0*/  LDL.LU R27, [R1+0x3c4] ;  /* 0x0003c400011b7983 */ /* 0x000ee20000300800 */
[----:B------:R-:W-:Y:S02]  /*30a00*/  STS.U16 [R19+0x7600], R24 ;  /* 0x0076001813007388 */ /* 0x000fe40000000400 */
[----:B------:R-:W3:Y:S02]  /*30a10*/  LDL.LU R28, [R1+0x3bc] ;  /* 0x0003bc00011c7983 */ /* 0x000ee40000300800 */
[----:B------:R1:W-:Y:S01]  /*30a20*/  STS.U16 [R19+0x7700], R15 ;  /* 0x0077000f13007388 */ /* 0x0003e20000000400 */
[----:B------:R-:W3:Y:S04]  /*30a30*/  LDL.LU R29, [R1+0x3b4] ;  /* 0x0003b400011d7983 */ /* 0x000ee80000300800 */
[----:B------:R-:W-:Y:S01]  /*30a40*/  STS.U16 [R19+0x9400], R3 ;  /* 0x0094000313007388 */ /* 0x000fe20000000400 */
[----:B0-----:R-:W3:Y:S02]  /*30a50*/  LDL.LU R13, [R1+0x3ac] ;  /* 0x0003ac00010d7983 */ /* 0x001ee40000300800 */
[----:B------:R-:W3:Y:S01]  /*30a60*/  LDL.LU R11, [R1+0x348] ;  /* 0x00034800010b7983 */ /* 0x000ee20000300800 */
[----:B-1----:R-:W3:Y:S01]  /*30a70*/  LDL.LU R15, [R1+0x340] ;  /* 0x00034000010f7983 */ /* 0x002ee20000300800 */
[----:B------:R-:W3:Y:S03]  /*30a80*/  LDL.LU R12, [R1+0x338] ;  /* 0x00033800010c7983 */ /* 0x000ee60000300800 */
[----:B----4-:R-:W-:Y:S01]  /*30a90*/  STS.U16 [R19+0x9500], R4 ;  /* 0x0095000413007388 */ /* 0x010fe20000000400 */
[----:B------:R-:W-:Y:S03]  /*30aa0*/  STS.U16 [R19+0x9600], R5 ;  /* 0x0096000513007388 */ /* 0x000fe60000000400 */
[----:B--2---:R-:W-:Y:S01]  /*30ab0*/  STS.U16 [R19+0x9700], R6 ;  /* 0x0097000613007388 */ /* 0x004fe20000000400 */
[----:B---3--:R0:W-:Y:S03]  /*30ac0*/  STS.U16 [R19+0xb400], R0 ;  /* 0x00b4000013007388 */ /* 0x0081e60000000400 */
[----:B0-----:R-:W2:Y:S01]  /*30ad0*/  LDL.LU R0, [R1+0x330] ;  /* 0x0003300001007983 */ /* 0x001ea20000300800 */
[----:B------:R-:W3:Y:S02]  /*30ae0*/  LDL.LU R16, [R1+0x2c8] ;  /* 0x0002c80001107983 */ /* 0x000ee40000300800 */
        /* <DEDUP_REMOVED lines=10> */
[----:B------:R-:W4:Y:S04]  /*30b90*/  LDL.LU R24, [R1+0x1bc] ;  /* 0x0001bc0001187983 */ /* 0x000f280000300800 */
[----:B------:R0:W-:Y:S01]  /*30ba0*/  STS.U16 [R19+0xb500], R25 ;  /* 0x00b5001913007388 */ /* 0x0001e20000000400 */
[----:B------:R1:W-:Y:S03]  /*30bb0*/  STS.U16 [R19+0xb600], R2 ;  /* 0x00b6000213007388 */ /* 0x0003e60000000400 */
[----:B------:R1:W-:Y:S01]  /*30bc0*/  STS.U16 [R19+0xb700], R26 ;  /* 0x00b7001a13007388 */ /* 0x0003e20000000400 */
[----:B------:R1:W-:Y:S03]  /*30bd0*/  STS.U16 [R19+0xd400], R27 ;  /* 0x00d4001b13007388 */ /* 0x0003e60000000400 */
[----:B------:R1:W-:Y:S01]  /*30be0*/  STS.U16 [R19+0xd500], R28 ;  /* 0x00d5001c13007388 */ /* 0x0003e20000000400 */
[----:B------:R1:W-:Y:S03]  /*30bf0*/  STS.U16 [R19+0xd600], R29 ;  /* 0x00d6001d13007388 */ /* 0x0003e60000000400 */
[----:B0-----:R-:W4:Y:S04]  /*30c00*/  LDL.LU R25, [R1+0x144] ;  /* 0x0001440001197983 */ /* 0x001f280000300800 */
[----:B------:R0:W-:Y:S01]  /*30c10*/  STS.U16 [R19+0xd700], R13 ;  /* 0x00d7000d13007388 */ /* 0x0001e20000000400 */
[----:B-1----:R-:W4:Y:S02]  /*30c20*/  LDL.LU R2, [R1+0x13c] ;  /* 0x00013c0001027983 */ /* 0x002f240000300800 */
[----:B------:R-:W4:Y:S02]  /*30c30*/  LDL.LU R26, [R1+0x134] ;  /* 0x00013400011a7983 */ /* 0x000f240000300800 */
[----:B------:R1:W-:Y:S01]  /*30c40*/  STS.U16 [R19+0xf400], R11 ;  /* 0x00f4000b13007388 */ /* 0x0003e20000000400 */
[----:B------:R-:W4:Y:S01]  /*30c50*/  LDL.LU R27, [R1+0x12c] ;  /* 0x00012c00011b7983 */ /* 0x000f220000300800 */
[----:B------:R-:W4:Y:S03]  /*30c60*/  LDL.LU R28, [R1+0xcc] ;  /* 0x0000cc00011c7983 */ /* 0x000f260000300800 */
[----:B------:R1:W-:Y:S01]  /*30c70*/  STS.U16 [R19+0xf500], R15 ;  /* 0x00f5000f13007388 */ /* 0x0003e20000000400 */
[----:B------:R1:W-:Y:S03]  /*30c80*/  STS.U16 [R19+0xf600], R12 ;  /* 0x00f6000c13007388 */ /* 0x0003e60000000400 */
[----:B------:R-:W4:Y:S01]  /*30c90*/  LDL.LU R29, [R1+0xc8] ;  /* 0x0000c800011d7983 */ /* 0x000f220000300800 */
[----:B0-----:R-:W4:Y:S03]  /*30ca0*/  LDL.LU R13, [R1+0xc4] ;  /* 0x0000c400010d7983 */ /* 0x001f260000300800 */
[----:B-1----:R-:W4:Y:S04]  /*30cb0*/  LDL.LU R11, [R1+0x73d4] ;  /* 0x0073d400010b7983 */ /* 0x002f280000300800 */
[----:B------:R-:W4:Y:S01]  /*30cc0*/  LDL.LU R15, [R1+0xc0] ;  /* 0x0000c000010f7983 */ /* 0x000f220000300800 */
[----:B------:R-:W4:Y:S03]  /*30cd0*/  LDL.LU R12, [R1+0x73d0] ;  /* 0x0073d000010c7983 */ /* 0x000f260000300800 */
[----:B--2---:R0:W-:Y:S01]  /*30ce0*/  STS.U16 [R19+0xf700], R0 ;  /* 0x00f7000013007388 */ /* 0x0041e20000000400 */
[----:B---3--:R1:W-:Y:S02]  /*30cf0*/  STS.U16 [R19+0x11400], R16 ;  /* 0x0114001013007388 */ /* 0x0083e40000000400 */
[----:B----4-:R2:W-:Y:S01]  /*30d00*/  STS.U16 [R19+0x11500], R17 ;  /* 0x0115001113007388 */ /* 0x0105e20000000400 */
[----:B------:R3:W-:Y:S04]  /*30d10*/  STS.U16 [R19+0x11600], R18 ;  /* 0x0116001213007388 */ /* 0x0007e80000000400 */
[----:B------:R-:W-:Y:S01]  /*30d20*/  STS.U16 [R19+0x11700], R20 ;  /* 0x0117001413007388 */ /* 0x000fe20000000400 */
[----:B------:R-:W-:Y:S02]  /*30d30*/  STS.U16 [R19+0x13400], R21 ;  /* 0x0134001513007388 */ /* 0x000fe40000000400 */
[----:B------:R-:W-:Y:S02]  /*30d40*/  STS.U16 [R19+0x13500], R22 ;  /* 0x0135001613007388 */ /* 0x000fe40000000400 */
[----:B------:R-:W-:Y:S01]  /*30d50*/  STS.U16 [R19+0x13600], R23 ;  /* 0x0136001713007388 */ /* 0x000fe20000000400 */
[----:B0-----:R-:W4:Y:S01]  /*30d60*/  LDL.LU R0, [R1+0x73cc] ;  /* 0x0073cc0001007983 */ /* 0x001f220000300800 */
[----:B-1----:R-:W4:Y:S03]  /*30d70*/  LDL.LU R16, [R1+0x68] ;  /* 0x0000680001107983 */ /* 0x002f260000300800 */
[----:B--2---:R-:W2:Y:S04]  /*30d80*/  LDL.LU R17, [R1+0x64] ;  /* 0x0000640001117983 */ /* 0x004ea80000300800 */
[----:B------:R0:W-:Y:S01]  /*30d90*/  STS.U16 [R19+0x13700], R3 ;  /* 0x0137000313007388 */ /* 0x0001e20000000400 */
[----:B---3--:R-:W3:Y:S02]  /*30da0*/  LDL.LU R18, [R1+0x60] ;  /* 0x0000600001127983 */ /* 0x008ee40000300800 */
[----:B------:R1:W-:Y:S02]  /*30db0*/  STS.U16 [R19+0x15400], R4 ;  /* 0x0154000413007388 */ /* 0x0003e40000000400 */
[----:B------:R1:W-:Y:S01]  /*30dc0*/  STS.U16 [R19+0x15500], R5 ;  /* 0x0155000513007388 */ /* 0x0003e20000000400 */
[----:B------:R1:W-:Y:S04]  /*30dd0*/  STS.U16 [R19+0x15600], R6 ;  /* 0x0156000613007388 */ /* 0x0003e80000000400 */
[----:B0-----:R-:W3:Y:S01]  /*30de0*/  LDL.LU R3, [R1+0xc] ;  /* 0x00000c0001037983 */ /* 0x001ee20000300800 */
[----:B-1----:R-:W3:Y:S03]  /*30df0*/  LDL.LU R4, [R1+0x8] ;  /* 0x0000080001047983 */ /* 0x002ee60000300800 */
[----:B------:R-:W3:Y:S04]  /*30e00*/  LDL.LU R5, [R1+0x4] ;  /* 0x0000040001057983 */ /* 0x000ee80000300800 */
[----:B------:R-:W3:Y:S01]  /*30e10*/  LDL.LU R6, [R1] ;  /* 0x0000000001067983 */ /* 0x000ee20000300800 */
[----:B------:R-:W3:Y:S02]  /*30e20*/  LDL.LU R20, [R1+0x7a8] ;  /* 0x0007a80001147983 */ /* 0x000ee40000300800 */
[----:B------:R-:W3:Y:S02]  /*30e30*/  LDL.LU R21, [R1+0x7a0] ;  /* 0x0007a00001157983 */ /* 0x000ee40000300800 */
[----:B------:R0:W-:Y:S01]  /*30e40*/  STS.U16 [R19+0x15700], R24 ;  /* 0x0157001813007388 */ /* 0x0001e20000000400 */
[----:B------:R-:W3:Y:S04]  /*30e50*/  LDL.LU R22, [R1+0x718] ;  /* 0x0007180001167983 */ /* 0x000ee80000300800 */
[----:B------:R1:W-:Y:S01]  /*30e60*/  STS.U16 [R19+0x17400], R25 ;  /* 0x0174001913007388 */ /* 0x0003e20000000400 */
[----:B------:R-:W3:Y:S02]  /*30e70*/  LDL.LU R23, [R1+0x710] ;  /* 0x0007100001177983 */ /* 0x000ee40000300800 */
[----:B------:R-:W-:Y:S02]  /*30e80*/  STS.U16 [R19+0x17500], R2 ;  /* 0x0175000213007388 */ /* 0x000fe40000000400 */
[----:B------:R1:W-:Y:S01]  /*30e90*/  STS.U16 [R19+0x17600], R26 ;  /* 0x0176001a13007388 */ /* 0x0003e20000000400 */
[----:B------:R1:W-:Y:S04]  /*30ea0*/  STS.U16 [R19+0x17700], R27 ;  /* 0x0177001b13007388 */ /* 0x0003e80000000400 */
[----:B0-----:R-:W3:Y:S01]  /*30eb0*/  LDL.LU R24, [R1+0x708] ;  /* 0x0007080001187983 */ /* 0x001ee20000300800 */
[----:B-1----:R-:W3:Y:S03]  /*30ec0*/  LDL.LU R25, [R1+0x704] ;  /* 0x0007040001197983 */ /* 0x002ee60000300800 */
[----:B------:R0:W-:Y:S04]  /*30ed0*/  STS.U16 [R19+0x19400], R28 ;  /* 0x0194001c13007388 */ /* 0x0001e80000000400 */
[----:B------:R-:W3:Y:S01]  /*30ee0*/  LDL.LU R26, [R1+0x688] ;  /* 0x00068800011a7983 */ /* 0x000ee20000300800 */
[----:B------:R-:W3:Y:S02]  /*30ef0*/  LDL.LU R2, [R1+0x680] ;  /* 0x0006800001027983 */ /* 0x000ee40000300800 */
[----:B------:R-:W3:Y:S02]  /*30f00*/  LDL.LU R27, [R1+0x678] ;  /* 0x00067800011b7983 */ /* 0x000ee40000300800 */
[----:B------:R1:W-:Y:S01]  /*30f10*/  STS.U16 [R19+0x19500], R29 ;  /* 0x0195001d13007388 */ /* 0x0003e20000000400 */
[----:B------:R1:W-:Y:S04]  /*30f20*/  STS.U16 [R19+0x19600], R13 ;  /* 0x0196000d13007388 */ /* 0x0003e80000000400 */
[----:B0-----:R-:W3:Y:S01]  /*30f30*/  LDL.LU R28, [R1+0x674] ;  /* 0x00067400011c7983 */ /* 0x001ee20000300800 */
[----:B------:R0:W-:Y:S03]  /*30f40*/  STS.U16 [R19+0x19700], R15 ;  /* 0x0197000f13007388 */ /* 0x0001e60000000400 */
[----:B-1----:R-:W3:Y:S01]  /*30f50*/  LDL.LU R29, [R1+0x5f8] ;  /* 0x0005f800011d7983 */ /* 0x002ee20000300800 */
[----:B------:R-:W3:Y:S03]  /*30f60*/  LDL.LU R13, [R1+0x5f0] ;  /* 0x0005f000010d7983 */ /* 0x000ee60000300800 */
[----:B0-----:R-:W3:Y:S04]  /*30f70*/  LDL.LU R15, [R1+0x5e8] ;  /* 0x0005e800010f7983 */ /* 0x001ee80000300800 */
[----:B----4-:R0:W-:Y:S01]  /*30f80*/  STS.U16 [R19+0x1b400], R0 ;  /* 0x01b4000013007388 */ /* 0x0101e20000000400 */
[----:B------:R1:W-:Y:S03]  /*30f90*/  STS.U16 [R19+0x1b500], R16 ;  /* 0x01b5001013007388 */ /* 0x0003e60000000400 */
[----:B--2---:R2:W-:Y:S04]  /*30fa0*/  STS.U16 [R19+0x1b600], R17 ;  /* 0x01b6001113007388 */ /* 0x0045e80000000400 */
[----:B---3--:R3:W-:Y:S04]  /*30fb0*/  STS.U16 [R19+0x1b700], R18 ;  /* 0x01b7001213007388 */ /* 0x0087e80000000400 */
[----:B0-----:R-:W4:Y:S01]  /*30fc0*/  LDL.LU R0, [R1+0x5e4] ;  /* 0x0005e40001007983 */ /* 0x001f220000300800 */
[----:B-1----:R-:W4:Y:S02]  /*30fd0*/  LDL.LU R16, [R1+0x73c8] ;  /* 0x0073c80001107983 */ /* 0x002f240000300800 */
[----:B--2---:R-:W2:Y:S01]  /*30fe0*/  LDL.LU R17, [R1+0x73c4] ;  /* 0x0073c40001117983 */ /* 0x004ea20000300800 */
[----:B------:R0:W-:Y:S04]  /*30ff0*/  STS.U16 [R19+0x1d400], R3 ;  /* 0x01d4000313007388 */ /* 0x0001e80000000400 */
[----:B---3--:R-:W3:Y:S01]  /*31000*/  LDL.LU R18, [R1+0x73c0] ;  /* 0x0073c00001127983 */ /* 0x008ee20000300800 */
[----:B------:R1:W-:Y:S02]  /*31010*/  STS.U16 [R19+0x1d500], R4 ;  /* 0x01d5000413007388 */ /* 0x0003e40000000400 */
[----:B------:R1:W-:Y:S02]  /*31020*/  STS.U16 [R19+0x1d600], R5 ;  /* 0x01d6000513007388 */ /* 0x0003e40000000400 */
[----:B------:R1:W-:Y:S01]  /*31030*/  STS.U16 [R19+0x1d700], R6 ;  /* 0x01d7000613007388 */ /* 0x0003e20000000400 */
[----:B0-----:R-:W2:Y:S04]  /*31040*/  LDL.LU R3, [R1+0x73bc] ;  /* 0x0073bc0001037983 */ /* 0x001ea80000300800 */
[----:B-1----:R-:W2:Y:S01]  /*31050*/  LDL.LU R4, [R1+0x73b8] ;  /* 0x0073b80001047983 */ /* 0x002ea20000300800 */
[----:B------:R-:W2:Y:S03]  /*31060*/  LDL.LU R5, [R1+0x73b4] ;  /* 0x0073b40001057983 */ /* 0x000ea60000300800 */
[----:B------:R-:W2:Y:S01]  /*31070*/  LDL.LU R6, [R1+0x73b0] ;  /* 0x0073b00001067983 */ /* 0x000ea20000300800 */
[----:B------:R-:W-:-:S03]  /*31080*/  IMAD.SHL.U32 R14, R14, 0x2, RZ ;  /* 0x000000020e0e7824 */ /* 0x000fc600078e00ff */
[----:B--2---:R-:W-:Y:S01]  /*31090*/  STS.U16 [R19+0x1f400], R6 ;  /* 0x01f4000613007388 */ /* 0x004fe20000000400 */
[----:B------:R0:W-:Y:S02]  /*310a0*/  STS.U16 [R19+0x1f500], R5 ;  /* 0x01f5000513007388 */ /* 0x0001e40000000400 */
[----:B------:R1:W-:Y:S01]  /*310b0*/  STS.U16 [R19+0x1f600], R4 ;  /* 0x01f6000413007388 */ /* 0x0003e20000000400 */
[----:B0-----:R-:W2:Y:S01]  /*310c0*/  LDL.LU R5, [R1+0x794] ;  /* 0x0007940001057983 */ /* 0x001ea20000300800 */
[----:B-1----:R-:W2:Y:S01]  /*310d0*/  LDL.LU R4, [R1+0x798] ;  /* 0x0007980001047983 */ /* 0x002ea20000300800 */
[----:B------:R-:W-:Y:S01]  /*310e0*/  LOP3.LUT R14, R14, 0x60, RZ, 0x3c, !PT ;  /* 0x000000600e0e7812 */ /* 0x000fe200078e3cff */
[----:B------:R0:W-:Y:S04]  /*310f0*/  STS.U16 [R19+0x1f700], R3 ;  /* 0x01f7000313007388 */ /* 0x0001e80000000400 */
[----:B------:R1:W-:Y:S01]  /*31100*/  STS.U16 [R14+0x1800], R20 ;  /* 0x001800140e007388 */ /* 0x0003e20000000400 */
[----:B------:R3:W-:Y:S03]  /*31110*/  STS.U16 [R14+0x1900], R21 ;  /* 0x001900150e007388 */ /* 0x0007e60000000400 */
[----:B0-----:R-:W4:Y:S04]  /*31120*/  LDL.LU R19, [R1+0x73ac] ;  /* 0x0073ac0001137983 */ /* 0x001f280000300800 */
[----:B-1----:R-:W4:Y:S01]  /*31130*/  LDL.LU R20, [R1+0x73a8] ;  /* 0x0073a80001147983 */ /* 0x002f220000300800 */
[----:B---3--:R-:W3:Y:S03]  /*31140*/  LDL.LU R21, [R1+0x73a4] ;  /* 0x0073a40001157983 */ /* 0x008ee60000300800 */
[----:B--2---:R0:W-:Y:S01]  /*31150*/  STS.U16 [R14+0x1a00], R4 ;  /* 0x001a00040e007388 */ /* 0x0041e20000000400 */
[----:B------:R1:W-:Y:S02]  /*31160*/  STS.U16 [R14+0x1b00], R5 ;  /* 0x001b00050e007388 */ /* 0x0003e40000000400 */
[----:B------:R2:W-:Y:S02]  /*31170*/  STS.U16 [R14+0x3800], R22 ;  /* 0x003800160e007388 */ /* 0x0005e40000000400 */
[----:B------:R2:W-:Y:S01]  /*31180*/  STS.U16 [R14+0x3900], R23 ;  /* 0x003900170e007388 */ /* 0x0005e20000000400 */
[----:B------:R2:W-:Y:S01]  /*31190*/  STS.U16 [R14+0x3a00], R24 ;  /* 0x003a00180e007388 */ /* 0x0005e20000000400 */
[----:B------:R2:W-:Y:S02]  /*311a0*/  STS.U16 [R14+0x3b00], R25 ;  /* 0x003b00190e007388 */ /* 0x0005e40000000400 */
[----:B------:R4:W-:Y:S01]  /*311b0*/  STS.U16 [R14+0x5800], R26 ;  /* 0x0058001a0e007388 */ /* 0x0009e20000000400 */
[----:B0-----:R-:W3:Y:S04]  /*311c0*/  LDL R4, [R1+0x21fc] ;  /* 0x0021fc0001047983 */ /* 0x001ee80000100800 */
[----:B-1----:R-:W3:Y:S01]  /*311d0*/  LDL R5, [R1+0x1fe0] ;  /* 0x001fe00001057983 */ /* 0x002ee20000100800 */
[----:B--2---:R-:W2:Y:S03]  /*311e0*/  LDL.LU R22, [R1+0x73a0] ;  /* 0x0073a00001167983 */ /* 0x004ea60000300800 */
[----:B------:R-:W2:Y:S01]  /*311f0*/  LDL.LU R23, [R1+0x739c] ;  /* 0x00739c0001177983 */ /* 0x000ea20000300800 */
[----:B------:R-:W2:Y:S03]  /*31200*/  LDL.LU R24, [R1+0x7398] ;  /* 0x0073980001187983 */ /* 0x000ea60000300800 */
[----:B------:R-:W2:Y:S01]  /*31210*/  LDL.LU R25, [R1+0x7394] ;  /* 0x0073940001197983 */ /* 0x000ea20000300800 */
[----:B----4-:R-:W4:Y:S03]  /*31220*/  LDL.LU R26, [R1+0x7390] ;  /* 0x00739000011a7983 */ /* 0x010f260000300800 */
[----:B------:R0:W-:Y:S01]  /*31230*/  STS.U16 [R14+0x5900], R2 ;  /* 0x005900020e007388 */ /* 0x0001e20000000400 */
[----:B------:R1:W-:Y:S02]  /*31240*/  STS.U16 [R14+0x5a00], R27 ;  /* 0x005a001b0e007388 */ /* 0x0003e40000000400 */
[----:B------:R1:W-:Y:S02]  /*31250*/  STS.U16 [R14+0x5b00], R28 ;  /* 0x005b001c0e007388 */ /* 0x0003e40000000400 */
[----:B------:R1:W-:Y:S01]  /*31260*/  STS.U16 [R14+0x7800], R29 ;  /* 0x0078001d0e007388 */ /* 0x0003e20000000400 */
[----:B------:R1:W-:Y:S01]  /*31270*/  STS.U16 [R14+0x7900], R13 ;  /* 0x0079000d0e007388 */ /* 0x0003e20000000400 */
[----:B------:R1:W-:Y:S03]  /*31280*/  STS.U16 [R14+0x7a00], R15 ;  /* 0x007a000f0e007388 */ /* 0x0003e60000000400 */
[----:B0-----:R-:W2:Y:S01]  /*31290*/  LDL.LU R2, [R1+0x738c] ;  /* 0x00738c0001027983 */ /* 0x001ea20000300800 */
[----:B-1----:R-:W2:Y:S03]  /*312a0*/  LDL.LU R27, [R1+0x7388] ;  /* 0x00738800011b7983 */ /* 0x002ea60000300800 */
[----:B------:R-:W2:Y:S01]  /*312b0*/  LDL.LU R28, [R1+0x7384] ;  /* 0x00738400011c7983 */ /* 0x000ea20000300800 */
[----:B------:R-:W2:Y:S03]  /*312c0*/  LDL.LU R29, [R1+0x7380] ;  /* 0x00738000011d7983 */ /* 0x000ea60000300800 */
[----:B------:R-:W2:Y:S01]  /*312d0*/  LDL.LU R13, [R1+0x737c] ;  /* 0x00737c00010d7983 */ /* 0x000ea20000300800 */
[----:B------:R-:W2:Y:S03]  /*312e0*/  LDL.LU R15, [R1+0x7378] ;  /* 0x00737800010f7983 */ /* 0x000ea60000300800 */
[----:B------:R0:W-:Y:S04]  /*312f0*/  STS.U16 [R14+0x7b00], R0 ;  /* 0x007b00000e007388 */ /* 0x0001e80000000400 */
[----:B0-----:R-:W4:Y:S01]  /*31300*/  LDL.LU R0, [R1+0x7374] ;  /* 0x0073740001007983 */ /* 0x001f220000300800 */
[----:B--2---:R-:W-:-:S06]  /*31310*/  PRMT R15, RZ, 0x7610, R15 ;  /* 0x00007610ff0f7816 */ /* 0x004fcc000000000f */
[----:B---3--:R-:W2:Y:S04]  /*31320*/  @!P0 LDG.E.U16 R15, [R4.64] ;  /* 0x00000006040f8981 */ /* 0x008ea8000c1e1500 */
[----:B----4-:R0:W-:Y:S04]  /*31330*/  STS.U16 [R14+0x9800], R0 ;  /* 0x009800000e007388 */ /* 0x0101e80000000400 */
[----:B0-----:R-:W3:Y:S01]  /*31340*/  LDL.LU R14, [R1+0x7370] ;  /* 0x00737000010e7983 */ /* 0x001ee20000300800 */
[----:B------:R-:W4:Y:S03]  /*31350*/  LDL.LU R0, [R1+0x736c] ;  /* 0x00736c0001007983 */ /* 0x000f260000300800 */
[----:B--2---:R0:W-:Y:S04]  /*31360*/  STL [R1+0xfc], R15 ;  /* 0x0000fc0f01007387 */ /* 0x0041e80000100800 */
[----:B0-----:R-:W2:Y:S01]  /*31370*/  LDL.LU R15, [R1+0x7368] ;  /* 0x00736800010f7983 */ /* 0x001ea20000300800 */
[----:B------:R-:W2:Y:S02]  /*31380*/  LDL R4, [R1+0x21d8] ;  /* 0x0021d80001047983 */ /* 0x000ea40000100800 */
[----:B------:R-:W2:Y:S01]  /*31390*/  LDL R5, [R1+0x21dc] ;  /* 0x0021dc0001057983 */ /* 0x000ea20000100800 */
[----:B----4-:R-:W-:-:S02]  /*313a0*/  PRMT R0, RZ, 0x7610, R0 ;  /* 0x00007610ff007816 */ /* 0x010fc40000000000 */
[----:B--2---:R-:W-:-:S04]  /*313b0*/  @!P0 LOP3.LUT R5, R5, R4, RZ, 0x3c, !PT ;  /* 0x0000000405058212 */ /* 0x004fc800078e3cff */
[----:B------:R-:W-:-:S04]  /*313c0*/  @!P0 LOP3.LUT R4, R5, R4, RZ, 0x3c, !PT ;  /* 0x0000000405048212 */ /* 0x000fc800078e3cff */
[----:B------:R-:W-:-:S05]  /*313d0*/  @!P0 LOP3.LUT R5, R5, R4, RZ, 0x3c, !PT ;  /* 0x0000000405058212 */ /* 0x000fca00078e3cff */
[----:B------:R-:W2:Y:S04]  /*313e0*/  @!P0 LDG.E.U16 R0, [R4.64] ;  /* 0x0000000604008981 */ /* 0x000ea8000c1e1500 */
[----:B--2---:R0:W-:Y:S04]  /*313f0*/  STL [R1+0xf8], R0 ;  /* 0x0000f80001007387 */ /* 0x0041e80000100800 */
[----:B0-----:R-:W2:Y:S01]  /*31400*/  LDL.LU R0, [R1+0x7364] ;  /* 0x0073640001007983 */ /* 0x001ea20000300800 */
[----:B------:R-:W4:Y:S02]  /*31410*/  LDL R4, [R1+0x2198] ;  /* 0x0021980001047983 */ /* 0x000f240000100800 */
[----:B------:R-:W4:Y:S01]  /*31420*/  LDL R5, [R1+0x219c] ;  /* 0x00219c0001057983 */ /* 0x000f220000100800 */
[----:B---3--:R-:W-:-:S02]  /*31430*/  PRMT R14, RZ, 0x7610, R14 ;  /* 0x00007610ff0e7816 */ /* 0x008fc4000000000e */
[----:B----4-:R-:W-:-:S04]  /*31440*/  @!P0 LOP3.LUT R5, R5, R4, RZ, 0x3c, !PT ;  /* 0x0000000405058212 */ /* 0x010fc800078e3cff */
[----:B------:R-:W-:-:S04]  /*31450*/  @!P0 LOP3.LUT R4, R5, R4, RZ, 0x3c, !PT ;  /* 0x0000000405048212 */ /* 0x000fc800078e3cff */
[----:B------:R-:W-:-:S05]  /*31460*/  @!P0 LOP3.LUT R5, R5, R4, RZ, 0x3c, !PT ;  /* 0x0000000405058212 */ /* 0x000fca00078e3cff */
[----:B------:R-:W3:Y:S04]  /*31470*/  @!P0 LDG.E.U16 R14, [R4.64] ;  /* 0x00000006040e8981 */ /* 0x000ee8000c1e1500 */
[----:B---3--:R0:W-:Y:S04]  /*31480*/  STL [R1+0xf4], R14 ;  /* 0x0000f40e01007387 */ /* 0x0081e80000100800 */
[----:B0-----:R-:W3:Y:S01]  /*31490*/  LDL.LU R14, [R1+0x7360] ;  /* 0x00736000010e7983 */ /* 0x001ee20000300800 */
[----:B------:R-:W4:Y:S02]  /*314a0*/  LDL R4, [R1+0x2158] ;  /* 0x0021580001047983 */ /* 0x000f240000100800 */
[----:B------:R-:W4:Y:S01]  /*314b0*/  LDL R5, [R1+0x215c] ;  /* 0x00215c0001057983 */ /* 0x000f220000100800 */
[----:B--2---:R-:W-:-:S02]  /*314c0*/  PRMT R0, RZ, 0x7610, R0 ;  /* 0x00007610ff007816 */ /* 0x004fc40000000000 */
[----:B----4-:R-:W-:-:S04]  /*314d0*/  @!P0 LOP3.LUT R5, R5, R4, RZ, 0x3c, !PT ;  /* 0x0000000405058212 */ /* 0x010fc800078e3cff */
        /* <DEDUP_REMOVED lines=97> */
[----:B------:R-:W-:-:S02]  /*31af0*/  PRMT R13, RZ, 0x7610, R13 ;  /* 0x00007610ff0d7816 */ /* 0x000fc4000000000d */
[----:B----4-:R-:W-:-:S04]  /*31b00*/  @!P0 LOP3.LUT R5, R5, R4, RZ, 0x3c, !PT ;  /* 0x0000000405058212 */ /* 0x010fc800078e3cff */
[----:B------:R-:W-:-:S04]  /*31b10*/  @!P0 LOP3.LUT R4, R5, R4, RZ, 0x3c, !PT ;  /* 0x0000000405048212 */ /* 0x000fc800078e3cff */
[----:B------:R-:W-:-:S05]  /*31b20*/  @!P0 LOP3.LUT R5, R5, R4, RZ, 0x3c, !PT ;  /* 0x0000000405058212 */ /* 0x000fca00078e3cff */
[----:B------:R0:W4:Y:S04]  /*31b30*/  @!P0 LDG.E.U16 R13, [R4.64] ;  /* 0x00000006040d8981 */ /* 0x000128000c1e1500 */
[----:B0-----:R-:W2:Y:S04]  /*31b40*/  LDL R4, [R1+0x2368] ;  /* 0x0023680001047983 */ /* 0x001ea80000100800 */
[----:B------:R-:W2:Y:S01]  /*31b50*/  LDL R5, [R1+0x23a4] ;  /* 0x0023a40001057983 */ /* 0x000ea20000100800 */
[----:B------:R-:W-:Y:S02]  /*31b60*/  PRMT R12, RZ, 0x7610, R12 ;  /* 0x00007610ff0c7816 */ /* 0x000fe4000000000c */
[----:B--2---:R-:W-:-:S04]  /*31b70*/  @!P0 LOP3.LUT R5, R5, R4, RZ, 0x3c, !PT ;  /* 0x0000000405058212 */ /* 0x004fc800078e3cff */
[----:B------:R-:W-:-:S04]  /*31b80*/  @!P0 LOP3.LUT R4, R5, R4, RZ, 0x3c, !PT ;  /* 0x0000000405048212 */ /* 0x000fc800078e3cff */
[----:B------:R-:W-:Y:S01]  /*31b90*/  @!P0 LOP3.LUT R5, R5, R4, RZ, 0x3c, !PT ;  /* 0x0000000405058212 */ /* 0x000fe200078e3cff */
[----:B----4-:R-:W-:Y:S04]  /*31ba0*/  STL [R1+0x7280], R13 ;  /* 0x0072800d01007387 */ /* 0x010fe80000100800 */
[----:B------:R0:W2:Y:S04]  /*31bb0*/  @!P0 LDG.E.U16 R12, [R4.64] ;  /* 0x00000006040c8981 */ /* 0x0000a8000c1e1500 */
[----:B0-----:R-:W4:Y:S04]  /*31bc0*/  LDL R4, [R1+0x1fb8] ;  /* 0x001fb80001047983 */ /* 0x001f280000100800 */
[----:B------:R-:W4:Y:S01]  /*31bd0*/  LDL R5, [R1+0x1fdc] ;  /* 0x001fdc0001057983 */ /* 0x000f220000100800 */
[----:B------:R-:W-:-:S02]  /*31be0*/  PRMT R0, RZ, 0x7610, R0 ;  /* 0x00007610ff007816 */ /* 0x000fc40000000000 */
[----:B----4-:R-:W-:-:S04]  /*31bf0*/  @!P0 LOP3.LUT R5, R5, R4, RZ, 0x3c, !PT ;  /* 0x0000000405058212 */ /* 0x010fc800078e3cff */
[----:B------:R-:W-:-:S04]  /*31c00*/  @!P0 LOP3.LUT R4, R5, R4, RZ, 0x3c, !PT ;  /* 0x0000000405048212 */ /* 0x000fc800078e3cff */
[----:B------:R-:W-:-:S05]  /*31c10*/  @!P0 LOP3.LUT R5, R5, R4, RZ, 0x3c, !PT ;  /* 0x0000000405058212 */ /* 0x000fca00078e3cff */
[----:B------:R-:W4:Y:S04]  /*31c20*/  @!P0 LDG.E.U16 R0, [R4.64] ;  /* 0x0000000604008981 */ /* 0x000f28000c1e1500 */
[----:B--2---:R-:W-:Y:S04]  /*31c30*/  STL [R1+0x7284], R12 ;  /* 0x0072840c01007387 */ /* 0x004fe80000100800 */
[----:B----4-:R0:W-:Y:S04]  /*31c40*/  STL [R1+0xe4], R0 ;  /* 0x0000e40001007387 */ /* 0x0101e80000100800 */
        /* <DEDUP_REMOVED lines=129> */
[----:B------:R-:W-:Y:S01]  /*32460*/  @!P0 LOP3.LUT R5, R5, R4, RZ, 0x3c, !PT ;  /* 0x0000000405058212 */ /* 0x000fe200078e3cff */
[----:B--2---:R-:W-:Y:S04]  /*32470*/  STL [R1+0x728c], R11 ;  /* 0x00728c0b01007387 */ /* 0x004fe80000100800 */
        /* <DEDUP_REMOVED lines=153> */
[----:B------:R-:W-:-:S02]  /*32e10*/  PRMT R0, RZ, 0x7610, R0 ;  /* 0x00007610ff007816 */ /* 0x000fc40000000000 */
[----:B----4-:R-:W-:-:S04]  /*32e20*/  @!P0 LOP3.LUT R5, R5, R4, RZ, 0x3c, !PT ;  /* 0x0000000405058212 */ /* 0x010fc800078e3cff */
[----:B------:R-:W-:-:S04]  /*32e30*/  @!P0 LOP3.LUT R4, R5, R4, RZ, 0x3c, !PT ;  /* 0x0000000405048212 */ /* 0x000fc800078e3cff */
[----:B------:R-:W-:-:S05]  /*32e40*/  @!P0 LOP3.LUT R5, R5, R4, RZ, 0x3c, !PT ;  /* 0x0000000405058212 */ /* 0x000fca00078e3cff */
[----:B------:R-:W4:Y:S04]  /*32e50*/  @!P0 LDG.E.U16 R0, [R4.64] ;  /* 0x0000000604008981 */ /* 0x000f28000c1e1500 */
[----:B----4-:R0:W-:Y:S04]  /*32e60*/  STL [R1+0x64], R0 ;  /* 0x0000640001007387 */ /* 0x0101e80000100800 */
[----:B0-----:R-:W4:Y:S01]  /*32e70*/  LDL.LU R0, [R1+0x72c4] ;  /* 0x0072c40001007983 */ /* 0x001f220000300800 */
[----:B------:R-:W2:Y:S02]  /*32e80*/  LDL R4, [R1+0x2180] ;  /* 0x0021800001047983 */ /* 0x000ea40000100800 */
[----:B------:R-:W2:Y:S01]  /*32e90*/  LDL R5, [R1+0x2184] ;  /* 0x0021840001057983 */ /* 0x000ea20000100800 */
[----:B---3--:R-:W-:-:S02]  /*32ea0*/  PRMT R14, RZ, 0x7610, R14 ;  /* 0x00007610ff0e7816 */ /* 0x008fc4000000000e */
[----:B--2---:R-:W-:-:S04]  /*32eb0*/  @!P0 LOP3.LUT R5, R5, R4, RZ, 0x3c, !PT ;  /* 0x0000000405058212 */ /* 0x004fc800078e3cff */
[----:B------:R-:W-:-:S04]  /*32ec0*/  @!P0 LOP3.LUT R4, R5, R4, RZ, 0x3c, !PT ;  /* 0x0000000405048212 */ /* 0x000fc800078e3cff */
[----:B------:R-:W-:-:S05]  /*32ed0*/  @!P0 LOP3.LUT R5, R5, R4, RZ, 0x3c, !PT ;  /* 0x0000000405058212 */ /* 0x000fca00078e3cff */
[----:B------:R-:W2:Y:S04]  /*32ee0*/  @!P0 LDG.E.U16 R14, [R4.64] ;  /* 0x00000006040e8981 */ /* 0x000ea8000c1e1500 */
[----:B--2---:R0:W-:Y:S04]  /*32ef0*/  STL [R1+0x60], R14 ;  /* 0x0000600e01007387 */ /* 0x0041e80000100800 */
[----:B0-----:R-:W2:Y:S01]  /*32f00*/  LDL.LU R14, [R1+0x72c0] ;  /* 0x0072c000010e7983 */ /* 0x001ea20000300800 */
[----:B------:R-:W3:Y:S02]  /*32f10*/  LDL R4, [R1+0x2140] ;  /* 0x0021400001047983 */ /* 0x000ee40000100800 */
[----:B------:R-:W3:Y:S01]  /*32f20*/  LDL R5, [R1+0x2144] ;  /* 0x0021440001057983 */ /* 0x000ee20000100800 */
[----:B----4-:R-:W-:-:S02]  /*32f30*/  PRMT R0, RZ, 0x7610, R0 ;  /* 0x00007610ff007816 */ /* 0x010fc40000000000 */
[----:B---3--:R-:W-:-:S04]  /*32f40*/  @!P0 LOP3.LUT R5, R5, R4, RZ, 0x3c, !PT ;  /* 0x0000000405058212 */ /* 0x008fc800078e3cff */
        /* <DEDUP_REMOVED lines=65> */
[----:B------:R0:W3:Y:S04]  /*33360*/  @!P0 LDG.E.U16 R15, [R4.64] ;  /* 0x00000006040f8981 */ /* 0x0000e8000c1e1500 */
[----:B0-----:R-:W4:Y:S04]  /*33370*/  LDL R4, [R1+0x2280] ;  /* 0x0022800001047983 */ /* 0x001f280000100800 */
[----:B------:R-:W4:Y:S01]  /*33380*/  LDL R5, [R1+0x22bc] ;  /* 0x0022bc0001057983 */ /* 0x000f220000100800 */
[----:B--2---:R-:W-:Y:S02]  /*33390*/  PRMT R0, RZ, 0x7610, R0 ;  /* 0x00007610ff007816 */ /* 0x004fe40000000000 */
[----:B----4-:R-:W-:-:S04]  /*333a0*/  @!P0 LOP3.LUT R5, R5, R4, RZ, 0x3c, !PT ;  /* 0x0000000405058212 */ /* 0x010fc800078e3cff */
[----:B------:R-:W-:-:S04]  /*333b0*/  @!P0 LOP3.LUT R4, R5, R4, RZ, 0x3c, !PT ;  /* 0x0000000405048212 */ /* 0x000fc800078e3cff */
[----:B------:R-:W-:-:S05]  /*333c0*/  @!P0 LOP3.LUT R5, R5, R4, RZ, 0x3c, !PT ;  /* 0x0000000405058212 */ /* 0x000fca00078e3cff */
[----:B------:R-:W2:Y:S04]  /*333d0*/  @!P0 LDG.E.U16 R0, [R4.64] ;  /* 0x0000000604008981 */ /* 0x000ea8000c1e1500 */
[----:B---3--:R0:W-:Y:S04]  /*333e0*/  STL [R1+0x40], R15 ;  /* 0x0000400f01007387 */ /* 0x0081e80000100800 */
[----:B0-----:R-:W3:Y:S04]  /*333f0*/  LDL R15, [R1+0x23c0] ;  /* 0x0023c000010f7983 */ /* 0x001ee80000100800 */
        /* <DEDUP_REMOVED lines=15> */
[----:B----4-:R0:W-:Y:S04]  /*334f0*/  STL [R1+0x30], R14 ;  /* 0x0000300e01007387 */ /* 0x0101e80000100800 */
[----:B------:R1:W2:Y:S01]  /*33500*/  @!P0 LDG.E.U16 R22, [R4.64] ;  /* 0x0000000604168981 */ /* 0x0002a2000c1e1500 */
[----:B------:R-:W-:-:S03]  /*33510*/  PRMT R7, RZ, 0x7610, R7 ;  /* 0x00007610ff077816 */ /* 0x000fc60000000007 */
[----:B0-----:R-:W4:Y:S04]  /*33520*/  LDL R14, [R1+0x21f0] ;  /* 0x0021f000010e7983 */ /* 0x001f280000100800 */
[----:B-1----:R-:W3:Y:S04]  /*33530*/  LDL R4, [R1+0x2340] ;  /* 0x0023400001047983 */ /* 0x002ee80000100800 */
[----:B------:R-:W3:Y:S04]  /*33540*/  LDL R5, [R1+0x237c] ;  /* 0x00237c0001057983 */ /* 0x000ee80000100800 */
[----:B--2---:R0:W-:Y:S04]  /*33550*/  STL [R1+0x7250], R22 ;  /* 0x0072501601007387 */ /* 0x0041e80000100800 */
[----:B0-----:R-:W2:Y:S01]  /*33560*/  LDL R22, [R1+0x2380] ;  /* 0x0023800001167983 */ /* 0x001ea20000100800 */
[----:B---3--:R-:W-:-:S04]  /*33570*/  @!P0 LOP3.LUT R5, R5, R4, RZ, 0x3c, !PT ;  /* 0x0000000405058212 */ /* 0x008fc800078e3cff */
[----:B------:R-:W-:-:S04]  /*33580*/  @!P0 LOP3.LUT R4, R5, R4, RZ, 0x3c, !PT ;  /* 0x0000000405048212 */ /* 0x000fc800078e3cff */
[----:B------:R-:W-:-:S05]  /*33590*/  @!P0 LOP3.LUT R5, R5, R4, RZ, 0x3c, !PT ;  /* 0x0000000405058212 */ /* 0x000fca00078e3cff */
[----:B------:R0:W3:Y:S01]  /*335a0*/  @!P0 LDG.E.U16 R7, [R4.64] ;  /* 0x0000000604078981 */ /* 0x0000e2000c1e1500 */
[----:B------:R-:W-:Y:S01]  /*335b0*/  PRMT R6, RZ, 0x7610, R6 ;  /* 0x00007610ff067816 */ /* 0x000fe20000000006 */
[----:B0-----:R-:W-:Y:S02]  /*335c0*/  @!P0 IMAD.MOV.U32 R4, RZ, RZ, R15 ;  /* 0x000000ffff048224 */ /* 0x001fe400078e000f */
[----:B--2---:R-:W-:-:S05]  /*335d0*/  @!P0 IMAD.MOV.U32 R5, RZ, RZ, R22 ;  /* 0x000000ffff058224 */ /* 0x004fca00078e0016 */
[----:B------:R0:W2:Y:S04]  /*335e0*/  @!P0 LDG.E.U16 R6, [R4.64] ;  /* 0x0000000604068981 */ /* 0x0000a8000c1e1500 */
[----:B---3--:R1:W-:Y:S01]  /*335f0*/  STL [R1+0x7254], R7 ;  /* 0x0072540701007387 */ /* 0x0083e20000100800 */
[----:B0-----:R-:W3:Y:S01]  /*33600*/  LDL R5, [R1+0x1fd0] ;  /* 0x001fd00001057983 */ /* 0x001ee20000100800 */
[----:B------:R-:W-:Y:S01]  /*33610*/  PRMT R12, RZ, 0x7610, R12 ;  /* 0x00007610ff0c7816 */ /* 0x000fe2000000000c */
[----:B----4-:R-:W-:Y:S01]  /*33620*/  @!P0 IMAD.MOV.U32 R4, RZ, RZ, R14 ;  /* 0x000000ffff048224 */ /* 0x010fe200078e000e */
[----:B------:R-:W4:Y:S04]  /*33630*/  LDL R22, [R1+0x20f8] ;  /* 0x0020f80001167983 */ /* 0x000f280000100800 */
[----:B------:R-:W4:Y:S04]  /*33640*/  LDL R15, [R1+0x20fc] ;  /* 0x0020fc00010f7983 */ /* 0x000f280000100800 */
[----:B-1----:R-:W4:Y:S04]  /*33650*/  LDL R7, [R1+0x213c] ;  /* 0x00213c0001077983 */ /* 0x002f280000100800 */
[----:B--2---:R-:W-:Y:S01]  /*33660*/  STL [R1+0x7258], R6 ;  /* 0x0072580601007387 */ /* 0x004fe20000100800 */
[----:B------:R-:W-:Y:S01]  /*33670*/  PRMT R0, RZ, 0x7610, R0 ;  /* 0x00007610ff007816 */ /* 0x000fe20000000000 */
[----:B------:R-:W2:Y:S02]  /*33680*/  LDL R14, [R1+0x20b8] ;  /* 0x0020b800010e7983 */ /* 0x000ea40000100800 */
[----:B---3--:R0:W3:Y:S04]  /*33690*/  @!P0 LDG.E.U16 R12, [R4.64] ;  /* 0x00000006040c8981 */ /* 0x0080e8000c1e1500 */
[----:B0-----:R-:W2:Y:S04]  /*336a0*/  LDL R4, [R1+0x21b8] ;  /* 0x0021b80001047983 */ /* 0x001ea80000100800 */
[----:B------:R-:W2:Y:S02]  /*336b0*/  LDL R5, [R1+0x21bc] ;  /* 0x0021bc0001057983 */ /* 0x000ea40000100800 */
[----:B--2---:R-:W-:-:S04]  /*336c0*/  @!P0 LOP3.LUT R5, R5, R4, RZ, 0x3c, !PT ;  /* 0x0000000405058212 */ /* 0x004fc800078e3cff */
[----:B------:R-:W-:-:S04]  /*336d0*/  @!P0 LOP3.LUT R4, R5, R4, RZ, 0x3c, !PT ;  /* 0x0000000405048212 */ /* 0x000fc800078e3cff */
[----:B------:R-:W-:-:S05]  /*336e0*/  @!P0 LOP3.LUT R5, R5, R4, RZ, 0x3c, !PT ;  /* 0x0000000405058212 */ /* 0x000fca00078e3cff */
[----:B------:R-:W2:Y:S04]  /*336f0*/  @!P0 LDG.E.U16 R0, [R4.64] ;  /* 0x0000000604008981 */ /* 0x000ea8000c1e1500 */
[----:B---3--:R0:W-:Y:S04]  /*33700*/  STL [R1+0x28], R12 ;  /* 0x0000280c01007387 */ /* 0x0081e80000100800 */
[----:B0-----:R-:W3:Y:S04]  /*33710*/  LDL R12, [R1+0x20bc] ;  /* 0x0020bc00010c7983 */ /* 0x001ee80000100800 */
[----:B--2---:R0:W-:Y:S04]  /*33720*/  STL [R1+0x24], R0 ;  /* 0x0000240001007387 */ /* 0x0041e80000100800 */
[----:B0-----:R-:W2:Y:S01]  /*33730*/  LDL.LU R0, [R1+0x729c] ;  /* 0x00729c0001007983 */ /* 0x001ea20000300800 */
[----:B------:R-:W2:Y:S02]  /*33740*/  LDL R4, [R1+0x2178] ;  /* 0x0021780001047983 */ /* 0x000ea40000100800 */
[----:B------:R-:W2:Y:S01]  /*33750*/  LDL R5, [R1+0x217c] ;  /* 0x00217c0001057983 */ /* 0x000ea20000100800 */
[----:B------:R-:W-:-:S02]  /*33760*/  PRMT R2, RZ, 0x7610, R2 ;  /* 0x00007610ff027816 */ /* 0x000fc40000000002 */
[----:B--2---:R-:W-:-:S04]  /*33770*/  @!P0 LOP3.LUT R5, R5, R4, RZ, 0x3c, !PT ;  /* 0x0000000405058212 */ /* 0x004fc800078e3cff */
[----:B------:R-:W-:-:S04]  /*33780*/  @!P0 LOP3.LUT R4, R5, R4, RZ, 0x3c, !PT ;  /* 0x0000000405048212 */ /* 0x000fc800078e3cff */
[----:B------:R-:W-:-:S05]  /*33790*/  @!P0 LOP3.LUT R5, R5, R4, RZ, 0x3c, !PT ;  /* 0x0000000405058212 */ /* 0x000fca00078e3cff */
[----:B------:R-:W2:Y:S01]  /*337a0*/  @!P0 LDG.E.U16 R2, [R4.64] ;  /* 0x0000000604028981 */ /* 0x000ea2000c1e1500 */
[----:B------:R-:W-:-:S03]  /*337b0*/  PRMT R6, RZ, 0x7610, R6 ;  /* 0x00007610ff067816 */ /* 0x000fc60000000006 */
[----:B--2---:R-:W-:Y:S01]  /*337c0*/  STL [R1+0x20], R2 ;  /* 0x0000200201007387 */ /* 0x004fe20000100800 */
[----:B------:R-:W2:Y:S02]  /*337d0*/  LDL R5, [R1+0x2138] ;  /* 0x0021380001057983 */ /* 0x000ea40000100800 */
[----:B----4-:R-:W-:Y:S01]  /*337e0*/  @!P0 IMAD.MOV.U32 R4, RZ, RZ, R7 ;  /* 0x000000ffff048224 */ /* 0x010fe200078e0007 */
[----:B------:R-:W-:Y:S02]  /*337f0*/  PRMT R11, RZ, 0x7610, R11 ;  /* 0x00007610ff0b7816 */ /* 0x000fe4000000000b */
[----:B------:R-:W-:Y:S01]  /*33800*/  PRMT R9, RZ, 0x7610, R9 ;  /* 0x00007610ff097816 */ /* 0x000fe20000000009 */
[----:B------:R-:W4:Y:S04]  /*33810*/  LDL R7, [R1+0x2038] ;  /* 0x0020380001077983 */ /* 0x000f280000100800 */
[----:B--2---:R0:W2:Y:S02]  /*33820*/  @!P0 LDG.E.U16 R6, [R4.64] ;  /* 0x0000000604068981 */ /* 0x0040a4000c1e1500 */
[----:B0-----:R-:W-:-:S02]  /*33830*/  @!P0 IMAD.MOV.U32 R4, RZ, RZ, R15 ;  /* 0x000000ffff048224 */ /* 0x001fc400078e000f */
[----:B------:R-:W-:-:S05]  /*33840*/  @!P0 IMAD.MOV.U32 R5, RZ, RZ, R22 ;  /* 0x000000ffff058224 */ /* 0x000fca00078e0016 */
[----:B------:R3:W4:Y:S02]  /*33850*/  @!P0 LDG.E.U16 R11, [R4.64] ;  /* 0x00000006040b8981 */ /* 0x000724000c1e1500 */
[----:B---3--:R-:W-:Y:S02]  /*33860*/  @!P0 IMAD.MOV.U32 R4, RZ, RZ, R12 ;  /* 0x000000ffff048224 */ /* 0x008fe400078e000c */
[----:B------:R-:W-:-:S05]  /*33870*/  @!P0 IMAD.MOV.U32 R5, RZ, RZ, R14 ;  /* 0x000000ffff058224 */ /* 0x000fca00078e000e */
[----:B------:R0:W3:Y:S04]  /*33880*/  @!P0 LDG.E.U16 R9, [R4.64] ;  /* 0x0000000604098981 */ /* 0x0000e8000c1e1500 */
[----:B--2---:R1:W-:Y:S01]  /*33890*/  STL [R1+0x1c], R6 ;  /* 0x00001c0601007387 */ /* 0x0043e20000100800 */
[----:B------:R-:W2:Y:S03]  /*338a0*/  LDL R22, [R1+0x1ffc] ;  /* 0x001ffc0001167983 */ /* 0x000ea60000100800 */
[----:B-1----:R-:W2:Y:S04]  /*338b0*/  LDL R6, [R1+0x203c] ;  /* 0x00203c0001067983 */ /* 0x002ea80000100800 */
[----:B----4-:R1:W-:Y:S01]  /*338c0*/  STL [R1+0x18], R11 ;  /* 0x0000180b01007387 */ /* 0x0103e20000100800 */
[----:B0-----:R-:W4:Y:S02]  /*338d0*/  LDL R4, [R1+0x2078] ;  /* 0x0020780001047983 */ /* 0x001f240000100800 */
[----:B------:R-:W4:Y:S02]  /*338e0*/  LDL R5, [R1+0x207c] ;  /* 0x00207c0001057983 */ /* 0x000f240000100800 */
[----:B------:R-:W2:Y:S01]  /*338f0*/  LDL R15, [R1+0x2208] ;  /* 0x00220800010f7983 */ /* 0x000ea20000100800 */
[----:B------:R-:W2:Y:S01]  /*33900*/  LDL R14, [R1+0x2244] ;  /* 0x00224400010e7983 */ /* 0x000ea20000100800 */
[----:B------:R-:W-:-:S03]  /*33910*/  PRMT R27, RZ, 0x7610, R27 ;  /* 0x00007610ff1b7816 */ /* 0x000fc6000000001b */
[----:B------:R-:W2:Y:S04]  /*33920*/  LDL R12, [R1+0x2248] ;  /* 0x00224800010c7983 */ /* 0x000ea80000100800 */
[----:B-1----:R-:W2:Y:S04]  /*33930*/  LDL R11, [R1+0x2204] ;  /* 0x00220400010b7983 */ /* 0x002ea80000100800 */
[----:B---3--:R0:W-:Y:S04]  /*33940*/  STL [R1+0x14], R9 ;  /* 0x0000140901007387 */ /* 0x0081e80000100800 */
[----:B0-----:R-:W3:Y:S01]  /*33950*/  LDL R9, [R1+0x2284] ;  /* 0x0022840001097983 */ /* 0x001ee20000100800 */
[----:B------:R-:W-:-:S02]  /*33960*/  PRMT R26, RZ, 0x7610, R26 ;  /* 0x00007610ff1a7816 */ /* 0x000fc4000000001a */
[----:B------:R-:W-:Y:S02]  /*33970*/  PRMT R10, RZ, 0x7610, R10 ;  /* 0x00007610ff0a7816 */ /* 0x000fe4000000000a */
[----:B----4-:R-:W-:-:S04]  /*33980*/  @!P0 LOP3.LUT R5, R5, R4, RZ, 0x3c, !PT ;  /* 0x0000000405058212 */ /* 0x010fc800078e3cff */
[----:B------:R-:W-:-:S04]  /*33990*/  @!P0 LOP3.LUT R4, R5, R4, RZ, 0x3c, !PT ;  /* 0x0000000405048212 */ /* 0x000fc800078e3cff */
[----:B------:R-:W-:-:S05]  /*339a0*/  @!P0 LOP3.LUT R5, R5, R4, RZ, 0x3c, !PT ;  /* 0x0000000405058212 */ /* 0x000fca00078e3cff */
[----:B------:R2:W4:Y:S02]  /*339b0*/  @!P0 LDG.E.U16 R27, [R4.64] ;  /* 0x00000006041b8981 */ /* 0x000524000c1e1500 */
[----:B--2---:R-:W-:Y:S02]  /*339c0*/  @!P0 IMAD.MOV.U32 R4, RZ, RZ, R6 ;  /* 0x000000ffff048224 */ /* 0x004fe400078e0006 */
[----:B------:R-:W-:Y:S01]  /*339d0*/  @!P0 IMAD.MOV.U32 R5, RZ, RZ, R7 ;  /* 0x000000ffff058224 */ /* 0x000fe200078e0007 */
[----:B------:R-:W2:Y:S04]  /*339e0*/  LDL R6, [R1+0x22c4] ;  /* 0x0022c40001067983 */ /* 0x000ea80000100800 */
[----:B------:R-:W4:Y:S04]  /*339f0*/  LDL R7, [R1+0x2288] ;  /* 0x0022880001077983 */ /* 0x000f280000100800 */
[----:B------:R0:W4:Y:S02]  /*33a00*/  @!P0 LDG.E.U16 R26, [R4.64] ;  /* 0x00000006041a8981 */ /* 0x000124000c1e1500 */
[----:B0-----:R-:W-:-:S02]  /*33a10*/  @!P0 IMAD.MOV.U32 R4, RZ, RZ, R11 ;  /* 0x000000ffff048224 */ /* 0x001fc400078e000b */
[----:B------:R-:W-:Y:S01]  /*33a20*/  @!P0 IMAD.MOV.U32 R5, RZ, RZ, R22 ;  /* 0x000000ffff058224 */ /* 0x000fe200078e0016 */
[----:B------:R-:W-:Y:S02]  /*33a30*/  PRMT R13, RZ, 0x7610, R13 ;  /* 0x00007610ff0d7816 */ /* 0x000fe4000000000d */
[----:B------:R-:W-:Y:S02]  /*33a40*/  PRMT R0, RZ, 0x7610, R0 ;  /* 0x00007610ff007816 */ /* 0x000fe40000000000 */
[----:B------:R-:W-:Y:S01]  /*33a50*/  PRMT R29, RZ, 0x7610, R29 ;  /* 0x00007610ff1d7816 */ /* 0x000fe2000000001d */
[----:B------:R-:W4:Y:S04]  /*33a60*/  LDL R11, [R1+0x22c8] ;  /* 0x0022c800010b7983 */ /* 0x000f280000100800 */
[----:B------:R0:W4:Y:S02]  /*33a70*/  @!P0 LDG.E.U16 R10, [R4.64] ;  /* 0x00000006040a8981 */ /* 0x000124000c1e1500 */
[----:B0-----:R-:W-:-:S02]  /*33a80*/  @!P0 IMAD.MOV.U32 R4, RZ, RZ, R14 ;  /* 0x000000ffff048224 */ /* 0x001fc400078e000e */
[----:B------:R-:W-:-:S05]  /*33a90*/  @!P0 IMAD.MOV.U32 R5, RZ, RZ, R15 ;  /* 0x000000ffff058224 */ /* 0x000fca00078e000f */
[----:B------:R3:W4:Y:S02]  /*33aa0*/  @!P0 LDG.E.U16 R13, [R4.64] ;  /* 0x00000006040d8981 */ /* 0x000724000c1e1500 */
[----:B---3--:R-:W-:Y:S02]  /*33ab0*/  @!P0 IMAD.MOV.U32 R4, RZ, RZ, R9 ;  /* 0x000000ffff048224 */ /* 0x008fe400078e0009 */
[----:B------:R-:W-:-:S05]  /*33ac0*/  @!P0 IMAD.MOV.U32 R5, RZ, RZ, R12 ;  /* 0x000000ffff058224 */ /* 0x000fca00078e000c */
[----:B------:R2:W3:Y:S02]  /*33ad0*/  @!P0 LDG.E.U16 R0, [R4.64] ;  /* 0x0000000604008981 */ /* 0x0004e4000c1e1500 */
[----:B--2---:R-:W-:Y:S02]  /*33ae0*/  @!P0 IMAD.MOV.U32 R4, RZ, RZ, R6 ;  /* 0x000000ffff048224 */ /* 0x004fe400078e0006 */
[----:B----4-:R-:W-:-:S05]  /*33af0*/  @!P0 IMAD.MOV.U32 R5, RZ, RZ, R7 ;  /* 0x000000ffff058224 */ /* 0x010fca00078e0007 */
[----:B------:R-:W2:Y:S04]  /*33b00*/  @!P0 LDG.E.U16 R29, [R4.64] ;  /* 0x00000006041d8981 */ /* 0x000ea8000c1e1500 */
[----:B------:R0:W-:Y:S01]  /*33b10*/  STL [R1+0x8], R10 ;  /* 0x0000080a01007387 */ /* 0x0001e20000100800 */
[----:B------:R-:W4:Y:S02]  /*33b20*/  LDL R22, [R1+0x2308] ;  /* 0x0023080001167983 */ /* 0x000f240000100800 */
[----:B------:R-:W4:Y:S01]  /*33b30*/  LDL R9, [R1+0x2344] ;  /* 0x0023440001097983 */ /* 0x000f220000100800 */
[----:B0-----:R-:W4:Y:S04]  /*33b40*/  LDL R10, [R1+0x2304] ;  /* 0x00230400010a7983 */ /* 0x001f280000100800 */
[----:B---3--:R-:W-:Y:S01]  /*33b50*/  STL [R1+0x7224], R0 ;  /* 0x0072240001007387 */ /* 0x008fe20000100800 */
[----:B------:R-:W3:Y:S02]  /*33b60*/  LDL R7, [R1+0x2348] ;  /* 0x0023480001077983 */ /* 0x000ee40000100800 */
[----:B------:R-:W3:Y:S01]  /*33b70*/  LDL R6, [R1+0x2384] ;  /* 0x0023840001067983 */ /* 0x000ee20000100800 */
[----:B------:R-:W-:Y:S01]  /*33b80*/  PRMT R28, RZ, 0x7610, R28 ;  /* 0x00007610ff1c7816 */ /* 0x000fe2000000001c */
[----:B------:R-:W-:Y:S01]  /*33b90*/  @!P0 IMAD.MOV.U32 R15, RZ, RZ, R11 ;  /* 0x000000ffff0f8224 */ /* 0x000fe200078e000b */
[----:B--2---:R-:W-:Y:S01]  /*33ba0*/  STL [R1+0x7228], R29 ;  /* 0x0072281d01007387 */ /* 0x004fe20000100800 */
[----:B------:R0:W-:Y:S02]  /*33bb0*/  STL [R1+0x4], R13 ;  /* 0x0000040d01007387 */ /* 0x0001e40000100800 */
[----:B------:R-:W2:Y:S01]  /*33bc0*/  LDL R12, [R1+0x23bc] ;  /* 0x0023bc00010c7983 */ /* 0x000ea20000100800 */
[----:B0-----:R-:W2:Y:S01]  /*33bd0*/  LDL R13, [R1+0x2388] ;  /* 0x00238800010d7983 */ /* 0x001ea20000100800 */
[----:B----4-:R-:W-:-:S05]  /*33be0*/  @!P0 IMAD.MOV.U32 R14, RZ, RZ, R10 ;  /* 0x000000ffff0e8224 */ /* 0x010fca00078e000a */
[----:B------:R0:W4:Y:S01]  /*33bf0*/  @!P0 LDG.E.U16 R28, [R14.64] ;  /* 0x000000060e1c8981 */ /* 0x000122000c1e1500 */
[----:B------:R-:W-:Y:S02]  /*33c00*/  PRMT R5, RZ, 0x7610, R5 ;  /* 0x00007610ff057816 */ /* 0x000fe40000000005 */
[----:B------:R-:W-:Y:S01]  /*33c10*/  PRMT R4, RZ, 0x7610, R4 ;  /* 0x00007610ff047816 */ /* 0x000fe20000000004 */
[----:B0-----:R-:W-:Y:S02]  /*33c20*/  @!P0 IMAD.MOV.U32 R14, RZ, RZ, R9 ;  /* 0x000000ffff0e8224 */ /* 0x001fe400078e0009 */
[----:B------:R-:W-:-:S05]  /*33c30*/  @!P0 IMAD.MOV.U32 R15, RZ, RZ, R22 ;  /* 0x000000ffff0f8224 */ /* 0x000fca00078e0016 */
[----:B------:R3:W4:Y:S01]  /*33c40*/  @!P0 LDG.E.U16 R5, [R14.64] ;  /* 0x000000060e058981 */ /* 0x000722000c1e1500 */
[----:B------:R-:W-:Y:S01]  /*33c50*/  PRMT R3, RZ, 0x7610, R3 ;  /* 0x00007610ff037816 */ /* 0x000fe20000000003 */
[----:B---3--:R-:W-:Y:S02]  /*33c60*/  @!P0 IMAD.MOV.U32 R14, RZ, RZ, R6 ;  /* 0x000000ffff0e8224 */ /* 0x008fe400078e0006 */
[----:B------:R-:W-:-:S05]  /*33c70*/  @!P0 IMAD.MOV.U32 R15, RZ, RZ, R7 ;  /* 0x000000ffff0f8224 */ /* 0x000fca00078e0007 */
[----:B------:R2:W3:Y:S04]  /*33c80*/  @!P0 LDG.E.U16 R4, [R14.64] ;  /* 0x000000060e048981 */ /* 0x0004e8000c1e1500 */
[----:B------:R-:W-:Y:S01]  /*33c90*/  STL [R1+0x10], R27 ;  /* 0x0000101b01007387 */ /* 0x000fe20000100800 */
[----:B------:R-:W3:Y:S02]  /*33ca0*/  LDL R11, [R1+0x1fcc] ;  /* 0x001fcc00010b7983 */ /* 0x000ee40000100800 */
[----:B------:R-:W3:Y:S02]  /*33cb0*/  LDL R10, [R1+0x21ec] ;  /* 0x0021ec00010a7983 */ /* 0x000ee40000100800 */
[----:B--2---:R-:W-:Y:S02]  /*33cc0*/  @!P0 IMAD.MOV.U32 R14, RZ, RZ, R12 ;  /* 0x000000ffff0e8224 */ /* 0x004fe400078e000c */
[----:B------:R-:W-:-:S05]  /*33cd0*/  @!P0 IMAD.MOV.U32 R15, RZ, RZ, R13 ;  /* 0x000000ffff0f8224 */ /* 0x000fca00078e000d */
[----:B------:R0:W2:Y:S04]  /*33ce0*/  @!P0 LDG.E.U16 R3, [R14.64] ;  /* 0x000000060e038981 */ /* 0x0000a8000c1e1500 */
[----:B----4-:R-:W-:Y:S01]  /*33cf0*/  STL [R1+0x722c], R28 ;  /* 0x00722c1c01007387 */ /* 0x010fe20000100800 */
[----:B------:R-:W-:Y:S02]  /*33d00*/  STL [R1+0xc], R26 ;  /* 0x00000c1a01007387 */ /* 0x000fe40000100800 */
[----:B------:R-:W4:Y:S02]  /*33d10*/  LDL R9, [R1+0x21b0] ;  /* 0x0021b00001097983 */ /* 0x000f240000100800 */
[----:B------:R-:W4:Y:S01]  /*33d20*/  LDL R0, [R1+0x21b4] ;  /* 0x0021b40001007983 */ /* 0x000f220000100800 */
[----:B------:R-:W-:Y:S01]  /*33d30*/  PRMT R20, RZ, 0x7610, R20 ;  /* 0x00007610ff147816 */ /* 0x000fe20000000014 */
[----:B------:R1:W-:Y:S01]  /*33d40*/  STL [R1+0x7230], R5 ;  /* 0x0072300501007387 */ /* 0x0003e20000100800 */
[----:B------:R-:W4:Y:S02]  /*33d50*/  LDL R7, [R1+0x2170] ;  /* 0x0021700001077983 */ /* 0x000f240000100800 */
[----:B------:R-:W4:Y:S01]  /*33d60*/  LDL R6, [R1+0x2174] ;  /* 0x0021740001067983 */ /* 0x000f220000100800 */
[----:B---3--:R3:W-:Y:S01]  /*33d70*/  STL [R1+0x7234], R4 ;  /* 0x0072340401007387 */ /* 0x0087e20000100800 */
[----:B0-----:R-:W-:-:S02]  /*33d80*/  @!P0 IMAD.MOV.U32 R15, RZ, RZ, R11 ;  /* 0x000000ffff0f8224 */ /* 0x001fc400078e000b */
[----:B------:R-:W-:-:S05]  /*33d90*/  @!P0 IMAD.MOV.U32 R14, RZ, RZ, R10 ;  /* 0x000000ffff0e8224 */ /* 0x000fca00078e000a */
[----:B------:R4:W4:Y:S01]  /*33da0*/  @!P0 LDG.E.U16 R20, [R14.64] ;  /* 0x000000060e148981 */ /* 0x000922000c1e1500 */
[----:B------:R-:W-:-:S03]  /*33db0*/  PRMT R18, RZ, 0x7610, R18 ;  /* 0x00007610ff127816 */ /* 0x000fc60000000012 */
[----:B--2---:R0:W-:Y:S01]  /*33dc0*/  STL [R1+0x7238], R3 ;  /* 0x0072380301007387 */ /* 0x0041e20000100800 */
[----:B-1----:R-:W2:Y:S02]  /*33dd0*/  LDL R5, [R1+0x2130] ;  /* 0x0021300001057983 */ /* 0x002ea40000100800 */
[----:B---3--:R-:W3:Y:S02]  /*33de0*/  LDL R4, [R1+0x2134] ;  /* 0x0021340001047983 */ /* 0x008ee40000100800 */
[----:B----4-:R-:W-:Y:S02]  /*33df0*/  @!P0 IMAD.MOV.U32 R15, RZ, RZ, R9 ;  /* 0x000000ffff0f8224 */ /* 0x010fe400078e0009 */
[----:B------:R-:W-:-:S05]  /*33e00*/  @!P0 IMAD.MOV.U32 R14, RZ, RZ, R0 ;  /* 0x000000ffff0e8224 */ /* 0x000fca00078e0000 */
[----:B------:R1:W4:Y:S01]  /*33e10*/  @!P0 LDG.E.U16 R18, [R14.64] ;  /* 0x000000060e128981 */ /* 0x000322000c1e1500 */
[----:B------:R-:W-:Y:S01]  /*33e20*/  PRMT R16, RZ, 0x7610, R16 ;  /* 0x00007610ff107816 */ /* 0x000fe20000000010 */
[----:B-1----:R-:W-:Y:S02]  /*33e30*/  @!P0 IMAD.MOV.U32 R14, RZ, RZ, R6 ;  /* 0x000000ffff0e8224 */ /* 0x002fe400078e0006 */
[----:B------:R-:W-:-:S05]  /*33e40*/  @!P0 IMAD.MOV.U32 R15, RZ, RZ, R7 ;  /* 0x000000ffff0f8224 */ /* 0x000fca00078e0007 */
[----:B------:R2:W4:Y:S01]  /*33e50*/  @!P0 LDG.E.U16 R16, [R14.64] ;  /* 0x000000060e108981 */ /* 0x000522000c1e1500 */
[----:B------:R-:W-:-:S03]  /*33e60*/  PRMT R17, RZ, 0x7610, R17 ;  /* 0x00007610ff117816 */ /* 0x000fc60000000011 */
[----:B------:R-:W-:Y:S01]  /*33e70*/  STL [R1+0x723c], R20 ;  /* 0x00723c1401007387 */ /* 0x000fe20000100800 */
[----:B0-----:R-:W4:Y:S02]  /*33e80*/  LDL R3, [R1+0x20f0] ;  /* 0x0020f00001037983 */ /* 0x001f240000100800 */
[----:B------:R-:W4:Y:S02]  /*33e90*/  LDL R0, [R1+0x20f4] ;  /* 0x0020f40001007983 */ /* 0x000f240000100800 */
[----:B--2---:R-:W-:Y:S02]  /*33ea0*/  @!P0 IMAD.MOV.U32 R15, RZ, RZ, R5 ;  /* 0x000000ffff0f8224 */ /* 0x004fe400078e0005 */
[----:B---3--:R-:W-:-:S05]  /*33eb0*/  @!P0 IMAD.MOV.U32 R14, RZ, RZ, R4 ;  /* 0x000000ffff0e8224 */ /* 0x008fca00078e0004 */
[----:B------:R0:W2:Y:S04]  /*33ec0*/  @!P0 LDG.E.U16 R17, [R14.64] ;  /* 0x000000060e118981 */ /* 0x0000a8000c1e1500 */
[----:B----4-:R1:W-:Y:S01]  /*33ed0*/  STL [R1+0x7240], R18 ;  /* 0x0072401201007387 */ /* 0x0103e20000100800 */
[----:B------:R-:W3:Y:S02]  /*33ee0*/  LDL R10, [R1+0x20b0] ;  /* 0x0020b000010a7983 */ /* 0x000ee40000100800 */
[----:B------:R-:W4:Y:S02]  /*33ef0*/  LDL R9, [R1+0x20b4] ;  /* 0x0020b40001097983 */ /* 0x000f240000100800 */
[----:B------:R-:W4:Y:S01]  /*33f00*/  LDL R6, [R1+0x2074] ;  /* 0x0020740001067983 */ /* 0x000f220000100800 */
[----:B------:R-:W-:Y:S01]  /*33f10*/  STL [R1+0x7244], R16 ;  /* 0x0072441001007387 */ /* 0x000fe20000100800 */
[----:B------:R-:W4:Y:S02]  /*33f20*/  LDL R7, [R1+0x2070] ;  /* 0x0020700001077983 */ /* 0x000f240000100800 */
[----:B------:R-:W4:Y:S02]  /*33f30*/  LDL R5, [R1+0x2030] ;  /* 0x0020300001057983 */ /* 0x000f240000100800 */
[----:B------:R-:W4:Y:S01]  /*33f40*/  LDL R4, [R1+0x2034] ;  /* 0x0020340001047983 */ /* 0x000f220000100800 */
[----:B------:R-:W4:Y:S01]  /*33f50*/  LDL.LU R27, [R1+0x7cc] ;  /* 0x0007cc00011b7983 */ /* 0x000f220000300800 */
[----:B0-----:R-:W-:-:S02]  /*33f60*/  @!P0 IMAD.MOV.U32 R15, RZ, RZ, R3 ;  /* 0x000000ffff0f8224 */ /* 0x001fc400078e0003 */
[----:B------:R-:W-:Y:S01]  /*33f70*/  @!P0 IMAD.MOV.U32 R14, RZ, RZ, R0 ;  /* 0x000000ffff0e8224 */ /* 0x000fe200078e0000 */
[----:B------:R-:W-:Y:S02]  /*33f80*/  PRMT R19, RZ, 0x7610, R19 ;  /* 0x00007610ff137816 */ /* 0x000fe40000000013 */
[----:B------:R-:W-:-:S04]  /*33f90*/  PRMT R21, RZ, 0x7610, R21 ;  /* 0x00007610ff157816 */ /* 0x000fc80000000015 */
[----:B------:R3:W4:Y:S04]  /*33fa0*/  @!P0 LDG.E.U16 R19, [R14.64] ;  /* 0x000000060e138981 */ /* 0x000728000c1e1500 */
[----:B--2---:R-:W-:Y:S01]  /*33fb0*/  STL [R1+0x7248], R17 ;  /* 0x0072481101007387 */ /* 0x004fe20000100800 */
[----:B------:R-:W2:Y:S02]  /*33fc0*/  LDL R3, [R1+0x1ff8] ;  /* 0x001ff80001037983 */ /* 0x000ea40000100800 */
[----:B------:R-:W2:Y:S01]  /*33fd0*/  LDL R0, [R1+0x220c] ;  /* 0x00220c0001007983 */ /* 0x000ea20000100800 */
[----:B------:R-:W-:Y:S02]  /*33fe0*/  PRMT R23, RZ, 0x7610, R23 ;  /* 0x00007610ff177816 */ /* 0x000fe40000000017 */
[----:B------:R-:W-:-:S02]  /*33ff0*/  PRMT R24, RZ, 0x7610, R24 ;  /* 0x00007610ff187816 */ /* 0x000fc40000000018 */
[----:B------:R-:W-:Y:S01]  /*34000*/  PRMT R25, RZ, 0x7610, R25 ;  /* 0x00007610ff197816 */ /* 0x000fe20000000019 */
[----:B------:R-:W2:Y:S01]  /*34010*/  LDL.LU R12, [R1+0x7c4] ;  /* 0x0007c400010c7983 */ /* 0x000ea20000300800 */
[----:B---3--:R-:W-:Y:S02]  /*34020*/  @!P0 IMAD.MOV.U32 R15, RZ, RZ, R10 ;  /* 0x000000ffff0f8224 */ /* 0x008fe400078e000a */
[----:B----4-:R-:W-:-:S05]  /*34030*/  @!P0 IMAD.MOV.U32 R14, RZ, RZ, R9 ;  /* 0x000000ffff0e8224 */ /* 0x010fca00078e0009 */
[----:B------:R0:W3:Y:S02]  /*34040*/  @!P0 LDG.E.U16 R21, [R14.64] ;  /* 0x000000060e158981 */ /* 0x0000e4000c1e1500 */
[----:B0-----:R-:W-:Y:S02]  /*34050*/  @!P0 IMAD.MOV.U32 R14, RZ, RZ, R6 ;  /* 0x000000ffff0e8224 */ /* 0x001fe400078e0006 */
[----:B------:R-:W-:-:S05]  /*34060*/  @!P0 IMAD.MOV.U32 R15, RZ, RZ, R7 ;  /* 0x000000ffff0f8224 */ /* 0x000fca00078e0007 */
[----:B------:R0:W4:Y:S02]  /*34070*/  @!P0 LDG.E.U16 R23, [R14.64] ;  /* 0x000000060e178981 */ /* 0x000124000c1e1500 */
[----:B0-----:R-:W-:Y:S02]  /*34080*/  @!P0 IMAD.MOV.U32 R14, RZ, RZ, R4 ;  /* 0x000000ffff0e8224 */ /* 0x001fe400078e0004 */
[----:B------:R-:W-:-:S05]  /*34090*/  @!P0 IMAD.MOV.U32 R15, RZ, RZ, R5 ;  /* 0x000000ffff0f8224 */ /* 0x000fca00078e0005 */
[----:B------:R2:W4:Y:S04]  /*340a0*/  @!P0 LDG.E.U16 R24, [R14.64] ;  /* 0x000000060e188981 */ /* 0x000528000c1e1500 */
[----:B------:R-:W-:Y:S01]  /*340b0*/  STL [R1+0x724c], R19 ;  /* 0x00724c1301007387 */ /* 0x000fe20000100800 */
[----:B--2---:R-:W-:Y:S02]  /*340c0*/  @!P0 IMAD.MOV.U32 R15, RZ, RZ, R3 ;  /* 0x000000ffff0f8224 */ /* 0x004fe400078e0003 */
[----:B------:R-:W-:-:S05]  /*340d0*/  @!P0 IMAD.MOV.U32 R14, RZ, RZ, R0 ;  /* 0x000000ffff0e8224 */ /* 0x000fca00078e0000 */
[----:B------:R-:W2:Y:S04]  /*340e0*/  @!P0 LDG.E.U16 R25, [R14.64] ;  /* 0x000000060e198981 */ /* 0x000ea8000c1e1500 */
[----:B---3--:R-:W-:Y:S01]  /*340f0*/  STL [R1+0x725c], R21 ;  /* 0x00725c1501007387 */ /* 0x008fe20000100800 */
[----:B------:R-:W3:Y:S02]  /*34100*/  LDL.LU R9, [R1+0x7bc] ;  /* 0x0007bc0001097983 */ /* 0x000ee40000300800 */
[----:B------:R-:W3:Y:S01]  /*34110*/  LDL.LU R13, [R1+0x744] ;  /* 0x00074400010d7983 */ /* 0x000ee20000300800 */
[----:B------:R-:W0:Y:S04]  /*34120*/  S2R R2, SR_TID.X ;  /* 0x0000000000027919 */ /* 0x000e280000002100 */
[----:B----4-:R-:W-:Y:S01]  /*34130*/  STL [R1+0x7260], R23 ;  /* 0x0072601701007387 */ /* 0x010fe20000100800 */
[----:B0-----:R-:W-:-:S03]  /*34140*/  LOP3.LUT R2, R2, 0x7f, RZ, 0xc0, !PT ;  /* 0x0000007f02027812 */ /* 0x001fc600078ec0ff */
[----:B------:R-:W-:Y:S01]  /*34150*/  STL [R1+0x7264], R24 ;  /* 0x0072641801007387 */ /* 0x000fe20000100800 */
[----:B------:R-:W4:Y:S02]  /*34160*/  LDL.LU R10, [R1+0x6b4] ;  /* 0x0006b400010a7983 */ /* 0x000f240000300800 */
[----:B------:R-:W3:Y:S02]  /*34170*/  LDL.LU R11, [R1+0x6ac] ;  /* 0x0006ac00010b7983 */ /* 0x000ee40000300800 */
[----:B------:R-:W-:-:S05]  /*34180*/  IMAD.SHL.U32 R2, R2, 0x2, RZ ;  /* 0x0000000202027824 */ /* 0x000fca00078e00ff */
[----:B-1----:R-:W-:-:S05]  /*34190*/  LOP3.LUT R18, R2, 0x60, RZ, 0x3c, !PT ;  /* 0x0000006002127812 */ /* 0x002fca00078e3cff */
[----:B------:R-:W-:Y:S01]  /*341a0*/  STS.U16 [R18+0x9900], R27 ;  /* 0x0099001b12007388 */ /* 0x000fe20000000400 */
[----:B------:R-:W-:Y:S03]  /*341b0*/  STS.U16 [R18+0x9a00], R12 ;  /* 0x009a000c12007388 */ /* 0x000fe60000000400 */
[----:B--2---:R0:W-:Y:S04]  /*341c0*/  STL [R1+0x726c], R25 ;  /* 0x00726c1901007387 */ /* 0x0041e80000100800 */
[----:B0-----:R-:W2:Y:S01]  /*341d0*/  LDL.LU R25, [R1+0x72c] ;  /* 0x00072c0001197983 */ /* 0x001ea20000300800 */
[----:B------:R0:W-:Y:S03]  /*341e0*/  STL [R1+0x7268], R15 ;  /* 0x0072680f01007387 */ /* 0x0001e60000100800 */
[----:B0-----:R-:W2:Y:S01]  /*341f0*/  LDL.LU R15, [R1+0x734] ;  /* 0x00073400010f7983 */ /* 0x001ea20000300800 */
[----:B------:R-:W-:Y:S02]  /*34200*/  STL [R1+0x721c], R14 ;  /* 0x00721c0e01007387 */ /* 0x000fe40000100800 */
[----:B------:R0:W-:Y:S02]  /*34210*/  STL [R1+0x7270], R14 ;  /* 0x0072700e01007387 */ /* 0x0001e40000100800 */
[----:B0-----:R-:W2:Y:S01]  /*34220*/  LDL.LU R14, [R1+0x73c] ;  /* 0x00073c00010e7983 */ /* 0x001ea20000300800 */
        /* <DEDUP_REMOVED lines=18> */
[----:B---3--:R0:W-:Y:S01]  /*34350*/  STS.U16 [R18+0x9b00], R9 ;  /* 0x009b000912007388 */ /* 0x0081e20000000400 */
[----:B------:R-:W3:Y:S02]  /*34360*/  LDL.LU R22, [R1+0x34c] ;  /* 0x00034c0001167983 */ /* 0x000ee40000300800 */
[----:B------:R1:W-:Y:S01]  /*34370*/  STS.U16 [R18+0xb800], R13 ;  /* 0x00b8000d12007388 */ /* 0x0003e20000000400 */
[----:B0-----:R-:W3:Y:S01]  /*34380*/  LDL.LU R9, [R1+0x344] ;  /* 0x0003440001097983 */ /* 0x001ee20000300800 */
[----:B-1----:R-:W3:Y:S03]  /*34390*/  LDL.LU R13, [R1+0x33c] ;  /* 0x00033c00010d7983 */ /* 0x002ee60000300800 */
[----:B--2---:R-:W-:Y:S01]  /*343a0*/  STS.U16 [R18+0xb900], R14 ;  /* 0x00b9000e12007388 */ /* 0x004fe20000000400 */
[----:B------:R-:W-:Y:S02]  /*343b0*/  STS.U16 [R18+0xba00], R15 ;  /* 0x00ba000f12007388 */ /* 0x000fe40000000400 */
[----:B------:R-:W-:Y:S02]  /*343c0*/  STS.U16 [R18+0xbb00], R25 ;  /* 0x00bb001912007388 */ /* 0x000fe40000000400 */
[----:B----4-:R0:W-:Y:S01]  /*343d0*/  STS.U16 [R18+0xd800], R10 ;  /* 0x00d8000a12007388 */ /* 0x0101e20000000400 */
[----:B------:R1:W-:Y:S01]  /*343e0*/  STS.U16 [R18+0xd900], R11 ;  /* 0x00d9000b12007388 */ /* 0x0003e20000000400 */
[----:B------:R-:W-:Y:S02]  /*343f0*/  STS.U16 [R18+0xda00], R24 ;  /* 0x00da001812007388 */ /* 0x000fe40000000400 */
[----:B------:R-:W-:Y:S02]  /*34400*/  STS.U16 [R18+0xdb00], R23 ;  /* 0x00db001712007388 */ /* 0x000fe40000000400 */
[----:B------:R-:W-:Y:S01]  /*34410*/  STS.U16 [R18+0xf800], R21 ;  /* 0x00f8001512007388 */ /* 0x000fe20000000400 */
[----:B------:R2:W-:Y:S04]  /*34420*/  STS.U16 [R18+0xf900], R27 ;  /* 0x00f9001b12007388 */ /* 0x0005e80000000400 */
[----:B0-----:R-:W4:Y:S01]  /*34430*/  LDL.LU R10, [R1+0x334] ;  /* 0x00033400010a7983 */ /* 0x001f220000300800 */
[----:B------:R-:W-:Y:S02]  /*34440*/  STS.U16 [R18+0xfa00], R19 ;  /* 0x00fa001312007388 */ /* 0x000fe40000000400 */
[----:B------:R-:W-:Y:S02]  /*34450*/  STS.U16 [R18+0xfb00], R17 ;  /* 0x00fb001112007388 */ /* 0x000fe40000000400 */
[----:B------:R-:W-:Y:S01]  /*34460*/  STS.U16 [R18+0x11800], R16 ;  /* 0x0118001012007388 */ /* 0x000fe20000000400 */
[----:B------:R-:W-:Y:S01]  /*34470*/  STS.U16 [R18+0x11900], R20 ;  /* 0x0119001412007388 */ /* 0x000fe20000000400 */
[----:B------:R-:W-:Y:S03]  /*34480*/  STS.U16 [R18+0x11a00], R3 ;  /* 0x011a000312007388 */ /* 0x000fe60000000400 */
[----:B-1----:R-:W4:Y:S01]  /*34490*/  LDL.LU R11, [R1+0x2cc] ;  /* 0x0002cc00010b7983 */ /* 0x002f220000300800 */
[----:B------:R0:W-:Y:S02]  /*344a0*/  STS.U16 [R18+0x11b00], R26 ;  /* 0x011b001a12007388 */ /* 0x0001e40000000400 */
[----:B--2---:R-:W2:Y:S02]  /*344b0*/  LDL.LU R27, [R1+0x2c4] ;  /* 0x0002c400011b7983 */ /* 0x004ea40000300800 */
[----:B------:R1:W-:Y:S01]  /*344c0*/  STS.U16 [R18+0x13800], R12 ;  /* 0x0138000c12007388 */ /* 0x0003e20000000400 */
[----:B------:R-:W-:Y:S01]  /*344d0*/  STS.U16 [R18+0x13900], R4 ;  /* 0x0139000412007388 */ /* 0x000fe20000000400 */
[----:B------:R-:W-:Y:S02]  /*344e0*/  STS.U16 [R18+0x13a00], R5 ;  /* 0x013a000512007388 */ /* 0x000fe40000000400 */
[----:B------:R-:W-:Y:S02]  /*344f0*/  STS.U16 [R18+0x13b00], R28 ;  /* 0x013b001c12007388 */ /* 0x000fe40000000400 */
[----:B------:R-:W-:Y:S01]  /*34500*/  STS.U16 [R18+0x15800], R29 ;  /* 0x0158001d12007388 */ /* 0x000fe20000000400 */
[----:B------:R-:W-:Y:S04]  /*34510*/  STS.U16 [R18+0x15900], R0 ;  /* 0x0159000012007388 */ /* 0x000fe80000000400 */
[----:B0-----:R-:W2:Y:S01]  /*34520*/  LDL.LU R26, [R1+0x2bc] ;  /* 0x0002bc00011a7983 */ /* 0x001ea20000300800 */
[----:B------:R-:W-:Y:S02]  /*34530*/  STS.U16 [R18+0x15a00], R6 ;  /* 0x015a000612007388 */ /* 0x000fe40000000400 */
[----:B------:R-:W-:Y:S02]  /*34540*/  STS.U16 [R18+0x15b00], R7 ;  /* 0x015b000712007388 */ /* 0x000fe40000000400 */
[----:B---3--:R-:W-:Y:S01]  /*34550*/  STS.U16 [R18+0x17800], R22 ;  /* 0x0178001612007388 */ /* 0x008fe20000000400 */
[----:B-1----:R-:W3:Y:S01]  /*34560*/  LDL.LU R12, [R1+0x2b4] ;  /* 0x0002b400010c7983 */ /* 0x002ee20000300800 */
[----:B------:R-:W2:Y:S03]  /*34570*/  LDL.LU R14, [R1+0x24c] ;  /* 0x00024c00010e7983 */ /* 0x000ea60000300800 */
[----:B------:R-:W-:Y:S01]  /*34580*/  STS.U16 [R18+0x17900], R9 ;  /* 0x0179000912007388 */ /* 0x000fe20000000400 */
[----:B------:R-:W3:Y:S02]  /*34590*/  LDL.LU R15, [R1+0x244] ;  /* 0x00024400010f7983 */ /* 0x000ee40000300800 */
[----:B------:R0:W-:Y:S02]  /*345a0*/  STS.U16 [R18+0x17a00], R13 ;  /* 0x017a000d12007388 */ /* 0x0001e40000000400 */
[----:B------:R-:W3:Y:S01]  /*345b0*/  LDL.LU R25, [R1+0x23c] ;  /* 0x00023c0001197983 */ /* 0x000ee20000300800 */
[----:B0-----:R-:W3:Y:S04]  /*345c0*/  LDL.LU R13, [R1+0x234] ;  /* 0x00023400010d7983 */ /* 0x001ee80000300800 */
[----:B----4-:R0:W-:Y:S04]  /*345d0*/  STS.U16 [R18+0x17b00], R10 ;  /* 0x017b000a12007388 */ /* 0x0101e80000000400 */
        /* <DEDUP_REMOVED lines=10> */
[----:B------:R-:W4:Y:S02]  /*34680*/  LDL.LU R4, [R1+0xfc4] ;  /* 0x000fc40001047983 */ /* 0x000f240000300800 */
[----:B--2---:R1:W-:Y:S02]  /*34690*/  STS.U16 [R18+0x19900], R27 ;  /* 0x0199001b12007388 */ /* 0x0043e40000000400 */
[----:B------:R2:W-:Y:S01]  /*346a0*/  STS.U16 [R18+0x19a00], R26 ;  /* 0x019a001a12007388 */ /* 0x0005e20000000400 */
[----:B0-----:R-:W4:Y:S01]  /*346b0*/  LDL.LU R11, [R1+0xfc0] ;  /* 0x000fc000010b7983 */ /* 0x001f220000300800 */
[----:B-1----:R-:W4:Y:S02]  /*346c0*/  LDL.LU R27, [R1+0xfbc] ;  /* 0x000fbc00011b7983 */ /* 0x002f240000300800 */
[----:B------:R-:W4:Y:S02]  /*346d0*/  LDL.LU R5, [R1+0xfb8] ;  /* 0x000fb80001057983 */ /* 0x000f240000300800 */
[----:B------:R-:W4:Y:S01]  /*346e0*/  LDL.LU R28, [R1+0xfb4] ;  /* 0x000fb400011c7983 */ /* 0x000f220000300800 */
[----:B------:R-:W4:Y:S01]  /*346f0*/  LDL.LU R29, [R1+0xfb0] ;  /* 0x000fb000011d7983 */ /* 0x000f220000300800 */
[----:B------:R-:W4:Y:S02]  /*34700*/  LDL.LU R0, [R1+0xfac] ;  /* 0x000fac0001007983 */ /* 0x000f240000300800 */
[----:B------:R-:W4:Y:S01]  /*34710*/  LDL.LU R6, [R1+0xfa8] ;  /* 0x000fa80001067983 */ /* 0x000f220000300800 */
[----:B---3--:R0:W-:Y:S01]  /*34720*/  STS.U16 [R18+0x19b00], R12 ;  /* 0x019b000c12007388 */ /* 0x0081e20000000400 */
[----:B------:R-:W3:Y:S02]  /*34730*/  LDL.LU R7, [R1+0xfa4] ;  /* 0x000fa40001077983 */ /* 0x000ee40000300800 */
[----:B------:R-:W3:Y:S02]  /*34740*/  LDL.LU R22, [R1+0xfa0] ;  /* 0x000fa00001167983 */ /* 0x000ee40000300800 */
[----:B------:R-:W-:Y:S01]  /*34750*/  STS.U16 [R18+0x1b800], R14 ;  /* 0x01b8000e12007388 */ /* 0x000fe20000000400 */
[----:B------:R-:W3:Y:S04]  /*34760*/  LDL.LU R9, [R1+0x9dc] ;  /* 0x0009dc0001097983 */ /* 0x000ee80000300800 */
[----:B------:R-:W-:Y:S01]  /*34770*/  STS.U16 [R18+0x1b900], R15 ;  /* 0x01b9000f12007388 */ /* 0x000fe20000000400 */
[----:B--2---:R-:W2:Y:S02]  /*34780*/  LDL.LU R26, [R1+0x82c] ;  /* 0x00082c00011a7983 */ /* 0x004ea40000300800 */
[----:B------:R-:W-:Y:S02]  /*34790*/  STS.U16 [R18+0x1ba00], R25 ;  /* 0x01ba001912007388 */ /* 0x000fe40000000400 */
[----:B------:R1:W-:Y:S01]  /*347a0*/  STS.U16 [R18+0x1bb00], R13 ;  /* 0x01bb000d12007388 */ /* 0x0003e20000000400 */
[----:B0-----:R-:W2:Y:S04]  /*347b0*/  LDL.LU R12, [R1+0x828] ;  /* 0x00082800010c7983 */ /* 0x001ea80000300800 */
[----:B-1----:R-:W2:Y:S01]  /*347c0*/  LDL.LU R13, [R1+0x824] ;  /* 0x00082400010d7983 */ /* 0x002ea20000300800 */
[----:B------:R-:W-:-:S03]  /*347d0*/  LOP3.LUT R14, R2, 0x70, RZ, 0x3c, !PT ;  /* 0x00000070020e7812 */ /* 0x000fc600078e3cff */
[----:B----4-:R0:W-:Y:S01]  /*347e0*/  STS.U16 [R18+0x1d800], R10 ;  /* 0x01d8000a12007388 */ /* 0x0101e20000000400 */
        /* <DEDUP_REMOVED lines=8> */
[----:B------:R-:W-:Y:S03]  /*34870*/  STS.U16 [R14+0x1d00], R4 ;  /* 0x001d00040e007388 */ /* 0x000fe60000000400 */
[----:B0-----:R-:W4:Y:S04]  /*34880*/  LDL.LU R10, [R1+0x820] ;  /* 0x00082000010a7983 */ /* 0x001f280000300800 */
[----:B------:R0:W-:Y:S01]  /*34890*/  STS.U16 [R14+0x1e00], R11 ;  /* 0x001e000b0e007388 */ /* 0x0001e20000000400 */
[----:B------:R1:W-:Y:S02]  /*348a0*/  STS.U16 [R14+0x1f00], R27 ;  /* 0x001f001b0e007388 */ /* 0x0003e40000000400 */
[----:B------:R-:W-:Y:S02]  /*348b0*/  STS.U16 [R14+0x3c00], R5 ;  /* 0x003c00050e007388 */ /* 0x000fe40000000400 */
[----:B------:R-:W-:Y:S01]  /*348c0*/  STS.U16 [R14+0x3d00], R28 ;  /* 0x003d001c0e007388 */ /* 0x000fe20000000400 */
[----:B------:R-:W-:Y:S01]  /*348d0*/  STS.U16 [R14+0x3e00], R29 ;  /* 0x003e001d0e007388 */ /* 0x000fe20000000400 */
[----:B------:R-:W-:Y:S02]  /*348e0*/  STS.U16 [R14+0x3f00], R0 ;  /* 0x003f00000e007388 */ /* 0x000fe40000000400 */
[----:B------:R-:W-:Y:S01]  /*348f0*/  STS.U16 [R14+0x5c00], R6 ;  /* 0x005c00060e007388 */ /* 0x000fe20000000400 */
[----:B---3--:R-:W-:Y:S04]  /*34900*/  STS.U16 [R14+0x5d00], R7 ;  /* 0x005d00070e007388 */ /* 0x008fe80000000400 */
[----:B0-----:R-:W3:Y:S01]  /*34910*/  LDL.LU R11, [R1+0x7b4] ;  /* 0x0007b400010b7983 */ /* 0x001ee20000300800 */
[----:B-1----:R-:W3:Y:S02]  /*34920*/  LDL.LU R27, [R1+0x7ac] ;  /* 0x0007ac00011b7983 */ /* 0x002ee40000300800 */
[----:B------:R-:W-:Y:S02]  /*34930*/  STS.U16 [R14+0x5e00], R22 ;  /* 0x005e00160e007388 */ /* 0x000fe40000000400 */
[----:B------:R-:W-:Y:S01]  /*34940*/  STS.U16 [R14+0x5f00], R9 ;  /* 0x005f00090e007388 */ /* 0x000fe20000000400 */
[----:B------:R-:W3:Y:S04]  /*34950*/  LDL.LU R2, [R1+0x7a4] ;  /* 0x0007a40001027983 */ /* 0x000ee80000300800 */
[----:B--2---:R-:W-:Y:S01]  /*34960*/  STS.U16 [R14+0x7c00], R26 ;  /* 0x007c001a0e007388 */ /* 0x004fe20000000400 */
[----:B------:R-:W2:Y:S02]  /*34970*/  LDL.LU R15, [R1+0x79c] ;  /* 0x00079c00010f7983 */ /* 0x000ea40000300800 */
[----:B------:R0:W-:Y:S02]  /*34980*/  STS.U16 [R14+0x7d00], R12 ;  /* 0x007d000c0e007388 */ /* 0x0001e40000000400 */
[----:B------:R-:W2:Y:S01]  /*34990*/  LDL.LU R25, [R1+0x724] ;  /* 0x0007240001197983 */ /* 0x000ea20000300800 */
[----:B------:R1:W-:Y:S04]  /*349a0*/  STS.U16 [R14+0x7e00], R13 ;  /* 0x007e000d0e007388 */ /* 0x0003e80000000400 */
[----:B0-----:R-:W2:Y:S04]  /*349b0*/  LDL.LU R12, [R1+0x71c] ;  /* 0x00071c00010c7983 */ /* 0x001ea80000300800 */
        /* <DEDUP_REMOVED lines=20> */
[----:B----4-:R0:W-:Y:S04]  /*34b00*/  STS.U16 [R14+0x7f00], R10 ;  /* 0x007f000a0e007388 */ /* 0x0101e80000000400 */
[----:B0-----:R-:W4:Y:S04]  /*34b10*/  LDL.LU R10, [R1+0x3a4] ;  /* 0x0003a400010a7983 */ /* 0x001f280000300800 */
[----:B---3--:R0:W-:Y:S01]  /*34b20*/  STS.U16 [R14+0x9c00], R11 ;  /* 0x009c000b0e007388 */ /* 0x0081e20000000400 */
[----:B------:R1:W-:Y:S03]  /*34b30*/  STS.U16 [R14+0x9d00], R27 ;  /* 0x009d001b0e007388 */ /* 0x0003e60000000400 */
[----:B------:R-:W-:Y:S01]  /*34b40*/  STS.U16 [R14+0x9e00], R2 ;  /* 0x009e00020e007388 */ /* 0x000fe20000000400 */
[----:B--2---:R-:W-:Y:S03]  /*34b50*/  STS.U16 [R14+0x9f00], R15 ;  /* 0x009f000f0e007388 */ /* 0x004fe60000000400 */
[----:B------:R-:W-:Y:S04]  /*34b60*/  STS.U16 [R14+0xbc00], R25 ;  /* 0x00bc00190e007388 */ /* 0x000fe80000000400 */
[----:B0-----:R-:W2:Y:S01]  /*34b70*/  LDL.LU R11, [R1+0x3a0] ;  /* 0x0003a000010b7983 */ /* 0x001ea20000300800 */
[----:B-1----:R-:W3:Y:S03]  /*34b80*/  LDL.LU R27, [R1+0x32c] ;  /* 0x00032c00011b7983 */ /* 0x002ee60000300800 */
[----:B------:R0:W-:Y:S04]  /*34b90*/  STS.U16 [R14+0xbd00], R12 ;  /* 0x00bd000c0e007388 */ /* 0x0001e80000000400 */
[----:B------:R1:W-:Y:S04]  /*34ba0*/  STS.U16 [R14+0xbe00], R13 ;  /* 0x00be000d0e007388 */ /* 0x0003e80000000400 */
[----:B0-----:R-:W3:Y:S04]  /*34bb0*/  LDL.LU R12, [R1+0x328] ;  /* 0x00032800010c7983 */ /* 0x001ee80000300800 */
[----:B-1----:R-:W3:Y:S01]  /*34bc0*/  LDL.LU R13, [R1+0x324] ;  /* 0x00032400010d7983 */ /* 0x002ee20000300800 */
        /* <DEDUP_REMOVED lines=10> */
[----:B------:R0:W-:Y:S01]  /*34c70*/  STS.U16 [R14+0x11d00], R28 ;  /* 0x011d001c0e007388 */ /* 0x0001e20000000400 */
[----:B------:R1:W-:Y:S01]  /*34c80*/  STS.U16 [R14+0x11e00], R22 ;  /* 0x011e00160e007388 */ /* 0x0003e20000000400 */
[----:B------:R-:W-:Y:S02]  /*34c90*/  STS.U16 [R14+0x11f00], R5 ;  /* 0x011f00050e007388 */ /* 0x000fe40000000400 */
[----:B------:R-:W-:Y:S02]  /*34ca0*/  STS.U16 [R14+0x13c00], R29 ;  /* 0x013c001d0e007388 */ /* 0x000fe40000000400 */
[----:B------:R-:W-:Y:S01]  /*34cb0*/  STS.U16 [R14+0x13d00], R0 ;  /* 0x013d00000e007388 */ /* 0x000fe20000000400 */
[----:B------:R-:W-:Y:S01]  /*34cc0*/  STS.U16 [R14+0x13e00], R6 ;  /* 0x013e00060e007388 */ /* 0x000fe20000000400 */
[----:B------:R-:W-:Y:S02]  /*34cd0*/  STS.U16 [R14+0x13f00], R7 ;  /* 0x013f00070e007388 */ /* 0x000fe40000000400 */
[----:B------:R1:W-:Y:S02]  /*34ce0*/  STS.U16 [R14+0x15c00], R9 ;  /* 0x015c00090e007388 */ /* 0x0003e40000000400 */
[----:B------:R1:W-:Y:S01]  /*34cf0*/  STS.U16 [R14+0x15d00], R26 ;  /* 0x015d001a0e007388 */ /* 0x0003e20000000400 */
[----:B0-----:R-:W3:Y:S01]  /*34d00*/  LDL.LU R28, [R1+0x320] ;  /* 0x00032000011c7983 */ /* 0x001ee20000300800 */
[----:B-1----:R-:W3:Y:S03]  /*34d10*/  LDL.LU R22, [R1+0x2ac] ;  /* 0x0002ac0001167983 */ /* 0x002ee60000300800 */
[----:B------:R-:W3:Y:S01]  /*34d20*/  LDL.LU R9, [R1+0x2a8] ;  /* 0x0002a80001097983 */ /* 0x000ee20000300800 */
[----:B------:R-:W3:Y:S03]  /*34d30*/  LDL.LU R26, [R1+0x2a4] ;  /* 0x0002a400011a7983 */ /* 0x000ee60000300800 */
[----:B----4-:R0:W-:Y:S04]  /*34d40*/  STS.U16 [R14+0x15e00], R10 ;  /* 0x015e000a0e007388 */ /* 0x0101e80000000400 */
[----:B0-----:R-:W4:Y:S01]  /*34d50*/  LDL.LU R10, [R1+0x2a0] ;  /* 0x0002a000010a7983 */ /* 0x001f220000300800 */
[----:B------:R-:W4:Y:S02]  /*34d60*/  LDL.LU R29, [R1+0x22c] ;  /* 0x00022c00011d7983 */ /* 0x000f240000300800 */
[----:B------:R-:W4:Y:S01]  /*34d70*/  LDL.LU R0, [R1+0x228] ;  /* 0x0002280001007983 */ /* 0x000f220000300800 */
[----:B--2---:R0:W-:Y:S01]  /*34d80*/  STS.U16 [R14+0x15f00], R11 ;  /* 0x015f000b0e007388 */ /* 0x0041e20000000400 */
[----:B---3--:R1:W-:Y:S03]  /*34d90*/  STS.U16 [R14+0x17c00], R27 ;  /* 0x017c001b0e007388 */ /* 0x0083e60000000400 */
[----:B0-----:R-:W2:Y:S04]  /*34da0*/  LDL.LU R11, [R1+0x224] ;  /* 0x00022400010b7983 */ /* 0x001ea80000300800 */
[----:B-1----:R-:W2:Y:S04]  /*34db0*/  LDL.LU R27, [R1+0x220] ;  /* 0x00022000011b7983 */ /* 0x002ea80000300800 */
[----:B------:R0:W-:Y:S04]  /*34dc0*/  STS.U16 [R14+0x17d00], R12 ;  /* 0x017d000c0e007388 */ /* 0x0001e80000000400 */
        /* <DEDUP_REMOVED lines=18> */
[----:B------:R0:W-:Y:S04]  /*34ef0*/  STS.U16 [R14+0x17f00], R28 ;  /* 0x017f001c0e007388 */ /* 0x0001e80000000400 */
[----:B------:R-:W2:Y:S01]  /*34f00*/  LDL.LU R5, [R1+0xb4] ;  /* 0x0000b40001057983 */ /* 0x000ea20000300800 */
[----:B------:R1:W-:Y:S02]  /*34f10*/  STS.U16 [R14+0x19c00], R22 ;  /* 0x019c00160e007388 */ /* 0x0003e40000000400 */
[----:B------:R1:W-:Y:S02]  /*34f20*/  STS.U16 [R14+0x19d00], R9 ;  /* 0x019d00090e007388 */ /* 0x0003e40000000400 */
[----:B------:R1:W-:Y:S01]  /*34f30*/  STS.U16 [R14+0x19e00], R26 ;  /* 0x019e001a0e007388 */ /* 0x0003e20000000400 */
[----:B0-----:R-:W2:Y:S01]  /*34f40*/  LDL.LU R28, [R1+0xac] ;  /* 0x0000ac00011c7983 */ /* 0x001ea20000300800 */
[----:B-1----:R-:W2:Y:S02]  /*34f50*/  LDL.LU R22, [R1+0x78] ;  /* 0x0000780001167983 */ /* 0x002ea40000300800 */
[----:B------:R-:W2:Y:S01]  /*34f60*/  LDL.LU R9, [R1+0x7298] ;  /* 0x0072980001097983 */ /* 0x000ea20000300800 */
[----:B------:R-:W2:Y:S04]  /*34f70*/  LDL.LU R26, [R1+0x7294] ;  /* 0x00729400011a7983 */ /* 0x000ea80000300800 */
[----:B----4-:R0:W-:Y:S01]  /*34f80*/  STS.U16 [R14+0x19f00], R10 ;  /* 0x019f000a0e007388 */ /* 0x0101e20000000400 */
[----:B------:R1:W-:Y:S02]  /*34f90*/  STS.U16 [R14+0x1bc00], R29 ;  /* 0x01bc001d0e007388 */ /* 0x0003e40000000400 */
[----:B------:R4:W-:Y:S01]  /*34fa0*/  STS.U16 [R14+0x1bd00], R0 ;  /* 0x01bd00000e007388 */ /* 0x0009e20000000400 */
[----:B0-----:R-:W3:Y:S01]  /*34fb0*/  LDL.LU R10, [R1+0x7290] ;  /* 0x00729000010a7983 */ /* 0x001ee20000300800 */
[----:B-1----:R-:W3:Y:S02]  /*34fc0*/  LDL.LU R29, [R1+0x6c] ;  /* 0x00006c00011d7983 */ /* 0x002ee40000300800 */
[----:B----4-:R-:W4:Y:S01]  /*34fd0*/  LDL.LU R0, [R1+0x2c] ;  /* 0x00002c0001007983 */ /* 0x010f220000300800 */
[----:B--2---:R0:W-:Y:S01]  /*34fe0*/  STS.U16 [R14+0x1be00], R11 ;  /* 0x01be000b0e007388 */ /* 0x0041e20000000400 */
[----:B------:R1:W-:Y:S03]  /*34ff0*/  STS.U16 [R14+0x1bf00], R27 ;  /* 0x01bf001b0e007388 */ /* 0x0003e60000000400 */
[----:B0-----:R-:W2:Y:S01]  /*35000*/  LDL.LU R11, [R1+0x728c] ;  /* 0x00728c00010b7983 */ /* 0x001ea20000300800 */
[----:B-1----:R-:W2:Y:S03]  /*35010*/  LDL.LU R27, [R1+0x7288] ;  /* 0x00728800011b7983 */ /* 0x002ea60000300800 */
[----:B------:R0:W-:Y:S04]  /*35020*/  STS.U16 [R14+0x1dc00], R12 ;  /* 0x01dc000c0e007388 */ /* 0x0001e80000000400 */
[----:B------:R1:W-:Y:S04]  /*35030*/  STS.U16 [R14+0x1dd00], R13 ;  /* 0x01dd000d0e007388 */ /* 0x0003e80000000400 */
[----:B0-----:R-:W2:Y:S04]  /*35040*/  LDL.LU R12, [R1+0x7284] ;  /* 0x00728400010c7983 */ /* 0x001ea80000300800 */
[----:B-1----:R-:W2:Y:S01]  /*35050*/  LDL.LU R13, [R1+0x7280] ;  /* 0x00728000010d7983 */ /* 0x002ea20000300800 */
[----:B------:R0:W-:Y:S03]  /*35060*/  STS.U16 [R14+0x1de00], R2 ;  /* 0x01de00020e007388 */ /* 0x0001e60000000400 */
[----:B0-----:R-:W0:Y:S01]  /*35070*/  S2R R2, SR_TID.X ;  /* 0x0000000000027919 */ /* 0x001e220000002100 */
[----:B------:R-:W-:Y:S02]  /*35080*/  STS.U16 [R14+0x1df00], R15 ;  /* 0x01df000f0e007388 */ /* 0x000fe40000000400 */
[----:B------:R-:W-:Y:S02]  /*35090*/  STS.U16 [R14+0x1fc00], R25 ;  /* 0x01fc00190e007388 */ /* 0x000fe40000000400 */
[----:B------:R-:W-:Y:S01]  /*350a0*/  STS.U16 [R14+0x1fd00], R24 ;  /* 0x01fd00180e007388 */ /* 0x000fe20000000400 */
[----:B------:R-:W-:Y:S01]  /*350b0*/  STS.U16 [R14+0x1fe00], R23 ;  /* 0x01fe00170e007388 */ /* 0x000fe20000000400 */
[----:B------:R-:W-:Y:S01]  /*350c0*/  STS.U16 [R14+0x1ff00], R21 ;  /* 0x01ff00150e007388 */ /* 0x000fe20000000400 */
[----:B0-----:R-:W-:-:S05]  /*350d0*/  LOP3.LUT R2, R2, 0x7f, RZ, 0xc0, !PT ;  /* 0x0000007f02027812 */ /* 0x001fca00078ec0ff */
[----:B------:R-:W-:-:S05]  /*350e0*/  IMAD.SHL.U32 R2, R2, 0x2, RZ ;  /* 0x0000000202027824 */ /* 0x000fca00078e00ff */
[----:B------:R0:W-:Y:S04]  /*350f0*/  STS.U16 [R2+0x20000], R6 ;  /* 0x0200000602007388 */ /* 0x0001e80000000400 */
[----:B------:R1:W-:Y:S04]  /*35100*/  STS.U16 [R2+0x20800], R7 ;  /* 0x0208000702007388 */ /* 0x0003e80000000400 */
[----:B------:R1:W-:Y:S04]  /*35110*/  STS.U16 [R2+0x25800], R22 ;  /* 0x0258001602007388 */ /* 0x0003e80000000400 */
[----:B0-----:R-:W2:Y:S01]  /*35120*/  LDL.LU R6, [R1+0xe4] ;  /* 0x0000e40001067983 */ /* 0x001ea20000300800 */
[----:B-1----:R-:W2:Y:S02]  /*35130*/  LDL.LU R7, [R1+0xe0] ;  /* 0x0000e00001077983 */ /* 0x002ea40000300800 */
[----:B------:R-:W2:Y:S02]  /*35140*/  LDL.LU R14, [R1+0xd4] ;  /* 0x0000d400010e7983 */ /* 0x000ea40000300800 */
[----:B------:R-:W2:Y:S01]  /*35150*/  LDL.LU R15, [R1+0xd0] ;  /* 0x0000d000010f7983 */ /* 0x000ea20000300800 */
[----:B------:R-:W2:Y:S01]  /*35160*/  LDL.LU R25, [R1+0xc8] ;  /* 0x0000c80001197983 */ /* 0x000ea20000300800 */
[----:B------:R-:W2:Y:S03]  /*35170*/  LDL.LU R22, [R1+0xc0] ;  /* 0x0000c00001167983 */ /* 0x000ea60000300800 */
        /* <DEDUP_REMOVED lines=8> */
[----:B------:R-:W-:Y:S01]  /*35200*/  STS.U16 [R2+0x25000], R28 ;  /* 0x0250001c02007388 */ /* 0x000fe20000000400 */
[----:B------:R-:W-:-:S03]  /*35210*/  LOP3.LUT R21, R2, 0x10, RZ, 0x3c, !PT ;  /* 0x0000001002157812 */ /* 0x000fc600078e3cff */
[----:B---3--:R0:W-:Y:S04]  /*35220*/  STS.U16 [R2+0x26000], R29 ;  /* 0x0260001d02007388 */ /* 0x0081e80000000400 */
[----:B----4-:R1:W-:Y:S04]  /*35230*/  STS.U16 [R2+0x26800], R0 ;  /* 0x0268000002007388 */ /* 0x0103e80000000400 */
[----:B0-----:R-:W3:Y:S01]  /*35240*/  LDL.LU R29, [R1+0xb8] ;  /* 0x0000b800011d7983 */ /* 0x001ee20000300800 */
[----:B------:R-:W4:Y:S02]  /*35250*/  LDL.LU R24, [R1+0xb0] ;  /* 0x0000b00001187983 */ /* 0x000f240000300800 */
[----:B------:R-:W3:Y:S02]  /*35260*/  LDL.LU R23, [R1+0xa8] ;  /* 0x0000a80001177983 */ /* 0x000ee40000300800 */
[----:B------:R-:W3:Y:S01]  /*35270*/  LDL.LU R19, [R1+0x74] ;  /* 0x0000740001137983 */ /* 0x000ee20000300800 */
[----:B-1----:R-:W3:Y:S04]  /*35280*/  LDL.LU R0, [R1+0x38] ;  /* 0x0000380001007983 */ /* 0x002ee80000300800 */
[----:B--2---:R-:W-:Y:S04]  /*35290*/  STS.U16 [R2+0x27800], R12 ;  /* 0x0278000c02007388 */ /* 0x004fe80000000400 */
[----:B------:R-:W-:Y:S04]  /*352a0*/  STL [R1+0x7214], R13 ;  /* 0x0072140d01007387 */ /* 0x000fe80000100800 */
[----:B------:R-:W-:Y:S01]  /*352b0*/  STS.U16 [R2+0x27000], R13 ;  /* 0x0270000d02007388 */ /* 0x000fe20000000400 */
[----:B------:R0:W-:Y:S03]  /*352c0*/  STL [R1+0x7274], R13 ;  /* 0x0072740d01007387 */ /* 0x0001e60000100800 */
[----:B0-----:R-:W2:Y:S01]  /*352d0*/  LDL.LU R13, [R1+0xd8] ;  /* 0x0000d800010d7983 */ /* 0x001ea20000300800 */
[----:B------:R-:W2:Y:S02]  /*352e0*/  LDL.LU R2, [R1+0xdc] ;  /* 0x0000dc0001027983 */ /* 0x000ea40000300800 */
[----:B------:R-:W-:Y:S02]  /*352f0*/  STL [R1+0x7278], R12 ;  /* 0x0072780c01007387 */ /* 0x000fe40000100800 */
[----:B------:R-:W3:Y:S01]  /*35300*/  LDL.LU R17, [R1+0xa4] ;  /* 0x0000a40001117983 */ /* 0x000ee20000300800 */
[----:B------:R-:W3:Y:S01]  /*35310*/  LDL.LU R16, [R1+0xa0] ;  /* 0x0000a00001107983 */ /* 0x000ee20000300800 */
[----:B------:R-:W3:Y:S02]  /*35320*/  LDL.LU R18, [R1+0x9c] ;  /* 0x00009c0001127983 */ /* 0x000ee40000300800 */
[----:B------:R-:W3:Y:S02]  /*35330*/  LDL.LU R20, [R1+0x98] ;  /* 0x0000980001147983 */ /* 0x000ee40000300800 */
[----:B------:R-:W3:Y:S01]  /*35340*/  LDL.LU R3, [R1+0x94] ;  /* 0x0000940001037983 */ /* 0x000ee20000300800 */
[----:B------:R-:W4:Y:S01]  /*35350*/  LDL.LU R4, [R1+0x90] ;  /* 0x0000900001047983 */ /* 0x000f220000300800 */
[----:B------:R-:W4:Y:S02]  /*35360*/  LDL.LU R5, [R1+0x8c] ;  /* 0x00008c0001057983 */ /* 0x000f240000300800 */
[----:B------:R-:W4:Y:S01]  /*35370*/  LDL.LU R28, [R1+0x88] ;  /* 0x00008800011c7983 */ /* 0x000f220000300800 */
[----:B------:R0:W-:Y:S01]  /*35380*/  STS.U16 [R21+0x20100], R6 ;  /* 0x0201000615007388 */ /* 0x0001e20000000400 */
[----:B------:R1:W-:Y:S03]  /*35390*/  STS.U16 [R21+0x20900], R7 ;  /* 0x0209000715007388 */ /* 0x0003e60000000400 */
[----:B0-----:R-:W4:Y:S01]  /*353a0*/  LDL.LU R6, [R1+0x84] ;  /* 0x0000840001067983 */ /* 0x001f220000300800 */
[----:B-1----:R-:W4:Y:S03]  /*353b0*/  LDL.LU R7, [R1+0x80] ;  /* 0x0000800001077983 */ /* 0x002f260000300800 */
[----:B--2---:R-:W-:Y:S01]  /*353c0*/  STS.U16 [R21+0x21100], R2 ;  /* 0x0211000215007388 */ /* 0x004fe20000000400 */
[----:B------:R-:W-:Y:S02]  /*353d0*/  STS.U16 [R21+0x21900], R13 ;  /* 0x0219000d15007388 */ /* 0x000fe40000000400 */
[----:B------:R-:W-:Y:S02]  /*353e0*/  STS.U16 [R21+0x22100], R14 ;  /* 0x0221000e15007388 */ /* 0x000fe40000000400 */
[----:B------:R-:W-:Y:S01]  /*353f0*/  STS.U16 [R21+0x22900], R15 ;  /* 0x0229000f15007388 */ /* 0x000fe20000000400 */
[----:B------:R-:W-:Y:S01]  /*35400*/  STS.U16 [R21+0x23100], R25 ;  /* 0x0231001915007388 */ /* 0x000fe20000000400 */
[----:B------:R0:W-:Y:S02]  /*35410*/  STS.U16 [R21+0x23900], R22 ;  /* 0x0239001615007388 */ /* 0x0001e40000000400 */
[----:B---3--:R1:W-:Y:S01]  /*35420*/  STS.U16 [R21+0x24100], R29 ;  /* 0x0241001d15007388 */ /* 0x0083e20000000400 */
[----:B0-----:R-:W2:Y:S04]  /*35430*/  LDL.LU R22, [R1+0x7c] ;  /* 0x00007c0001167983 */ /* 0x001ea80000300800 */
[----:B-1----:R-:W0:Y:S01]  /*35440*/  S2R R29, SR_TID.X ;  /* 0x00000000001d7919 */ /* 0x002e220000002100 */
[----:B----4-:R-:W-:Y:S03]  /*35450*/  STS.U16 [R21+0x24900], R24 ;  /* 0x0249001815007388 */ /* 0x010fe60000000400 */
[----:B------:R-:W-:Y:S01]  /*35460*/  STS.U16 [R21+0x25100], R23 ;  /* 0x0251001715007388 */ /* 0x000fe20000000400 */
[----:B------:R0:W-:Y:S03]  /*35470*/  STS.U16 [R21+0x25900], R19 ;  /* 0x0259001315007388 */ /* 0x0001e60000000400 */
[----:B------:R1:W-:Y:S01]  /*35480*/  STS.U16 [R21+0x26100], R0 ;  /* 0x0261000015007388 */ /* 0x0003e20000000400 */
[----:B0-----:R-:W-:-:S03]  /*35490*/  LOP3.LUT R19, R29, 0x7f, RZ, 0xc0, !PT ;  /* 0x0000007f1d137812 */ /* 0x001fc600078ec0ff */
[----:B------:R-:W3:Y:S01]  /*354a0*/  LDL.LU R29, [R1+0x70] ;  /* 0x00007000011d7983 */ /* 0x000ee20000300800 */
[----:B-1----:R-:W4:Y:S03]  /*354b0*/  LDL.LU R0, [R1+0x34] ;  /* 0x0000340001007983 */ /* 0x002f260000300800 */
[----:B------:R-:W-:Y:S01]  /*354c0*/  STS.U16 [R21+0x26900], R27 ;  /* 0x0269001b15007388 */ /* 0x000fe20000000400 */
[----:B------:R0:W-:Y:S02]  /*354d0*/  STL [R1+0x727c], R27 ;  /* 0x00727c1b01007387 */ /* 0x0001e40000100800 */
[----:B------:R-:W-:Y:S02]  /*354e0*/  STS.U16 [R21+0x27100], R11 ;  /* 0x0271000b15007388 */ /* 0x000fe40000000400 */
[----:B0-----:R-:W-:Y:S01]  /*354f0*/  IMAD.SHL.U32 R27, R19, 0x2, RZ ;  /* 0x00000002131b7824 */ /* 0x001fe200078e00ff */
[----:B------:R0:W-:Y:S04]  /*35500*/  STS.U16 [R21+0x27900], R10 ;  /* 0x0279000a15007388 */ /* 0x0001e80000000400 */
[----:B------:R-:W4:Y:S01]  /*35510*/  LDL.LU R12, [R1+0x68] ;  /* 0x00006800010c7983 */ /* 0x000f220000300800 */
[----:B------:R-:W4:Y:S02]  /*35520*/  LDL.LU R13, [R1+0x64] ;  /* 0x00006400010d7983 */ /* 0x000f240000300800 */
[----:B------:R-:W4:Y:S01]  /*35530*/  LDL.LU R14, [R1+0x60] ;  /* 0x00006000010e7983 */ /* 0x000f220000300800 */
[----:B------:R-:W-:Y:S01]  /*35540*/  LOP3.LUT R27, R27, 0x20, RZ, 0x3c, !PT ;  /* 0x000000201b1b7812 */ /* 0x000fe200078e3cff */
[----:B------:R-:W4:Y:S01]  /*35550*/  LDL.LU R25, [R1+0x5c] ;  /* 0x00005c0001197983 */ /* 0x000f220000300800 */
[----:B------:R-:W4:Y:S02]  /*35560*/  LDL.LU R15, [R1+0x58] ;  /* 0x00005800010f7983 */ /* 0x000f240000300800 */
[----:B------:R-:W4:Y:S02]  /*35570*/  LDL.LU R24, [R1+0x54] ;  /* 0x0000540001187983 */ /* 0x000f240000300800 */
[----:B------:R-:W4:Y:S01]  /*35580*/  LDL.LU R23, [R1+0x4c] ;  /* 0x00004c0001177983 */ /* 0x000f220000300800 */
        /* <DEDUP_REMOVED lines=8> */
[----:B------:R1:W-:Y:S04]  /*35610*/  STS.U16 [R27+0x24200], R6 ;  /* 0x024200061b007388 */ /* 0x0003e80000000400 */
[----:B0-----:R-:W4:Y:S01]  /*35620*/  LDL.LU R21, [R1+0x48] ;  /* 0x0000480001157983 */ /* 0x001f220000300800 */
[----:B------:R0:W-:Y:S03]  /*35630*/  STS.U16 [R27+0x24a00], R7 ;  /* 0x024a00071b007388 */ /* 0x0001e60000000400 */
[----:B-1----:R-:W4:Y:S01]  /*35640*/  LDL.LU R6, [R1+0x44] ;  /* 0x0000440001067983 */ /* 0x002f220000300800 */
[----:B0-----:R-:W4:Y:S03]  /*35650*/  LDL.LU R7, [R1+0x40] ;  /* 0x0000400001077983 */ /* 0x001f260000300800 */
[----:B--2---:R0:W-:Y:S04]  /*35660*/  STS.U16 [R27+0x25200], R22 ;  /* 0x025200161b007388 */ /* 0x0041e80000000400 */
        /* <DEDUP_REMOVED lines=10> */
[----:B---3--:R0:W-:Y:S01]  /*35710*/  STS.U16 [R27+0x25a00], R29 ;  /* 0x025a001d1b007388 */ /* 0x0081e20000000400 */
[----:B----4-:R1:W-:Y:S03]  /*35720*/  STS.U16 [R27+0x26200], R0 ;  /* 0x026200001b007388 */ /* 0x0103e60000000400 */
[----:B------:R-:W-:Y:S01]  /*35730*/  STS.U16 [R27+0x26a00], R26 ;  /* 0x026a001a1b007388 */ /* 0x000fe20000000400 */
[----:B------:R3:W-:Y:S03]  /*35740*/  STS.U16 [R27+0x27200], R9 ;  /* 0x027200091b007388 */ /* 0x0007e60000000400 */
[----:B0-----:R-:W3:Y:S04]  /*35750*/  LDL.LU R29, [R1+0x8] ;  /* 0x00000800011d7983 */ /* 0x001ee80000300800 */
[----:B-1----:R-:W2:Y:S01]  /*35760*/  LDL.LU R0, [R1+0x4] ;  /* 0x0000040001007983 */ /* 0x002ea20000300800 */
[----:B---3--:R-:W3:Y:S02]  /*35770*/  LDL.LU R9, [R1+0x50] ;  /* 0x0000500001097983 */ /* 0x008ee40000300800 */
[----:B------:R-:W-:Y:S01]  /*35780*/  IMAD.SHL.U32 R19, R19, 0x2, RZ ;  /* 0x0000000213137824 */ /* 0x000fe200078e00ff */
[----:B------:R0:W-:Y:S04]  /*35790*/  STS.U16 [R27+0x27a00], R8 ;  /* 0x027a00081b007388 */ /* 0x0001e80000000400 */
[----:B------:R-:W-:-:S05]  /*357a0*/  LOP3.LUT R19, R19, 0x30, RZ, 0x3c, !PT ;  /* 0x0000003013137812 */ /* 0x000fca00078e3cff */
[----:B------:R1:W-:Y:S04]  /*357b0*/  STS.U16 [R19+0x20300], R12 ;  /* 0x0203000c13007388 */ /* 0x0003e80000000400 */
[----:B0-----:R-:W3:Y:S01]  /*357c0*/  LDL.LU R27, [R1+0x727c] ;  /* 0x00727c00011b7983 */ /* 0x001ee20000300800 */
[----:B------:R0:W-:Y:S02]  /*357d0*/  STS.U16 [R19+0x20b00], R13 ;  /* 0x020b000d13007388 */ /* 0x0001e40000000400 */
[----:B------:R0:W-:Y:S02]  /*357e0*/  STS.U16 [R19+0x21300], R14 ;  /* 0x0213000e13007388 */ /* 0x0001e40000000400 */
[----:B------:R0:W-:Y:S01]  /*357f0*/  STS.U16 [R19+0x21b00], R25 ;  /* 0x021b001913007388 */ /* 0x0001e20000000400 */
[----:B------:R0:W-:Y:S01]  /*35800*/  STS.U16 [R19+0x22300], R15 ;  /* 0x0223000f13007388 */ /* 0x0001e20000000400 */
[----:B------:R0:W-:Y:S03]  /*35810*/  STS.U16 [R19+0x22b00], R24 ;  /* 0x022b001813007388 */ /* 0x0001e60000000400 */
[----:B-1----:R-:W3:Y:S01]  /*35820*/  LDL.LU R12, [R1+0x7278] ;  /* 0x00727800010c7983 */ /* 0x002ee20000300800 */
[----:B0-----:R-:W3:Y:S03]  /*35830*/  LDL.LU R13, [R1+0x7274] ;  /* 0x00727400010d7983 */ /* 0x001ee60000300800 */
[----:B------:R-:W3:Y:S04]  /*35840*/  LDL.LU R14, [R1+0x7270] ;  /* 0x00727000010e7983 */ /* 0x000ee80000300800 */
[----:B------:R-:W3:Y:S01]  /*35850*/  LDL.LU R25, [R1+0x726c] ;  /* 0x00726c0001197983 */ /* 0x000ee20000300800 */
[----:B------:R-:W3:Y:S02]  /*35860*/  LDL.LU R15, [R1+0x7268] ;  /* 0x00726800010f7983 */ /* 0x000ee40000300800 */
[----:B------:R-:W3:Y:S02]  /*35870*/  LDL.LU R24, [R1+0x7264] ;  /* 0x0072640001187983 */ /* 0x000ee40000300800 */
[----:B---3--:R-:W-:Y:S01]  /*35880*/  STS.U16 [R19+0x23300], R9 ;  /* 0x0233000913007388 */ /* 0x008fe20000000400 */
[----:B------:R0:W-:Y:S02]  /*35890*/  STS.U16 [R19+0x23b00], R23 ;  /* 0x023b001713007388 */ /* 0x0001e40000000400 */
[----:B------:R1:W-:Y:S02]  /*358a0*/  STS.U16 [R19+0x24300], R21 ;  /* 0x0243001513007388 */ /* 0x0003e40000000400 */
[----:B------:R3:W-:Y:S01]  /*358b0*/  STS.U16 [R19+0x24b00], R6 ;  /* 0x024b000613007388 */ /* 0x0007e20000000400 */
[----:B------:R3:W-:Y:S01]  /*358c0*/  STS.U16 [R19+0x25300], R7 ;  /* 0x0253000713007388 */ /* 0x0007e20000000400 */
[----:B--2---:R2:W-:Y:S03]  /*358d0*/  STS.U16 [R19+0x25b00], R22 ;  /* 0x025b001613007388 */ /* 0x0045e60000000400 */
[----:B0-----:R-:W3:Y:S01]  /*358e0*/  LDL.LU R23, [R1+0x7260] ;  /* 0x0072600001177983 */ /* 0x001ee20000300800 */
[----:B-1----:R-:W3:Y:S02]  /*358f0*/  LDL.LU R21, [R1+0x725c] ;  /* 0x00725c0001157983 */ /* 0x002ee40000300800 */
[----:B---3--:R-:W3:Y:S01]  /*35900*/  LDL.LU R6, [R1+0x7258] ;  /* 0x0072580001067983 */ /* 0x008ee20000300800 */
[----:B------:R-:W3:Y:S04]  /*35910*/  LDL.LU R7, [R1+0x7254] ;  /* 0x0072540001077983 */ /* 0x000ee80000300800 */
[----:B--2---:R-:W2:Y:S04]  /*35920*/  LDL.LU R22, [R1+0x7250] ;  /* 0x0072500001167983 */ /* 0x004ea80000300800 */
[----:B------:R-:W0:Y:S04]  /*35930*/  S2R R9, SR_TID.X ;  /* 0x0000000000097919 */ /* 0x000e280000002100 */
[----:B------:R1:W-:Y:S01]  /*35940*/  STS.U16 [R19+0x26300], R2 ;  /* 0x0263000213007388 */ /* 0x0003e20000000400 */
[----:B0-----:R-:W-:-:S05]  /*35950*/  LOP3.LUT R9, R9, 0x7f, RZ, 0xc0, !PT ;  /* 0x0000007f09097812 */ /* 0x001fca00078ec0ff */
[----:B-1----:R-:W-:-:S05]  /*35960*/  IMAD.SHL.U32 R2, R9, 0x2, RZ ;  /* 0x0000000209027824 */ /* 0x002fca00078e00ff */
[----:B------:R-:W-:Y:S01]  /*35970*/  LOP3.LUT R2, R2, 0x40, RZ, 0x3c, !PT ;  /* 0x0000004002027812 */ /* 0x000fe200078e3cff */
[----:B--2---:R-:W-:Y:S01]  /*35980*/  STS.U16 [R19+0x26b00], R22 ;  /* 0x026b001613007388 */ /* 0x004fe20000000400 */
[----:B---3--:R-:W-:Y:S02]  /*35990*/  STS.U16 [R19+0x27300], R7 ;  /* 0x0273000713007388 */ /* 0x008fe40000000400 */
[----:B------:R0:W-:Y:S02]  /*359a0*/  STS.U16 [R19+0x27b00], R6 ;  /* 0x027b000613007388 */ /* 0x0001e40000000400 */
[----:B------:R1:W-:Y:S01]  /*359b0*/  STS.U16 [R2+0x20400], R17 ;  /* 0x0204001102007388 */ /* 0x0003e20000000400 */
[----:B------:R2:W-:Y:S01]  /*359c0*/  STS.U16 [R2+0x20c00], R16 ;  /* 0x020c001002007388 */ /* 0x0005e20000000400 */
[----:B------:R3:W-:Y:S02]  /*359d0*/  STS.U16 [R2+0x21400], R18 ;  /* 0x0214001202007388 */ /* 0x0007e40000000400 */
[----:B------:R3:W-:Y:S02]  /*359e0*/  STS.U16 [R2+0x21c00], R20 ;  /* 0x021c001402007388 */ /* 0x0007e40000000400 */
[----:B------:R3:W-:Y:S01]  /*359f0*/  STS.U16 [R2+0x22400], R3 ;  /* 0x0224000302007388 */ /* 0x0007e20000000400 */
[----:B0-----:R-:W4:Y:S01]  /*35a00*/  LDL.LU R19, [R1+0x724c] ;  /* 0x00724c0001137983 */ /* 0x001f220000300800 */
[----:B-1----:R-:W4:Y:S02]  /*35a10*/  LDL.LU R17, [R1+0x7248] ;  /* 0x0072480001117983 */ /* 0x002f240000300800 */
[----:B--2---:R-:W2:Y:S02]  /*35a20*/  LDL.LU R16, [R1+0x7244] ;  /* 0x0072440001107983 */ /* 0x004ea40000300800 */
[----:B---3--:R-:W3:Y:S01]  /*35a30*/  LDL.LU R18, [R1+0x7240] ;  /* 0x0072400001127983 */ /* 0x008ee20000300800 */
[----:B------:R-:W2:Y:S01]  /*35a40*/  LDL.LU R20, [R1+0x723c] ;  /* 0x00723c0001147983 */ /* 0x000ea20000300800 */
[----:B------:R-:W2:Y:S03]  /*35a50*/  LDL.LU R3, [R1+0x7238] ;  /* 0x0072380001037983 */ /* 0x000ea60000300800 */
[----:B------:R0:W-:Y:S01]  /*35a60*/  STS.U16 [R2+0x22c00], R4 ;  /* 0x022c000402007388 */ /* 0x0001e20000000400 */
[----:B------:R1:W-:Y:S02]  /*35a70*/  STS.U16 [R2+0x23400], R5 ;  /* 0x0234000502007388 */ /* 0x0003e40000000400 */
[----:B------:R1:W-:Y:S02]  /*35a80*/  STS.U16 [R2+0x23c00], R28 ;  /* 0x023c001c02007388 */ /* 0x0003e40000000400 */
[----:B------:R1:W-:Y:S01]  /*35a90*/  STS.U16 [R2+0x24400], R29 ;  /* 0x0244001d02007388 */ /* 0x0003e20000000400 */
[----:B------:R1:W-:Y:S04]  /*35aa0*/  STS.U16 [R2+0x24c00], R0 ;  /* 0x024c000002007388 */ /* 0x0003e80000000400 */
[----:B0-----:R-:W2:Y:S01]  /*35ab0*/  LDL.LU R4, [R1+0x7234] ;  /* 0x0072340001047983 */ /* 0x001ea20000300800 */
[----:B-1----:R-:W2:Y:S03]  /*35ac0*/  LDL.LU R5, [R1+0x7230] ;  /* 0x0072300001057983 */ /* 0x002ea60000300800 */
[----:B------:R-:W2:Y:S01]  /*35ad0*/  LDL.LU R28, [R1+0x722c] ;  /* 0x00722c00011c7983 */ /* 0x000ea20000300800 */
[----:B------:R-:W2:Y:S03]  /*35ae0*/  LDL.LU R29, [R1+0x7228] ;  /* 0x00722800011d7983 */ /* 0x000ea60000300800 */
[----:B------:R-:W2:Y:S04]  /*35af0*/  LDL.LU R0, [R1+0x7224] ;  /* 0x0072240001007983 */ /* 0x000ea80000300800 */
[----:B--2---:R0:W-:Y:S01]  /*35b00*/  STS.U16 [R2+0x25400], R0 ;  /* 0x0254000002007388 */ /* 0x0041e20000000400 */
[----:B------:R-:W-:Y:S02]  /*35b10*/  STS.U16 [R2+0x25c00], R29 ;  /* 0x025c001d02007388 */ /* 0x000fe40000000400 */
[----:B------:R-:W-:Y:S02]  /*35b20*/  STS.U16 [R2+0x26400], R28 ;  /* 0x0264001c02007388 */ /* 0x000fe40000000400 */
[----:B------:R1:W-:Y:S01]  /*35b30*/  STS.U16 [R2+0x26c00], R5 ;  /* 0x026c000502007388 */ /* 0x0003e20000000400 */
[----:B------:R2:W-:Y:S04]  /*35b40*/  STS.U16 [R2+0x27400], R4 ;  /* 0x0274000402007388 */ /* 0x0005e80000000400 */
[----:B0-----:R-:W3:Y:S01]  /*35b50*/  LDL.LU R0, [R1+0x7220] ;  /* 0x0072200001007983 */ /* 0x001ee20000300800 */
[----:B-1----:R-:W3:Y:S03]  /*35b60*/  LDL R5, [R1+0x21e8] ;  /* 0x0021e80001057983 */ /* 0x002ee60000100800 */
[----:B--2---:R-:W3:Y:S01]  /*35b70*/  LDL R4, [R1+0x1fc8] ;  /* 0x001fc80001047983 */ /* 0x004ee20000100800 */
[----:B------:R-:W-:Y:S01]  /*35b80*/  PRMT R14, RZ, 0x7610, R14 ;  /* 0x00007610ff0e7816 */ /* 0x000fe2000000000e */
[----:B------:R-:W-:Y:S01]  /*35b90*/  IMAD.SHL.U32 R9, R9, 0x2, RZ ;  /* 0x0000000209097824 */ /* 0x000fe200078e00ff */
[----:B---3--:R-:W-:-:S04]  /*35ba0*/  @!P0 LOP3.LUT R5, R5, R4, RZ, 0x3c, !PT ;  /* 0x0000000405058212 */ /* 0x008fc800078e3cff */
[----:B------:R-:W-:-:S04]  /*35bb0*/  @!P0 LOP3.LUT R4, R5, R4, RZ, 0x3c, !PT ;  /* 0x0000000405048212 */ /* 0x000fc800078e3cff */
[----:B------:R-:W-:-:S05]  /*35bc0*/  @!P0 LOP3.LUT R5, R5, R4, RZ, 0x3c, !PT ;  /* 0x0000000405058212 */ /* 0x000fca00078e3cff */
[----:B------:R-:W2:Y:S01]  /*35bd0*/  @!P0 LDG.E.U16 R14, [R4.64] ;  /* 0x00000006040e8981 */ /* 0x000ea2000c1e1500 */
[----:B------:R-:W-:-:S03]  /*35be0*/  LOP3.LUT R9, R9, 0x50, RZ, 0x3c, !PT ;  /* 0x0000005009097812 */ /* 0x000fc600078e3cff */
[----:B------:R0:W-:Y:S04]  /*35bf0*/  STS.U16 [R2+0x27c00], R3 ;  /* 0x027c000302007388 */ /* 0x0001e80000000400 */
[----:B------:R-:W-:Y:S01]  /*35c00*/  STS.U16 [R9+0x20500], R20 ;  /* 0x0205001409007388 */ /* 0x000fe20000000400 */
[----:B------:R-:W-:Y:S02]  /*35c10*/  STS.U16 [R9+0x20d00], R18 ;  /* 0x020d001209007388 */ /* 0x000fe40000000400 */
[----:B------:R-:W-:Y:S02]  /*35c20*/  STS.U16 [R9+0x21500], R16 ;  /* 0x0215001009007388 */ /* 0x000fe40000000400 */
[----:B----4-:R-:W-:Y:S01]  /*35c30*/  STS.U16 [R9+0x21d00], R17 ;  /* 0x021d001109007388 */ /* 0x010fe20000000400 */
[----:B------:R-:W-:Y:S01]  /*35c40*/  STS.U16 [R9+0x22500], R19 ;  /* 0x0225001309007388 */ /* 0x000fe20000000400 */
[----:B------:R-:W-:Y:S02]  /*35c50*/  STS.U16 [R9+0x22d00], R21 ;  /* 0x022d001509007388 */ /* 0x000fe40000000400 */
[----:B------:R-:W-:Y:S02]  /*35c60*/  STS.U16 [R9+0x23500], R23 ;  /* 0x0235001709007388 */ /* 0x000fe40000000400 */
[----:B------:R-:W-:Y:S01]  /*35c70*/  STS.U16 [R9+0x23d00], R24 ;  /* 0x023d001809007388 */ /* 0x000fe20000000400 */
[----:B0-----:R-:W3:Y:S04]  /*35c80*/  LDL.LU R2, [R1+0x2390] ;  /* 0x0023900001027983 */ /* 0x001ee80000300800 */
[----:B------:R0:W-:Y:S04]  /*35c90*/  STS.U16 [R9+0x24500], R25 ;  /* 0x0245001909007388 */ /* 0x0001e80000000400 */
[----:B0-----:R-:W4:Y:S04]  /*35ca0*/  LDL R9, [R1+0x2164] ;  /* 0x0021640001097983 */ /* 0x001f280000100800 */
        /* <DEDUP_REMOVED lines=8> */
[----:B------:R-:W2:Y:S04]  /*35d30*/  @!P0 LDG.E.U16 R0, [R4.64] ;  /* 0x0000000604008981 */ /* 0x000ea8000c1e1500 */
        /* <DEDUP_REMOVED lines=8> */
[----:B------:R0:W2:Y:S04]  /*35dc0*/  @!P0 LDG.E.U16 R15, [R4.64] ;  /* 0x00000006040f8981 */ /* 0x0000a8000c1e1500 */
[----:B0-----:R-:W2:Y:S04]  /*35dd0*/  LDL R4, [R1+0x21a0] ;  /* 0x0021a00001047983 */ /* 0x001ea80000100800 */
[----:B------:R-:W2:Y:S01]  /*35de0*/  LDL R5, [R1+0x21a4] ;  /* 0x0021a40001057983 */ /* 0x000ea20000100800 */
[----:B------:R-:W-:Y:S02]  /*35df0*/  PRMT R14, RZ, 0x7610, R14 ;  /* 0x00007610ff0e7816 */ /* 0x000fe4000000000e */
[----:B--2---:R-:W-:-:S04]  /*35e00*/  @!P0 LOP3.LUT R5, R5, R4, RZ, 0x3c, !PT ;  /* 0x0000000405058212 */ /* 0x004fc800078e3cff */
[----:B------:R-:W-:-:S04]  /*35e10*/  @!P0 LOP3.LUT R4, R5, R4, RZ, 0x3c, !PT ;  /* 0x0000000405048212 */ /* 0x000fc800078e3cff */
[----:B------:R-:W-:Y:S01]  /*35e20*/  @!P0 LOP3.LUT R5, R5, R4, RZ, 0x3c, !PT ;  /* 0x0000000405058212 */ /* 0x000fe200078e3cff */
[----:B------:R0:W-:Y:S04]  /*35e30*/  STL [R1+0x2c], R15 ;  /* 0x00002c0f01007387 */ /* 0x0001e80000100800 */
[----:B------:R1:W2:Y:S01]  /*35e40*/  @!P0 LDG.E.U16 R14, [R4.64] ;  /* 0x00000006040e8981 */ /* 0x0002a2000c1e1500 */
[----:B------:R-:W-:-:S03]  /*35e50*/  PRMT R13, RZ, 0x7610, R13 ;  /* 0x00007610ff0d7816 */ /* 0x000fc6000000000d */
[----:B0-----:R-:W2:Y:S04]  /*35e60*/  LDL R15, [R1+0x2124] ;  /* 0x00212400010f7983 */ /* 0x001ea80000100800 */
[----:B-1----:R-:W2:Y:S04]  /*35e70*/  LDL R4, [R1+0x2168] ;  /* 0x0021680001047983 */ /* 0x002ea80000100800 */
[----:B------:R-:W2:Y:S02]  /*35e80*/  LDL R5, [R1+0x216c] ;  /* 0x00216c0001057983 */ /* 0x000ea40000100800 */
[----:B--2---:R-:W-:-:S04]  /*35e90*/  @!P0 LOP3.LUT R5, R5, R4, RZ, 0x3c, !PT ;  /* 0x0000000405058212 */ /* 0x004fc800078e3cff */
[----:B------:R-:W-:-:S04]  /*35ea0*/  @!P0 LOP3.LUT R4, R5, R4, RZ, 0x3c, !PT ;  /* 0x0000000405048212 */ /* 0x000fc800078e3cff */
[----:B------:R-:W-:-:S05]  /*35eb0*/  @!P0 LOP3.LUT R5, R5, R4, RZ, 0x3c, !PT ;  /* 0x0000000405058212 */ /* 0x000fca00078e3cff */
[----:B------:R-:W2:Y:S04]  /*35ec0*/  @!P0 LDG.E.U16 R13, [R4.64] ;  /* 0x00000006040d8981 */ /* 0x000ea8000c1e1500 */
[----:B------:R0:W-:Y:S04]  /*35ed0*/  STL [R1+0x28], R14 ;  /* 0x0000280e01007387 */ /* 0x0001e80000100800 */
[----:B0-----:R-:W3:Y:S04]  /*35ee0*/  LDL R14, [R1+0x20ec] ;  /* 0x0020ec00010e7983 */ /* 0x001ee80000100800 */
[----:B--2---:R0:W-:Y:S04]  /*35ef0*/  STL [R1+0x24], R13 ;  /* 0x0000240d01007387 */ /* 0x0041e80000100800 */
[----:B0-----:R-:W2:Y:S01]  /*35f00*/  LDL.LU R13, [R1+0x7214] ;  /* 0x00721400010d7983 */ /* 0x001ea20000300800 */
[----:B------:R-:W2:Y:S01]  /*35f10*/  LDL R5, [R1+0x2160] ;  /* 0x0021600001057983 */ /* 0x000ea20000100800 */
[----:B------:R-:W-:Y:S01]  /*35f20*/  PRMT R0, RZ, 0x7610, R0 ;  /* 0x00007610ff007816 */ /* 0x000fe20000000000 */
[----:B----4-:R-:W-:-:S02]  /*35f30*/  @!P0 IMAD.MOV.U32 R4, RZ, RZ, R9 ;  /* 0x000000ffff048224 */ /* 0x010fc400078e0009 */
[----:B------:R-:W4:Y:S04]  /*35f40*/  LDL R9, [R1+0x20e4] ;  /* 0x0020e40001097983 */ /* 0x000f280000100800 */
[----:B--2---:R-:W2:Y:S04]  /*35f50*/  @!P0 LDG.E.U16 R0, [R4.64] ;  /* 0x0000000604008981 */ /* 0x004ea8000c1e1500 */
        /* <DEDUP_REMOVED lines=9> */
[----:B0-----:R-:W3:Y:S01]  /*35ff0*/  LDL R5, [R1+0x2120] ;  /* 0x0021200001057983 */ /* 0x001ee20000100800 */
[----:B------:R-:W-:Y:S01]  /*36000*/  PRMT R7, RZ, 0x7610, R7 ;  /* 0x00007610ff077816 */ /* 0x000fe20000000007 */
[----:B------:R-:W-:Y:S02]  /*36010*/  @!P0 IMAD.MOV.U32 R4, RZ, RZ, R15 ;  /* 0x000000ffff048224 */ /* 0x000fe400078e000f */
[----:B--2---:R0:W-:Y:S01]  /*36020*/  STL [R1+0x1c], R13 ;  /* 0x00001c0d01007387 */ /* 0x0041e20000100800 */
[----:B------:R-:W-:Y:S01]  /*36030*/  PRMT R11, RZ, 0x7610, R11 ;  /* 0x00007610ff0b7816 */ /* 0x000fe2000000000b */
[----:B------:R-:W2:Y:S02]  /*36040*/  LDL R15, [R1+0x20a0] ;  /* 0x0020a000010f7983 */ /* 0x000ea40000100800 */
[----:B---3--:R1:W3:Y:S04]  /*36050*/  @!P0 LDG.E.U16 R7, [R4.64] ;  /* 0x0000000604078981 */ /* 0x0082e8000c1e1500 */
[----:B0-----:R-:W2:Y:S04]  /*36060*/  LDL R13, [R1+0x20ac] ;  /* 0x0020ac00010d7983 */ /* 0x001ea80000100800 */
[----:B-1----:R-:W2:Y:S01]  /*36070*/  LDL R5, [R1+0x20e8] ;  /* 0x0020e80001057983 */ /* 0x002ea20000100800 */
[----:B------:R-:W-:-:S03]  /*36080*/  @!P0 IMAD.MOV.U32 R4, RZ, RZ, R14 ;  /* 0x000000ffff048224 */ /* 0x000fc600078e000e */
[----:B---3--:R0:W-:Y:S01]  /*36090*/  STL [R1+0x18], R7 ;  /* 0x0000180701007387 */ /* 0x0081e20000100800 */
[----:B------:R-:W-:Y:S01]  /*360a0*/  PRMT R8, RZ, 0x7610, R8 ;  /* 0x00007610ff087816 */ /* 0x000fe20000000008 */
[----:B------:R-:W3:Y:S02]  /*360b0*/  LDL R14, [R1+0x2068] ;  /* 0x00206800010e7983 */ /* 0x000ee40000100800 */
[----:B--2---:R1:W2:Y:S04]  /*360c0*/  @!P0 LDG.E.U16 R11, [R4.64] ;  /* 0x00000006040b8981 */ /* 0x0042a8000c1e1500 */
[----:B0-----:R-:W3:Y:S04]  /*360d0*/  LDL R7, [R1+0x20a4] ;  /* 0x0020a40001077983 */ /* 0x001ee80000100800 */
[----:B-1----:R-:W3:Y:S01]  /*360e0*/  LDL R5, [R1+0x20e0] ;  /* 0x0020e00001057983 */ /* 0x002ee20000100800 */
[----:B----4-:R-:W-:-:S03]  /*360f0*/  @!P0 IMAD.MOV.U32 R4, RZ, RZ, R9 ;  /* 0x000000ffff048224 */ /* 0x010fc600078e0009 */
[----:B--2---:R0:W-:Y:S01]  /*36100*/  STL [R1+0x14], R11 ;  /* 0x0000140b01007387 */ /* 0x0041e20000100800 */
[----:B------:R-:W-:Y:S02]  /*36110*/  PRMT R12, RZ, 0x7610, R12 ;  /* 0x00007610ff0c7816 */ /* 0x000fe4000000000c */
[----:B------:R-:W-:Y:S01]  /*36120*/  PRMT R6, RZ, 0x7610, R6 ;  /* 0x00007610ff067816 */ /* 0x000fe20000000006 */
[----:B------:R-:W2:Y:S01]  /*36130*/  LDL R9, [R1+0x2060] ;  /* 0x0020600001097983 */ /* 0x000ea20000100800 */
[----:B---3--:R1:W3:Y:S04]  /*36140*/  @!P0 LDG.E.U16 R8, [R4.64] ;  /* 0x0000000604088981 */ /* 0x0082e8000c1e1500 */
[----:B0-----:R-:W4:Y:S04]  /*36150*/  LDL R11, [R1+0x206c] ;  /* 0x00206c00010b7983 */ /* 0x001f280000100800 */
[----:B-1----:R-:W2:Y:S01]  /*36160*/  LDL R5, [R1+0x20a8] ;  /* 0x0020a80001057983 */ /* 0x002ea20000100800 */
[----:B------:R-:W-:-:S05]  /*36170*/  @!P0 IMAD.MOV.U32 R4, RZ, RZ, R13 ;  /* 0x000000ffff048224 */ /* 0x000fca00078e000d */
[----:B--2---:R0:W2:Y:S02]  /*36180*/  @!P0 LDG.E.U16 R12, [R4.64] ;  /* 0x00000006040c8981 */ /* 0x0040a4000c1e1500 */
[----:B0-----:R-:W-:Y:S02]  /*36190*/  @!P0 IMAD.MOV.U32 R4, RZ, RZ, R7 ;  /* 0x000000ffff048224 */ /* 0x001fe400078e0007 */
[----:B------:R-:W-:-:S05]  /*361a0*/  @!P0 IMAD.MOV.U32 R5, RZ, RZ, R15 ;  /* 0x000000ffff058224 */ /* 0x000fca00078e000f */
[----:B------:R4:W2:Y:S04]  /*361b0*/  @!P0 LDG.E.U16 R6, [R4.64] ;  /* 0x0000000604068981 */ /* 0x0008a8000c1e1500 */
[----:B---3--:R0:W-:Y:S01]  /*361c0*/  STL [R1+0x10], R8 ;  /* 0x0000100801007387 */ /* 0x0081e20000100800 */
[----:B------:R-:W3:Y:S01]  /*361d0*/  LDL R13, [R1+0x2028] ;  /* 0x00202800010d7983 */ /* 0x000ee20000100800 */
[----:B------:R-:W-:Y:S02]  /*361e0*/  PRMT R10, RZ, 0x7610, R10 ;  /* 0x00007610ff0a7816 */ /* 0x000fe4000000000a */
[----:B0-----:R-:W3:Y:S01]  /*361f0*/  LDL R8, [R1+0x2064] ;  /* 0x0020640001087983 */ /* 0x001ee20000100800 */
[----:B----4-:R-:W-:Y:S02]  /*36200*/  @!P0 IMAD.MOV.U32 R4, RZ, RZ, R11 ;  /* 0x000000ffff048224 */ /* 0x010fe400078e000b */
[----:B------:R-:W-:-:S05]  /*36210*/  @!P0 IMAD.MOV.U32 R5, RZ, RZ, R14 ;  /* 0x000000ffff058224 */ /* 0x000fca00078e000e */
[----:B------:R0:W4:Y:S04]  /*36220*/  @!P0 LDG.E.U16 R10, [R4.64] ;  /* 0x00000006040a8981 */ /* 0x000128000c1e1500 */
[----:B--2---:R1:W-:Y:S01]  /*36230*/  STL [R1+0xc], R12 ;  /* 0x00000c0c01007387 */ /* 0x0043e20000100800 */
[----:B------:R-:W2:Y:S03]  /*36240*/  LDL R7, [R1+0x2020] ;  /* 0x0020200001077983 */ /* 0x000ea60000100800 */
[----:B-1----:R-:W2:Y:S04]  /*36250*/  LDL R12, [R1+0x202c] ;  /* 0x00202c00010c7983 */ /* 0x002ea80000100800 */
[----:B------:R1:W-:Y:S01]  /*36260*/  STL [R1+0x8], R6 ;  /* 0x0000080601007387 */ /* 0x0003e20000100800 */
[----:B------:R-:W-:Y:S01]  /*36270*/  PRMT R0, RZ, 0x7610, R0 ;  /* 0x00007610ff007816 */ /* 0x000fe20000000000 */
[----:B0-----:R-:W-:Y:S01]  /*36280*/  @!P0 IMAD.MOV.U32 R5, RZ, RZ, R9 ;  /* 0x000000ffff058224 */ /* 0x001fe200078e0009 */
[----:B------:R-:W-:Y:S01]  /*36290*/  PRMT R29, RZ, 0x7610, R29 ;  /* 0x00007610ff1d7816 */ /* 0x000fe2000000001d */
[----:B------:R-:W2:Y:S04]  /*362a0*/  LDL R11, [R1+0x1ff4] ;  /* 0x001ff400010b7983 */ /* 0x000ea80000100800 */
[----:B-1----:R-:W2:Y:S01]  /*362b0*/  LDL R6, [R1+0x2024] ;  /* 0x0020240001067983 */ /* 0x002ea20000100800 */
[----:B---3--:R-:W-:-:S05]  /*362c0*/  @!P0 IMAD.MOV.U32 R4, RZ, RZ, R8 ;  /* 0x000000ffff048224 */ /* 0x008fca00078e0008 */
[----:B------:R0:W3:Y:S04]  /*362d0*/  @!P0 LDG.E.U16 R0, [R4.64] ;  /* 0x0000000604008981 */ /* 0x0000e8000c1e1500 */
[----:B----4-:R1:W-:Y:S01]  /*362e0*/  STL [R1+0x4], R10 ;  /* 0x0000040a01007387 */ /* 0x0103e20000100800 */
[----:B------:R-:W-:Y:S01]  /*362f0*/  PRMT R28, RZ, 0x7610, R28 ;  /* 0x00007610ff1c7816 */ /* 0x000fe2000000001c */
[----:B------:R-:W4:Y:S02]  /*36300*/  LDL R9, [R1+0x1ff0] ;  /* 0x001ff00001097983 */ /* 0x000f240000100800 */
[----:B------:R-:W4:Y:S02]  /*36310*/  LDL R8, [R1+0x221c] ;  /* 0x00221c0001087983 */ /* 0x000f240000100800 */
[----:B0-----:R-:W-:Y:S01]  /*36320*/  @!P0 IMAD.MOV.U32 R5, RZ, RZ, R13 ;  /* 0x000000ffff058224 */ /* 0x001fe200078e000d */
[----:B-1----:R-:W4:Y:S01]  /*36330*/  LDL R10, [R1+0x2214] ;  /* 0x00221400010a7983 */ /* 0x002f220000100800 */
[----:B--2---:R-:W-:-:S05]  /*36340*/  @!P0 IMAD.MOV.U32 R4, RZ, RZ, R12 ;  /* 0x000000ffff048224 */ /* 0x004fca00078e000c */
[----:B------:R0:W2:Y:S02]  /*36350*/  @!P0 LDG.E.U16 R29, [R4.64] ;  /* 0x00000006041d8981 */ /* 0x0000a4000c1e1500 */
[----:B0-----:R-:W-:Y:S02]  /*36360*/  @!P0 IMAD.MOV.U32 R5, RZ, RZ, R7 ;  /* 0x000000ffff058224 */ /* 0x001fe400078e0007 */
[----:B------:R-:W-:-:S05]  /*36370*/  @!P0 IMAD.MOV.U32 R4, RZ, RZ, R6 ;  /* 0x000000ffff048224 */ /* 0x000fca00078e0006 */
[----:B------:R0:W2:Y:S04]  /*36380*/  @!P0 LDG.E.U16 R28, [R4.64] ;  /* 0x00000006041c8981 */ /* 0x0000a8000c1e1500 */
[----:B---3--:R1:W-:Y:S01]  /*36390*/  STL [R1+0x71f8], R0 ;  /* 0x0071f80001007387 */ /* 0x0083e20000100800 */
[----:B------:R-:W-:Y:S01]  /*363a0*/  PRMT R27, RZ, 0x7610, R27 ;  /* 0x00007610ff1b7816 */ /* 0x000fe2000000001b */
[----:B0-----:R-:W-:Y:S02]  /*363b0*/  @!P0 IMAD.MOV.U32 R5, RZ, RZ, R11 ;  /* 0x000000ffff058224 */ /* 0x001fe400078e000b */
[----:B----4-:R-:W-:-:S05]  /*363c0*/  @!P0 IMAD.MOV.U32 R4, RZ, RZ, R10 ;  /* 0x000000ffff048224 */ /* 0x010fca00078e000a */
[----:B------:R0:W3:Y:S04]  /*363d0*/  @!P0 LDG.E.U16 R27, [R4.64] ;  /* 0x00000006041b8981 */ /* 0x0000e8000c1e1500 */
[----:B--2---:R-:W-:Y:S01]  /*363e0*/  STL [R1+0x71fc], R29 ;  /* 0x0071fc1d01007387 */ /* 0x004fe20000100800 */
[----:B------:R-:W2:Y:S02]  /*363f0*/  LDL R7, [R1+0x2210] ;  /* 0x0022100001077983 */ /* 0x000ea40000100800 */
[----:B------:R-:W4:Y:S01]  /*36400*/  LDL R6, [R1+0x224c] ;  /* 0x00224c0001067983 */ /* 0x000f220000100800 */
[----:B------:R-:W-:Y:S01]  /*36410*/  STL [R1+0x7200], R28 ;  /* 0x0072001c01007387 */ /* 0x000fe20000100800 */
[----:B------:R-:W4:Y:S02]  /*36420*/  LDL R12, [R1+0x2218] ;  /* 0x00221800010c7983 */ /* 0x000f240000100800 */
[----:B------:R-:W4:Y:S01]  /*36430*/  LDL R11, [R1+0x2254] ;  /* 0x00225400010b7983 */ /* 0x000f220000100800 */
[----:B------:R-:W-:Y:S01]  /*36440*/  PRMT R26, RZ, 0x7610, R26 ;  /* 0x00007610ff1a7816 */ /* 0x000fe2000000001a */
[----:B0-----:R-:W-:-:S02]  /*36450*/  @!P0 IMAD.MOV.U32 R4, RZ, RZ, R8 ;  /* 0x000000ffff048224 */ /* 0x001fc400078e0008 */
[----:B------:R-:W-:Y:S01]  /*36460*/  @!P0 IMAD.MOV.U32 R5, RZ, RZ, R9 ;  /* 0x000000ffff058224 */ /* 0x000fe200078e0009 */
[----:B------:R-:W-:-:S04]  /*36470*/  PRMT R22, RZ, 0x7610, R22 ;  /* 0x00007610ff167816 */ /* 0x000fc80000000016 */
[----:B------:R2:W4:Y:S01]  /*36480*/  @!P0 LDG.E.U16 R26, [R4.64] ;  /* 0x00000006041a8981 */ /* 0x000522000c1e1500 */
[----:B------:R-:W-:-:S03]  /*36490*/  PRMT R20, RZ, 0x7610, R20 ;  /* 0x00007610ff147816 */ /* 0x000fc60000000014 */
[----:B---3--:R-:W-:Y:S01]  /*364a0*/  STL [R1+0x7204], R27 ;  /* 0x0072041b01007387 */ /* 0x008fe20000100800 */
[----:B------:R-:W3:Y:S02]  /*364b0*/  LDL R9, [R1+0x2220] ;  /* 0x0022200001097983 */ /* 0x000ee40000100800 */
[----:B------:R-:W3:Y:S02]  /*364c0*/  LDL R8, [R1+0x225c] ;  /* 0x00225c0001087983 */ /* 0x000ee40000100800 */
[----:B------:R-:W3:Y:S01]  /*364d0*/  LDL R10, [R1+0x2250] ;  /* 0x00225000010a7983 */ /* 0x000ee20000100800 */
[----:B-1----:R-:W3:Y:S01]  /*364e0*/  LDL R0, [R1+0x228c] ;  /* 0x00228c0001007983 */ /* 0x002ee20000100800 */
[----:B--2---:R-:W-:Y:S02]  /*364f0*/  @!P0 IMAD.MOV.U32 R5, RZ, RZ, R7 ;  /* 0x000000ffff058224 */ /* 0x004fe400078e0007 */
[----:B----4-:R-:W-:-:S05]  /*36500*/  @!P0 IMAD.MOV.U32 R4, RZ, RZ, R6 ;  /* 0x000000ffff048224 */ /* 0x010fca00078e0006 */
[----:B------:R0:W2:Y:S02]  /*36510*/  @!P0 LDG.E.U16 R22, [R4.64] ;  /* 0x0000000604168981 */ /* 0x0000a4000c1e1500 */
[----:B0-----:R-:W-:Y:S02]  /*36520*/  @!P0 IMAD.MOV.U32 R5, RZ, RZ, R12 ;  /* 0x000000ffff058224 */ /* 0x001fe400078e000c */
[----:B------:R-:W-:-:S05]  /*36530*/  @!P0 IMAD.MOV.U32 R4, RZ, RZ, R11 ;  /* 0x000000ffff048224 */ /* 0x000fca00078e000b */
[----:B------:R3:W4:Y:S04]  /*36540*/  @!P0 LDG.E.U16 R20, [R4.64] ;  /* 0x0000000604148981 */ /* 0x000728000c1e1500 */
[----:B------:R-:W-:Y:S01]  /*36550*/  STL [R1+0x7208], R26 ;  /* 0x0072081a01007387 */ /* 0x000fe20000100800 */
[----:B------:R-:W2:Y:S02]  /*36560*/  LDL R7, [R1+0x2258] ;  /* 0x0022580001077983 */ /* 0x000ea40000100800 */
[----:B------:R-:W2:Y:S02]  /*36570*/  LDL R6, [R1+0x2294] ;  /* 0x0022940001067983 */ /* 0x000ea40000100800 */
[----:B------:R-:W2:Y:S01]  /*36580*/  LDL R13, [R1+0x2290] ;  /* 0x00229000010d7983 */ /* 0x000ea20000100800 */
[----:B------:R-:W2:Y:S01]  /*36590*/  LDL R12, [R1+0x22cc] ;  /* 0x0022cc00010c7983 */ /* 0x000ea20000100800 */
[----:B------:R-:W-:Y:S01]  /*365a0*/  PRMT R18, RZ, 0x7610, R18 ;  /* 0x00007610ff127816 */ /* 0x000fe20000000012 */
[----:B---3--:R-:W-:-:S02]  /*365b0*/  @!P0 IMAD.MOV.U32 R5, RZ, RZ, R9 ;  /* 0x000000ffff058224 */ /* 0x008fc400078e0009 */
[----:B------:R-:W-:-:S05]  /*365c0*/  @!P0 IMAD.MOV.U32 R4, RZ, RZ, R8 ;  /* 0x000000ffff048224 */ /* 0x000fca00078e0008 */
[----:B------:R0:W3:Y:S02]  /*365d0*/  @!P0 LDG.E.U16 R18, [R4.64] ;  /* 0x0000000604128981 */ /* 0x0000e4000c1e1500 */
[----:B0-----:R-:W-:Y:S02]  /*365e0*/  @!P0 IMAD.MOV.U32 R5, RZ, RZ, R10 ;  /* 0x000000ffff058224 */ /* 0x001fe400078e000a */
[----:B----4-:R0:W-:Y:S01]  /*365f0*/  STL [R1+0x720c], R20 ;  /* 0x00720c1401007387 */ /* 0x0101e20000100800 */
[----:B------:R-:W4:Y:S02]  /*36600*/  LDL R9, [R1+0x22d0] ;  /* 0x0022d00001097983 */ /* 0x000f240000100800 */
[----:B------:R-:W4:Y:S02]  /*36610*/  LDL R8, [R1+0x230c] ;  /* 0x00230c0001087983 */ /* 0x000f240000100800 */
[----:B------:R-:W3:Y:S01]  /*36620*/  LDL R11, [R1+0x2350] ;  /* 0x00235000010b7983 */ /* 0x000ee20000100800 */
[----:B------:R-:W3:Y:S04]  /*36630*/  LDL R10, [R1+0x238c] ;  /* 0x00238c00010a7983 */ /* 0x000ee80000100800 */
[----:B------:R-:W3:Y:S04]  /*36640*/  LDL R15, [R1+0x2310] ;  /* 0x00231000010f7983 */ /* 0x000ee80000100800 */
[----:B------:R-:W3:Y:S01]  /*36650*/  LDL R14, [R1+0x23b8] ;  /* 0x0023b800010e7983 */ /* 0x000ee20000100800 */
[----:B------:R-:W-:-:S02]  /*36660*/  PRMT R16, RZ, 0x7610, R16 ;  /* 0x00007610ff107816 */ /* 0x000fc40000000010 */
[----:B------:R-:W-:Y:S01]  /*36670*/  PRMT R3, RZ, 0x7610, R3 ;  /* 0x00007610ff037816 */ /* 0x000fe20000000003 */
[----:B------:R-:W-:Y:S01]  /*36680*/  @!P0 IMAD.MOV.U32 R4, RZ, RZ, R0 ;  /* 0x000000ffff048224 */ /* 0x000fe200078e0000 */
[----:B0-----:R-:W3:Y:S04]  /*36690*/  LDL R20, [R1+0x22d8] ;  /* 0x0022d80001147983 */ /* 0x001ee80000100800 */
[----:B------:R-:W3:Y:S04]  /*366a0*/  LDL R0, [R1+0x234c] ;  /* 0x00234c0001007983 */ /* 0x000ee80000100800 */
[----:B------:R0:W3:Y:S04]  /*366b0*/  @!P0 LDG.E.U16 R16, [R4.64] ;  /* 0x0000000604108981 */ /* 0x0000e8000c1e1500 */
[----:B--2---:R1:W2:Y:S01]  /*366c0*/  @!P0 LDG.E.U16 R3, [R6.64] ;  /* 0x0000000606038981 */ /* 0x0042a2000c1e1500 */
[----:B0-----:R-:W-:Y:S01]  /*366d0*/  PRMT R4, RZ, 0x7610, R4 ;  /* 0x00007610ff047816 */ /* 0x001fe20000000004 */
[----:B-1----:R-:W-:-:S02]  /*366e0*/  @!P0 IMAD.MOV.U32 R6, RZ, RZ, R12 ;  /* 0x000000ffff068224 */ /* 0x002fc400078e000c */
[----:B------:R-:W-:Y:S01]  /*366f0*/  @!P0 IMAD.MOV.U32 R7, RZ, RZ, R13 ;  /* 0x000000ffff078224 */ /* 0x000fe200078e000d */
[----:B------:R-:W-:Y:S01]  /*36700*/  PRMT R5, RZ, 0x7610, R5 ;  /* 0x00007610ff057816 */ /* 0x000fe20000000005 */
[----:B------:R-:W2:Y:S04]  /*36710*/  LDL R13, [R1+0x2298] ;  /* 0x00229800010d7983 */ /* 0x000ea80000100800 */
[----:B------:R0:W2:Y:S04]  /*36720*/  @!P0 LDG.E.U16 R4, [R6.64] ;  /* 0x0000000606048981 */ /* 0x0000a8000c1e1500 */
[----:B------:R-:W2:Y:S01]  /*36730*/  LDL R12, [R1+0x22d4] ;  /* 0x0022d400010c7983 */ /* 0x000ea20000100800 */
[----:B0-----:R-:W-:-:S03]  /*36740*/  PRMT R7, RZ, 0x7610, R7 ;  /* 0x00007610ff077816 */ /* 0x001fc60000000007 */
[----:B----4-:R0:W4:Y:S04]  /*36750*/  @!P0 LDG.E.U16 R5, [R8.64] ;  /* 0x0000000608058981 */ /* 0x010128000c1e1500 */
[----:B---3--:R1:W3:Y:S01]  /*36760*/  @!P0 LDG.E.U16 R7, [R10.64] ;  /* 0x000000060a078981 */ /* 0x0082e2000c1e1500 */
[----:B0-----:R-:W-:Y:S02]  /*36770*/  @!P0 IMAD.MOV.U32 R9, RZ, RZ, R15 ;  /* 0x000000ffff098224 */ /* 0x001fe400078e000f */
[----:B-1----:R-:W-:Y:S01]  /*36780*/  @!P0 IMAD.MOV.U32 R10, RZ, RZ, R14 ;  /* 0x000000ffff0a8224 */ /* 0x002fe200078e000e */
[----:B------:R-:W3:Y:S04]  /*36790*/  LDL R15, [R1+0x2318] ;  /* 0x00231800010f7983 */ /* 0x000ee80000100800 */
[----:B------:R-:W3:Y:S01]  /*367a0*/  LDL R14, [R1+0x2354] ;  /* 0x00235400010e7983 */ /* 0x000ee20000100800 */
[----:B------:R-:W-:Y:S01]  /*367b0*/  PRMT R6, RZ, 0x7610, R6 ;  /* 0x00007610ff067816 */ /* 0x000fe20000000006 */
[----:B------:R-:W-:-:S02]  /*367c0*/  @!P0 IMAD.MOV.U32 R8, RZ, RZ, R0 ;  /* 0x000000ffff088224 */ /* 0x000fc400078e0000 */
[----:B------:R-:W-:Y:S01]  /*367d0*/  @!P0 IMAD.MOV.U32 R11, RZ, RZ, R2 ;  /* 0x000000ffff0b8224 */ /* 0x000fe200078e0002 */
[----:B------:R-:W4:Y:S04]  /*367e0*/  LDL R0, [R1+0x2314] ;  /* 0x0023140001007983 */ /* 0x000f280000100800 */
[----:B------:R0:W4:Y:S02]  /*367f0*/  @!P0 LDG.E.U16 R6, [R8.64] ;  /* 0x0000000608068981 */ /* 0x000124000c1e1500 */
[----:B0-----:R-:W-:-:S06]  /*36800*/  PRMT R8, RZ, 0x7610, R8 ;  /* 0x00007610ff087816 */ /* 0x001fcc0000000008 */
[----:B------:R0:W4:Y:S04]  /*36810*/  @!P0 LDG.E.U16 R8, [R10.64] ;  /* 0x000000060a088981 */ /* 0x000128000c1e1500 */
[----:B------:R1:W-:Y:S01]  /*36820*/  STL [R1+0x25e4], R2 ;  /* 0x0025e40201007387 */ /* 0x0003e20000100800 */
[----:B0-----:R-:W-:-:S03]  /*36830*/  PRMT R11, RZ, 0x7610, R11 ;  /* 0x00007610ff0b7816 */ /* 0x001fc6000000000b */
[----:B-1----:R-:W4:Y:S01]  /*36840*/  LDL.LU R2, [R1+0x2360] ;  /* 0x0023600001027983 */ /* 0x002f220000300800 */
[----:B------:R-:W-:Y:S02]  /*36850*/  PRMT R9, RZ, 0x7610, R9 ;  /* 0x00007610ff097816 */ /* 0x000fe40000000009 */
[----:B------:R-:W-:Y:S01]  /*36860*/  PRMT R10, RZ, 0x7610, R10 ;  /* 0x00007610ff0a7816 */ /* 0x000fe2000000000a */
[----:B------:R-:W4:Y:S01]  /*36870*/  LDL R29, [R1+0x2260] ;  /* 0x00226000011d7983 */ /* 0x000f220000100800 */
[----:B------:R-:W4:Y:S04]  /*36880*/  LDL R28, [R1+0x229c] ;  /* 0x00229c00011c7983 */ /* 0x000f280000100800 */
[----:B--2---:R4:W2:Y:S04]  /*36890*/  @!P0 LDG.E.U16 R9, [R12.64] ;  /* 0x000000060c098981 */ /* 0x0048a8000c1e1500 */
[----:B------:R-:W2:Y:S04]  /*368a0*/  LDL R27, [R1+0x22a0] ;  /* 0x0022a000011b7983 */ /* 0x000ea80000100800 */
[----:B------:R-:W2:Y:S04]  /*368b0*/  LDL R26, [R1+0x22dc] ;  /* 0x0022dc00011a7983 */ /* 0x000ea80000100800 */
[----:B---3--:R0:W3:Y:S04]  /*368c0*/  @!P0 LDG.E.U16 R11, [R14.64] ;  /* 0x000000060e0b8981 */ /* 0x0080e8000c1e1500 */
[----:B0-----:R-:W2:Y:S04]  /*368d0*/  LDL R14, [R1+0x2358] ;  /* 0x00235800010e7983 */ /* 0x001ea80000100800 */
[----:B------:R-:W2:Y:S01]  /*368e0*/  LDL R15, [R1+0x2394] ;  /* 0x00239400010f7983 */ /* 0x000ea20000100800 */
[----:B----4-:R-:W-:-:S02]  /*368f0*/  @!P0 IMAD.MOV.U32 R12, RZ, RZ, R0 ;  /* 0x000000ffff0c8224 */ /* 0x010fc400078e0000 */
[----:B------:R-:W-:Y:S01]  /*36900*/  @!P0 IMAD.MOV.U32 R13, RZ, RZ, R20 ;  /* 0x000000ffff0d8224 */ /* 0x000fe200078e0014 */
[----:B------:R-:W4:Y:S04]  /*36910*/  LDL R0, [R1+0x231c] ;  /* 0x00231c0001007983 */ /* 0x000f280000100800 */
[----:B------:R-:W3:Y:S04]  /*36920*/  LDL R20, [R1+0x22e0] ;  /* 0x0022e00001147983 */ /* 0x000ee80000100800 */
[----:B------:R0:W3:Y:S02]  /*36930*/  @!P0 LDG.E.U16 R10, [R12.64] ;  /* 0x000000060c0a8981 */ /* 0x0000e4000c1e1500 */
[----:B0-----:R-:W-:-:S02]  /*36940*/  PRMT R12, RZ, 0x7610, R12 ;  /* 0x00007610ff0c7816 */ /* 0x001fc4000000000c */
[----:B--2---:R-:W-:-:S04]  /*36950*/  @!P0 LOP3.LUT R15, R15, R14, RZ, 0x3c, !PT ;  /* 0x0000000e0f0f8212 */ /* 0x004fc800078e3cff */
[----:B------:R-:W-:-:S04]  /*36960*/  @!P0 LOP3.LUT R14, R15, R14, RZ, 0x3c, !PT ;  /* 0x0000000e0f0e8212 */ /* 0x000fc800078e3cff */
[----:B------:R-:W-:-:S05]  /*36970*/  @!P0 LOP3.LUT R15, R15, R14, RZ, 0x3c, !PT ;  /* 0x0000000e0f0f8212 */ /* 0x000fca00078e3cff */
[----:B------:R0:W2:Y:S04]  /*36980*/  @!P0 LDG.E.U16 R12, [R14.64] ;  /* 0x000000060e0c8981 */ /* 0x0000a8000c1e1500 */
[----:B0-----:R-:W2:Y:S04]  /*36990*/  LDL R14, [R1+0x2398] ;  /* 0x00239800010e7983 */ /* 0x001ea80000100800 */
[----:B------:R-:W2:Y:S01]  /*369a0*/  LDL R15, [R1+0x23b4] ;  /* 0x0023b400010f7983 */ /* 0x000ea20000100800 */
[----:B------:R-:W-:Y:S02]  /*369b0*/  PRMT R13, RZ, 0x7610, R13 ;  /* 0x00007610ff0d7816 */ /* 0x000fe4000000000d */
[----:B------:R-:W-:-:S02]  /*369c0*/  PRMT R17, RZ, 0x7610, R17 ;  /* 0x00007610ff117816 */ /* 0x000fc40000000011 */
[----:B------:R-:W-:Y:S02]  /*369d0*/  PRMT R19, RZ, 0x7610, R19 ;  /* 0x00007610ff137816 */ /* 0x000fe40000000013 */
[----:B------:R-:W-:Y:S02]  /*369e0*/  PRMT R21, RZ, 0x7610, R21 ;  /* 0x00007610ff157816 */ /* 0x000fe40000000015 */
[----:B--2---:R-:W-:-:S04]  /*369f0*/  @!P0 LOP3.LUT R15, R15, R14, RZ, 0x3c, !PT ;  /* 0x0000000e0f0f8212 */ /* 0x004fc800078e3cff */
[----:B------:R-:W-:-:S04]  /*36a00*/  @!P0 LOP3.LUT R14, R15, R14, RZ, 0x3c, !PT ;  /* 0x0000000e0f0e8212 */ /* 0x000fc800078e3cff */
[----:B------:R-:W-:-:S05]  /*36a10*/  @!P0 LOP3.LUT R15, R15, R14, RZ, 0x3c, !PT ;  /* 0x0000000e0f0f8212 */ /* 0x000fca00078e3cff */
[----:B------:R0:W2:Y:S02]  /*36a20*/  @!P0 LDG.E.U16 R13, [R14.64] ;  /* 0x000000060e0d8981 */ /* 0x0000a4000c1e1500 */
[----:B0-----:R-:W-:Y:S02]  /*36a30*/  @!P0 IMAD.MOV.U32 R14, RZ, RZ, R28 ;  /* 0x000000ffff0e8224 */ /* 0x001fe400078e001c */
[----:B------:R-:W-:-:S05]  /*36a40*/  @!P0 IMAD.MOV.U32 R15, RZ, RZ, R29 ;  /* 0x000000ffff0f8224 */ /* 0x000fca00078e001d */
[----:B------:R0:W2:Y:S02]  /*36a50*/  @!P0 LDG.E.U16 R17, [R14.64] ;  /* 0x000000060e118981 */ /* 0x0000a4000c1e1500 */
[----:B0-----:R-:W-:Y:S02]  /*36a60*/  @!P0 IMAD.MOV.U32 R14, RZ, RZ, R26 ;  /* 0x000000ffff0e8224 */ /* 0x001fe400078e001a */
[----:B------:R-:W-:Y:S01]  /*36a70*/  @!P0 IMAD.MOV.U32 R15, RZ, RZ, R27 ;  /* 0x000000ffff0f8224 */ /* 0x000fe200078e001b */
[----:B------:R-:W2:Y:S01]  /*36a80*/  LDL.LU R26, [R1+0x34] ;  /* 0x00003400011a7983 */ /* 0x000ea20000300800 */
[----:B------:R-:W2:Y:S02]  /*36a90*/  LDL.LU R27, [R1+0x2c] ;  /* 0x00002c00011b7983 */ /* 0x000ea40000300800 */
[----:B------:R-:W2:Y:S02]  /*36aa0*/  LDL.LU R28, [R1+0x24] ;  /* 0x00002400011c7983 */ /* 0x000ea40000300800 */
[----:B------:R-:W2:Y:S01]  /*36ab0*/  LDL.LU R29, [R1+0x1c] ;  /* 0x00001c00011d7983 */ /* 0x000ea20000300800 */
[----:B------:R4:W2:Y:S02]  /*36ac0*/  @!P0 LDG.E.U16 R19, [R14.64] ;  /* 0x000000060e138981 */ /* 0x0008a4000c1e1500 */
[----:B----4-:R-:W-:-:S02]  /*36ad0*/  @!P0 IMAD.MOV.U32 R14, RZ, RZ, R0 ;  /* 0x000000ffff0e8224 */ /* 0x010fc400078e0000 */
[----:B---3--:R-:W-:Y:S01]  /*36ae0*/  @!P0 IMAD.MOV.U32 R15, RZ, RZ, R20 ;  /* 0x000000ffff0f8224 */ /* 0x008fe200078e0014 */
[----:B------:R-:W3:Y:S04]  /*36af0*/  LDL.LU R0, [R1+0x14] ;  /* 0x0000140001007983 */ /* 0x000ee80000300800 */
[----:B------:R0:W4:Y:S04]  /*36b00*/  @!P0 LDG.E.U16 R21, [R14.64] ;  /* 0x000000060e158981 */ /* 0x000128000c1e1500 */
[----:B0-----:R-:W2:Y:S04]  /*36b10*/  LDL R14, [R1+0x2320] ;  /* 0x00232000010e7983 */ /* 0x001ea80000100800 */
[----:B------:R-:W2:Y:S01]  /*36b20*/  LDL R15, [R1+0x235c] ;  /* 0x00235c00010f7983 */ /* 0x000ea20000100800 */
[----:B------:R-:W-:-:S02]  /*36b30*/  PRMT R23, RZ, 0x7610, R23 ;  /* 0x00007610ff177816 */ /* 0x000fc40000000017 */
[----:B--2---:R-:W-:-:S04]  /*36b40*/  @!P0 LOP3.LUT R15, R15, R14, RZ, 0x3c, !PT ;  /* 0x0000000e0f0f8212 */ /* 0x004fc800078e3cff */
[----:B------:R-:W-:-:S04]  /*36b50*/  @!P0 LOP3.LUT R14, R15, R14, RZ, 0x3c, !PT ;  /* 0x0000000e0f0e8212 */ /* 0x000fc800078e3cff */
[----:B------:R-:W-:-:S05]  /*36b60*/  @!P0 LOP3.LUT R15, R15, R14, RZ, 0x3c, !PT ;  /* 0x0000000e0f0f8212 */ /* 0x000fca00078e3cff */
[----:B------:R0:W2:Y:S04]  /*36b70*/  @!P0 LDG.E.U16 R23, [R14.64] ;  /* 0x000000060e178981 */ /* 0x0000a8000c1e1500 */
[----:B0-----:R-:W2:Y:S01]  /*36b80*/  LDL R15, [R1+0x239c] ;  /* 0x00239c00010f7983 */ /* 0x001ea20000100800 */
[----:B------:R0:W-:Y:S01]  /*36b90*/  STL [R1+0x25e8], R2 ;  /* 0x0025e80201007387 */ /* 0x0001e20000100800 */
[----:B------:R-:W-:Y:S02]  /*36ba0*/  PRMT R24, RZ, 0x7610, R24 ;  /* 0x00007610ff187816 */ /* 0x000fe40000000018 */
[----:B------:R-:W1:Y:S01]  /*36bb0*/  S2R R20, SR_TID.X ;  /* 0x0000000000147919 */ /* 0x000e620000002100 */
[----:B--2---:R-:W-:Y:S02]  /*36bc0*/  @!P0 IMAD.MOV.U32 R14, RZ, RZ, R15 ;  /* 0x000000ffff0e8224 */ /* 0x004fe400078e000f */
[----:B------:R-:W-:-:S02]  /*36bd0*/  @!P0 IMAD.MOV.U32 R15, RZ, RZ, R2 ;  /* 0x000000ffff0f8224 */ /* 0x000fc400078e0002 */
[----:B0-----:R-:W2:Y:S04]  /*36be0*/  LDL R2, [R1+0x23b0] ;  /* 0x0023b00001027983 */ /* 0x001ea80000100800 */
[----:B------:R0:W3:Y:S04]  /*36bf0*/  @!P0 LDG.E.U16 R24, [R14.64] ;  /* 0x000000060e188981 */ /* 0x0000e8000c1e1500 */
[----:B0-----:R-:W3:Y:S01]  /*36c00*/  LDL R15, [R1+0x23a0] ;  /* 0x0023a000010f7983 */ /* 0x001ee20000100800 */
[----:B-1----:R-:W-:-:S05]  /*36c10*/  LOP3.LUT R20, R20, 0x7f, RZ, 0xc0, !PT ;  /* 0x0000007f14147812 */ /* 0x002fca00078ec0ff */
[----:B------:R-:W-:-:S05]  /*36c20*/  IMAD.SHL.U32 R20, R20, 0x2, RZ ;  /* 0x0000000214147824 */ /* 0x000fca00078e00ff */
[----:B------:R-:W-:Y:S02]  /*36c30*/  LOP3.LUT R20, R20, 0x50, RZ, 0x3c, !PT ;  /* 0x0000005014147812 */ /* 0x000fe400078e3cff */
[----:B------:R-:W-:-:S03]  /*36c40*/  PRMT R25, RZ, 0x7610, R25 ;  /* 0x00007610ff197816 */ /* 0x000fc60000000019 */
[----:B------:R0:W-:Y:S01]  /*36c50*/  STS.U16 [R20+0x24d00], R22 ;  /* 0x024d001614007388 */ /* 0x0001e20000000400 */
[----:B------:R1:W-:Y:S02]  /*36c60*/  STS.U16 [R20+0x25500], R16 ;  /* 0x0255001014007388 */ /* 0x0003e40000000400 */
[----:B------:R0:W-:Y:S02]  /*36c70*/  STS.U16 [R20+0x25d00], R4 ;  /* 0x025d000414007388 */ /* 0x0001e40000000400 */
[----:B------:R0:W-:Y:S01]  /*36c80*/  STS.U16 [R20+0x26500], R5 ;  /* 0x0265000514007388 */ /* 0x0001e20000000400 */
[----:B------:R-:W-:Y:S01]  /*36c90*/  STS.U16 [R20+0x26d00], R6 ;  /* 0x026d000614007388 */ /* 0x000fe20000000400 */
[----:B------:R0:W-:Y:S02]  /*36ca0*/  STS.U16 [R20+0x27500], R7 ;  /* 0x0275000714007388 */ /* 0x0001e40000000400 */
[----:B------:R0:W-:Y:S02]  /*36cb0*/  STS.U16 [R20+0x27d00], R8 ;  /* 0x027d000814007388 */ /* 0x0001e40000000400 */
[----:B--2---:R-:W-:-:S02]  /*36cc0*/  @!P0 IMAD.MOV.U32 R14, RZ, RZ, R2 ;  /* 0x000000ffff0e8224 */ /* 0x004fc400078e0002 */
[----:B------:R-:W2:Y:S04]  /*36cd0*/  S2R R2, SR_TID.X ;  /* 0x0000000000027919 */ /* 0x000ea80000002100 */
[----:B---3--:R3:W4:Y:S04]  /*36ce0*/  @!P0 LDG.E.U16 R25, [R14.64] ;  /* 0x000000060e198981 */ /* 0x008728000c1e1500 */
[----:B---3--:R-:W3:Y:S01]  /*36cf0*/  LDL.LU R14, [R1+0x10] ;  /* 0x00001000010e7983 */ /* 0x008ee20000300800 */
[----:B------:R-:W3:Y:S02]  /*36d00*/  LDL.LU R15, [R1+0x8] ;  /* 0x00000800010f7983 */ /* 0x000ee40000300800 */
[----:B0-----:R-:W3:Y:S02]  /*36d10*/  LDL.LU R22, [R1+0x18] ;  /* 0x0000180001167983 */ /* 0x001ee40000300800 */
[----:B-1----:R-:W3:Y:S01]  /*36d20*/  LDL.LU R16, [R1+0x20] ;  /* 0x0000200001107983 */ /* 0x002ee20000300800 */
[----:B------:R-:W3:Y:S01]  /*36d30*/  LDL.LU R4, [R1+0x28] ;  /* 0x0000280001047983 */ /* 0x000ee20000300800 */
[----:B--2---:R-:W-:Y:S01]  /*36d40*/  LOP3.LUT R2, R2, 0x7f, RZ, 0xc0, !PT ;  /* 0x0000007f02027812 */ /* 0x004fe200078ec0ff */
[----:B------:R-:W2:Y:S02]  /*36d50*/  LDL.LU R5, [R1+0x30] ;  /* 0x0000300001057983 */ /* 0x000ea40000300800 */
[----:B------:R-:W2:Y:S01]  /*36d60*/  LDL.LU R7, [R1+0x4] ;  /* 0x0000040001077983 */ /* 0x000ea20000300800 */
[----:B------:R-:W2:Y:S01]  /*36d70*/  LDL.LU R20, [R1+0x720c] ;  /* 0x00720c0001147983 */ /* 0x000ea20000300800 */
[----:B------:R-:W2:Y:S02]  /*36d80*/  LDL.LU R8, [R1+0xc] ;  /* 0x00000c0001087983 */ /* 0x000ea40000300800 */
[----:B------:R-:W-:-:S05]  /*36d90*/  IMAD.SHL.U32 R6, R2, 0x2, RZ ;  /* 0x0000000202067824 */ /* 0x000fca00078e00ff */
[----:B------:R-:W-:-:S05]  /*36da0*/  LOP3.LUT R6, R6, 0x60, RZ, 0x3c, !PT ;  /* 0x0000006006067812 */ /* 0x000fca00078e3cff */
[----:B------:R0:W-:Y:S01]  /*36db0*/  STS.U16 [R6+0x20600], R26 ;  /* 0x0206001a06007388 */ /* 0x0001e20000000400 */
[----:B------:R1:W-:Y:S02]  /*36dc0*/  STS.U16 [R6+0x20e00], R27 ;  /* 0x020e001b06007388 */ /* 0x0003e40000000400 */
[----:B------:R1:W-:Y:S02]  /*36dd0*/  STS.U16 [R6+0x21600], R28 ;  /* 0x0216001c06007388 */ /* 0x0003e40000000400 */
[----:B------:R1:W-:Y:S01]  /*36de0*/  STS.U16 [R6+0x21e00], R29 ;  /* 0x021e001d06007388 */ /* 0x0003e20000000400 */
[----:B0-----:R-:W3:Y:S01]  /*36df0*/  LDL.LU R26, [R1+0x7208] ;  /* 0x00720800011a7983 */ /* 0x001ee20000300800 */
[----:B-1----:R-:W3:Y:S02]  /*36e00*/  LDL.LU R27, [R1+0x7204] ;  /* 0x00720400011b7983 */ /* 0x002ee40000300800 */
[----:B------:R-:W3:Y:S02]  /*36e10*/  LDL.LU R28, [R1+0x7200] ;  /* 0x00720000011c7983 */ /* 0x000ee40000300800 */
[----:B------:R-:W3:Y:S01]  /*36e20*/  LDL.LU R29, [R1+0x71fc] ;  /* 0x0071fc00011d7983 */ /* 0x000ee20000300800 */
[----:B------:R0:W-:Y:S04]  /*36e30*/  STS.U16 [R6+0x22600], R0 ;  /* 0x0226000006007388 */ /* 0x0001e80000000400 */
[----:B0-----:R-:W4:Y:S01]  /*36e40*/  LDL.LU R0, [R1+0x71f8] ;  /* 0x0071f80001007983 */ /* 0x001f220000300800 */
[----:B------:R-:W-:-:S05]  /*36e50*/  IMAD.SHL.U32 R2, R2, 0x2, RZ ;  /* 0x0000000202027824 */ /* 0x000fca00078e00ff */
[----:B------:R-:W-:Y:S01]  /*36e60*/  LOP3.LUT R2, R2, 0x70, RZ, 0x3c, !PT ;  /* 0x0000007002027812 */ /* 0x000fe200078e3cff */
[----:B--2---:R-:W-:Y:S01]  /*36e70*/  STS.U16 [R6+0x22e00], R8 ;  /* 0x022e000806007388 */ /* 0x004fe20000000400 */
[----:B------:R-:W-:Y:S03]  /*36e80*/  STS.U16 [R6+0x23600], R7 ;  /* 0x0236000706007388 */ /* 0x000fe60000000400 */
[----:B---3--:R0:W-:Y:S01]  /*36e90*/  STS.U16 [R6+0x23e00], R29 ;  /* 0x023e001d06007388 */ /* 0x0081e20000000400 */
        /* <DEDUP_REMOVED lines=14> */
[----:B----4-:R1:W-:Y:S01]  /*36f80*/  STS.U16 [R2+0x23700], R0 ;  /* 0x0237000002007388 */ /* 0x0103e20000000400 */
[----:B------:R-:W-:Y:S01]  /*36f90*/  STS.U16 [R2+0x23f00], R28 ;  /* 0x023f001c02007388 */ /* 0x000fe20000000400 */
[----:B------:R-:W-:Y:S03]  /*36fa0*/  STS.U16 [R2+0x24700], R26 ;  /* 0x0247001a02007388 */ /* 0x000fe60000000400 */
[----:B0-----:R-:W2:Y:S04]  /*36fb0*/  LDL R29, [R1+0x9d0] ;  /* 0x0009d000011d7983 */ /* 0x001ea80000100800 */
[----:B-1----:R-:W0:Y:S04]  /*36fc0*/  S2R R0, SR_TID.X ;  /* 0x0000000000007919 */ /* 0x002e280000002100 */
[----:B------:R-:W1:Y:S01]  /*36fd0*/  S2R R15, SR_TID.X ;  /* 0x00000000000f7919 */ /* 0x000e620000002100 */
[----:B------:R-:W-:Y:S02]  /*36fe0*/  STS.U16 [R2+0x24f00], R18 ;  /* 0x024f001202007388 */ /* 0x000fe40000000400 */
[----:B------:R-:W-:Y:S02]  /*36ff0*/  STS.U16 [R2+0x25700], R17 ;  /* 0x0257001102007388 */ /* 0x000fe40000000400 */
[----:B------:R-:W-:Y:S01]  /*37000*/  STS.U16 [R2+0x25f00], R19 ;  /* 0x025f001302007388 */ /* 0x000fe20000000400 */
[----:B------:R-:W-:Y:S01]  /*37010*/  STS.U16 [R2+0x26700], R21 ;  /* 0x0267001502007388 */ /* 0x000fe20000000400 */
[----:B------:R-:W-:Y:S02]  /*37020*/  STS.U16 [R2+0x26f00], R23 ;  /* 0x026f001702007388 */ /* 0x000fe40000000400 */
[----:B------:R-:W-:Y:S02]  /*37030*/  STS.U16 [R2+0x27700], R24 ;  /* 0x0277001802007388 */ /* 0x000fe40000000400 */
[----:B------:R-:W-:Y:S01]  /*37040*/  STS.U16 [R2+0x27f00], R25 ;  /* 0x027f001902007388 */ /* 0x000fe20000000400 */
[----:B------:R-:W-:Y:S01]  /*37050*/  BAR.SYNC.DEFER_BLOCKING 0x0 ;  /* 0x0000000000007b1d */ /* 0x000fe20000010000 */
[----:B0-----:R-:W-:Y:S01]  /*37060*/  LOP3.LUT R0, R0, 0x7, RZ, 0xc0, !PT ;  /* 0x0000000700007812 */ /* 0x001fe200078ec0ff */
[----:B-1----:R-:W-:-:S04]  /*37070*/  IMAD.SHL.U32 R15, R15, 0x2, RZ ;  /* 0x000000020f0f7824 */ /* 0x002fc800078e00ff */
[----:B------:R-:W-:-:S05]  /*37080*/  IMAD R0, R0, 0x110, RZ ;  /* 0x0000011000007824 */ /* 0x000fca00078e02ff */
[----:B------:R-:W-:-:S05]  /*37090*/  LOP3.LUT R0, R0, 0x30, R15, 0x78, !PT ;  /* 0x0000003000007812 */ /* 0x000fca00078e780f */
[----:B------:R-:W0:Y:S04]  /*370a0*/  LDSM.16.M88.4 R12, [R0+0x20000] ;  /* 0x02000000000c783b */ /* 0x000e280000000200 */
[----:B------:R-:W1:Y:S04]  /*370b0*/  LDSM.16.M88.4 R8, [R0+0x20800] ;  /* 0x020800000008783b */ /* 0x000e680000000200 */
[----:B------:R-:W3:Y:S04]  /*370c0*/  LDSM.16.M88.4 R4, [R0+0x21000] ;  /* 0x021000000004783b */ /* 0x000ee80000000200 */
[----:B------:R-:W4:Y:S04]  /*370d0*/  LDSM.16.M88.4 R24, [R0+0x21800] ;  /* 0x021800000018783b */ /* 0x000f280000000200 */
[----:B------:R-:W-:Y:S04]  /*370e0*/  LDSM.16.M88.4 R16, [R0+0x25000] ;  /* 0x025000000010783b */ /* 0x000fe80000000200 */
[----:B0-----:R-:W-:Y:S01]  /*370f0*/  STL.64 [R1+0x20], R12 ;  /* 0x0000200c01007387 */ /* 0x001fe20000100a00 */
[----:B------:R-:W-:Y:S02]  /*37100*/  STL.64 [R1+0x28], R14 ;  /* 0x0000280e01007387 */ /* 0x000fe40000100a00 */
[----:B-1----:R-:W-:Y:S02]  /*37110*/  STL.64 [R1+0x10], R8 ;  /* 0x0000100801007387 */ /* 0x002fe40000100a00 */
[----:B------:R-:W-:Y:S01]  /*37120*/  STL.64 [R1+0x18], R10 ;  /* 0x0000180a01007387 */ /* 0x000fe20000100a00 */
[----:B---3--:R-:W-:Y:S04]  /*37130*/  STL.64 [R1], R4 ;  /* 0x0000000401007387 */ /* 0x008fe80000100a00 */
[----:B------:R-:W0:Y:S01]  /*37140*/  LDSM.16.M88.4 R8, [R0+0x22000] ;  /* 0x022000000008783b */ /* 0x000e220000000200 */
[----:B------:R-:W-:-:S02]  /*37150*/  IMAD.MOV.U32 R3, RZ, RZ, R4 ;  /* 0x000000ffff037224 */ /* 0x000fc400078e0004 */
[----:B------:R-:W-:Y:S02]  /*37160*/  STL.64 [R1+0x8], R6 ;  /* 0x0000080601007387 */ /* 0x000fe40000100a00 */
[----:B------:R-:W-:Y:S01]  /*37170*/  IMAD.MOV.U32 R2, RZ, RZ, R5 ;  /* 0x000000ffff027224 */ /* 0x000fe200078e0005 */
[----:B------:R-:W-:Y:S04]  /*37180*/  LDSM.16.M88.4 R12, [R0+0x24000] ;  /* 0x02400000000c783b */ /* 0x000fe80000000200 */
[----:B------:R-:W1:Y:S04]  /*37190*/  LDSM.16.M88.4 R4, [R0+0x22800] ;  /* 0x022800000004783b */ /* 0x000e680000000200 */
[----:B----4-:R-:W-:Y:S01]  /*371a0*/  STL [R1+0x6ce4], R26 ;  /* 0x006ce41a01007387 */ /* 0x010fe20000100800 */
[----:B------:R-:W-:Y:S02]  /*371b0*/  STL [R1+0x6ad0], R27 ;  /* 0x006ad01b01007387 */ /* 0x000fe40000100800 */
[----:B------:R3:W-:Y:S02]  /*371c0*/  STL.64 [R1+0x71b0], R24 ;  /* 0x0071b01801007387 */ /* 0x0007e40000100a00 */
[----:B---3--:R-:W-:-:S02]  /*371d0*/  IMAD.MOV.U32 R24, RZ, RZ, R3 ;  /* 0x000000ffff187224 */ /* 0x008fc400078e0003 */
[----:B------:R-:W-:-:S05]  /*371e0*/  IMAD.MOV.U32 R25, RZ, RZ, R2 ;  /* 0x000000ffff197224 */ /* 0x000fca00078e0002 */
[----:B------:R3:W-:Y:S04]  /*371f0*/  STL.64 [R1+0x71c8], R24 ;  /* 0x0071c81801007387 */ /* 0x0007e80000100a00 */
[----:B0-----:R-:W-:Y:S01]  /*37200*/  STL [R1+0x6cdc], R10 ;  /* 0x006cdc0a01007387 */ /* 0x001fe20000100800 */
[----:B------:R-:W-:Y:S03]  /*37210*/  STL [R1+0x6cd8], R11 ;  /* 0x006cd80b01007387 */ /* 0x000fe60000100800 */
[----:B-1----:R-:W-:Y:S01]  /*37220*/  STL [R1+0x6cb4], R6 ;  /* 0x006cb40601007387 */ /* 0x002fe20000100800 */
[----:B------:R-:W-:Y:S02]  /*37230*/  STL [R1+0x6cb0], R7 ;  /* 0x006cb00701007387 */ /* 0x000fe40000100800 */
[----:B------:R-:W-:Y:S02]  /*37240*/  STL.64 [R1+0x7198], R4 ;  /* 0x0071980401007387 */ /* 0x000fe40000100a00 */
[----:B---3--:R-:W3:Y:S01]  /*37250*/  LDL.64 R24, [R1+0x10] ;  /* 0x0000100001187983 */ /* 0x008ee20000100a00 */
[----:B------:R-:W0:Y:S04]  /*37260*/  LDSM.16.M88.4 R4, [R0+0x23000] ;  /* 0x023000000004783b */ /* 0x000e280000000200 */
[----:B--2---:R-:W-:Y:S04]  /*37270*/  LDSM.16.MT88.4 R20, [R29] ;  /* 0x000000001d14783b */ /* 0x004fe80000004200 */
[----:B---3--:R1:W-:Y:S01]  /*37280*/  STL.64 [R1+0x71e0], R24 ;  /* 0x0071e01801007387 */ /* 0x0083e20000100a00 */
[----:B0-----:R-:W-:Y:S02]  /*37290*/  STL.64 [R1+0x30], R4 ;  /* 0x0000300401007387 */ /* 0x001fe40000100a00 */
[----:B------:R-:W-:Y:S02]  /*372a0*/  STL.64 [R1+0x38], R6 ;  /* 0x0000380601007387 */ /* 0x000fe40000100a00 */
[----:B------:R-:W0:Y:S04]  /*372b0*/  LDSM.16.M88.4 R4, [R0+0x23800] ;  /* 0x023800000004783b */ /* 0x000e280000000200 */
[----:B-1----:R-:W2:Y:S04]  /*372c0*/  LDL.64 R24, [R1+0x20] ;  /* 0x0000200001187983 */ /* 0x002ea80000100a00 */
[----:B0-----:R-:W-:Y:S01]  /*372d0*/  STL.64 [R1+0xc0], R4 ;  /* 0x0000c00401007387 */ /* 0x001fe20000100a00 */
[----:B------:R-:W-:Y:S02]  /*372e0*/  STL.64 [R1+0xc8], R6 ;  /* 0x0000c80601007387 */ /* 0x000fe40000100a00 */
[----:B------:R-:W0:Y:S04]  /*372f0*/  LDSM.16.M88.4 R4, [R0+0x24800] ;  /* 0x024800000004783b */ /* 0x000e280000000200 */
[----:B------:R-:W-:Y:S01]  /*37300*/  STL.64 [R1+0xb0], R12 ;  /* 0x0000b00c01007387 */ /* 0x000fe20000100a00 */
[----:B------:R-:W-:Y:S02]  /*37310*/  STL.64 [R1+0xb8], R14 ;  /* 0x0000b80e01007387 */ /* 0x000fe40000100a00 */
[----:B------:R-:W1:Y:S02]  /*37320*/  LDSM.16.M88.4 R12, [R0+0x25800] ;  /* 0x02580000000c783b */ /* 0x000e640000000200 */
[----:B0-----:R-:W-:Y:S02]  /*37330*/  STL.64 [R1+0xa0], R4 ;  /* 0x0000a00401007387 */ /* 0x001fe40000100a00 */
[----:B------:R-:W-:Y:S02]  /*37340*/  STL.64 [R1+0xa8], R6 ;  /* 0x0000a80601007387 */ /* 0x000fe40000100a00 */
[----:B------:R-:W0:Y:S04]  /*37350*/  LDSM.16.M88.4 R4, [R0+0x26000] ;  /* 0x026000000004783b */ /* 0x000e280000000200 */
[----:B------:R-:W-:Y:S01]  /*37360*/  STL.64 [R1+0x90], R16 ;  /* 0x0000901001007387 */ /* 0x000fe20000100a00 */
[----:B------:R-:W-:Y:S01]  /*37370*/  STL.64 [R1+0x98], R18 ;  /* 0x0000981201007387 */ /* 0x000fe20000100a00 */
[----:B-1----:R-:W-:Y:S02]  /*37380*/  STL.64 [R1+0x80], R12 ;  /* 0x0000800c01007387 */ /* 0x002fe40000100a00 */
[----:B------:R-:W-:Y:S02]  /*37390*/  STL.64 [R1+0x88], R14 ;  /* 0x0000880e01007387 */ /* 0x000fe40000100a00 */
[----:B------:R-:W1:Y:S01]  /*373a0*/  LDSM.16.M88.4 R16, [R0+0x26800] ;  /* 0x026800000010783b */ /* 0x000e620000000200 */
[----:B------:R-:W3:Y:S04]  /*373b0*/  LDSM.16.M88.4 R12, [R0+0x27000] ;  /* 0x02700000000c783b */ /* 0x000ee80000000200 */
[----:B0-----:R-:W-:Y:S01]  /*373c0*/  STL.64 [R1+0x70], R4 ;  /* 0x0000700401007387 */ /* 0x001fe20000100a00 */
[----:B------:R-:W-:Y:S02]  /*373d0*/  STL.64 [R1+0x78], R6 ;  /* 0x0000780601007387 */ /* 0x000fe40000100a00 */
[----:B------:R-:W0:Y:S01]  /*373e0*/  LDSM.16.M88.4 R4, [R0+0x27800] ;  /* 0x027800000004783b */ /* 0x000e220000000200 */
[----:B-1----:R-:W-:Y:S03]  /*373f0*/  STL.64 [R1+0x60], R16 ;  /* 0x0000601001007387 */ /* 0x002fe60000100a00 */
[----:B------:R-:W-:Y:S02]  /*37400*/  STL.64 [R1+0x68], R18 ;  /* 0x0000681201007387 */ /* 0x000fe40000100a00 */
[----:B---3--:R-:W-:Y:S02]  /*37410*/  STL.64 [R1+0x50], R12 ;  /* 0x0000500c01007387 */ /* 0x008fe40000100a00 */
[----:B------:R-:W-:Y:S02]  /*37420*/  STL.64 [R1+0x58], R14 ;  /* 0x0000580e01007387 */ /* 0x000fe40000100a00 */
[----:B------:R-:W1:Y:S01]  /*37430*/  LDSM.16.MT88.4 R12, [R29+0x80] ;  /* 0x000080001d0c783b */ /* 0x000e620000004200 */
[----:B0-----:R-:W-:-:S02]  /*37440*/  IMAD.MOV.U32 R11, RZ, RZ, R4 ;  /* 0x000000ffff0b7224 */ /* 0x001fc400078e0004 */
[----:B------:R-:W-:Y:S01]  /*37450*/  IMAD.MOV.U32 R10, RZ, RZ, R5 ;  /* 0x000000ffff0a7224 */ /* 0x000fe200078e0005 */
[----:B------:R-:W-:Y:S01]  /*37460*/  STL.64 [R1+0x40], R4 ;  /* 0x0000400401007387 */ /* 0x000fe20000100a00 */
[----:B------:R-:W-:Y:S03]  /*37470*/  STL.64 [R1+0x48], R6 ;  /* 0x0000480601007387 */ /* 0x000fe60000100a00 */
[----:B------:R-:W-:Y:S01]  /*37480*/  STL.64 [R1+0x71a8], R10 ;  /* 0x0071a80a01007387 */ /* 0x000fe20000100a00 */
[----:B------:R0:W-:Y:S03]  /*37490*/  STL.64 [R1+0x71a0], R8 ;  /* 0x0071a00801007387 */ /* 0x0001e60000100a00 */
[----:B0-----:R-:W3:Y:S01]  /*374a0*/  LDL.LU.64 R8, [R1+0xf60] ;  /* 0x000f600001087983 */ /* 0x001ee20000300a00 */
[----:B------:R-:W4:Y:S03]  /*374b0*/  LDL.LU.64 R10, [R1+0xf68] ;  /* 0x000f6800010a7983 */ /* 0x000f260000300a00 */
[----:B----4-:R-:W-:Y:S01]  /*374c0*/  STL.64 [R1+0x71c0], R10 ;  /* 0x0071c00a01007387 */ /* 0x010fe20000100a00 */
[----:B---3--:R0:W-:Y:S03]  /*374d0*/  STL.64 [R1+0x71b8], R8 ;  /* 0x0071b80801007387 */ /* 0x0081e60000100a00 */
        /* <DEDUP_REMOVED lines=9> */
[----:B------:R-:W3:Y:S02]  /*37570*/  LDL.LU.64 R10, [R1+0xf98] ;  /* 0x000f9800010a7983 */ /* 0x000ee40000300a00 */
[----:B------:R-:W4:Y:S02]  /*37580*/  LDL.LU.64 R4, [R1+0xdc0] ;  /* 0x000dc00001047983 */ /* 0x000f240000300a00 */
[----:B------:R-:W4:Y:S01]  /*37590*/  LDL.LU.64 R6, [R1+0xdc8] ;  /* 0x000dc80001067983 */ /* 0x000f220000300a00 */
[----:B------:R-:W4:Y:S01]  /*375a0*/  LDL.LU.64 R16, [R1+0xd90] ;  /* 0x000d900001107983 */ /* 0x000f220000300a00 */
[----:B------:R-:W4:Y:S02]  /*375b0*/  LDL.LU.64 R18, [R1+0xd98] ;  /* 0x000d980001127983 */ /* 0x000f240000300a00 */
[----:B-1----:R-:W-:Y:S02]  /*375c0*/  STL.64 [R1+0x7128], R14 ;  /* 0x0071280e01007387 */ /* 0x002fe40000100a00 */
[----:B------:R0:W-:Y:S02]  /*375d0*/  STL.64 [R1+0x7120], R12 ;  /* 0x0071200c01007387 */ /* 0x0001e40000100a00 */
[----:B--2---:R-:W-:-:S02]  /*375e0*/  IMAD.MOV.U32 R2, RZ, RZ, R24 ;  /* 0x000000ffff027224 */ /* 0x004fc400078e0018 */
[----:B------:R-:W-:Y:S01]  /*375f0*/  IMAD.MOV.U32 R0, RZ, RZ, R25 ;  /* 0x000000ffff007224 */ /* 0x000fe200078e0019 */
[----:B0-----:R-:W2:Y:S01]  /*37600*/  LDL.64 R12, [R1+0xc0] ;  /* 0x0000c000010c7983 */ /* 0x001ea20000100a00 */
[C---:B---3--:R-:W-:Y:S11]  /*37610*/  HMMA.16816.F32.BF16 R8, R20.reuse, R24, R8 ;  /* 0x000000181408723c */ /* 0x048ff60000041808 */
[----:B------:R-:W-:Y:S11]  /*37620*/  @!UPT UIADD3 URZ, URZ, URZ, URZ ;  /* 0x0000003f3f3ff290 */ /* 0x000ff6000fffe03f */
[----:B------:R-:W-:Y:S01]  /*37630*/  @!UPT UIADD3 URZ, URZ, URZ, URZ ;  /* 0x0000003f3f3ff290 */ /* 0x000fe2000fffe03f */
[----:B------:R-:W-:Y:S01]  /*37640*/  STL.64 [R1+0x4f0], R8 ;  /* 0x0004f00801007387 */ /* 0x000fe20000100a00 */
[----:B------:R0:W-:Y:S03]  /*37650*/  STL.64 [R1+0x4f8], R10 ;  /* 0x0004f80a01007387 */ /* 0x0001e60000100a00 */
[----:B0-----:R-:W3:Y:S01]  /*37660*/  LDL.LU.64 R10, [R1+0x71f0] ;  /* 0x0071f000010a7983 */ /* 0x001ee20000300a00 */
[----:B------:R-:W3:Y:S02]  /*37670*/  LDL.LU.64 R8, [R1+0x71e8] ;  /* 0x0071e80001087983 */ /* 0x000ee40000300a00 */
[----:B------:R-:W3:Y:S02]  /*37680*/  LDL.LU.64 R24, [R1+0x71e0] ;  /* 0x0071e00001187983 */ /* 0x000ee40000300a00 */
[C---:B---3--:R-:W-:Y:S01]  /*37690*/  HMMA.16816.F32.BF16 R8, R20.reuse, R24, R8 ;  /* 0x000000181408723c */ /* 0x048fe20000041808 */
[----:B------:R-:W-:Y:S11]  /*376a0*/  IMAD.MOV.U32 R3, RZ, RZ, R25 ;  /* 0x000000ffff037224 */ /* 0x000ff600078e0019 */
[----:B------:R-:W-:Y:S11]  /*376b0*/  @!UPT UIADD3 URZ, URZ, URZ, URZ ;  /* 0x0000003f3f3ff290 */ /* 0x000ff6000fffe03f */
[----:B------:R-:W-:Y:S01]  /*376c0*/  STL.64 [R1+0x4e0], R8 ;  /* 0x0004e00801007387 */ /* 0x000fe20000100a00 */
[----:B------:R0:W-:Y:S03]  /*376d0*/  STL.64 [R1+0x4e8], R10 ;  /* 0x0004e80a01007387 */ /* 0x0001e60000100a00 */
[----:B0-----:R-:W3:Y:S01]  /*376e0*/  LDL.LU.64 R10, [R1+0x71d8] ;  /* 0x0071d800010a7983 */ /* 0x001ee20000300a00 */
[----:B------:R-:W3:Y:S02]  /*376f0*/  LDL.LU.64 R8, [R1+0x71d0] ;  /* 0x0071d00001087983 */ /* 0x000ee40000300a00 */
[----:B------:R-:W3:Y:S02]  /*37700*/  LDL.LU.64 R24, [R1+0x71c8] ;  /* 0x0071c80001187983 */ /* 0x000ee40000300a00 */
[C---:B---3--:R-:W-:Y:S01]  /*37710*/  HMMA.16816.F32.BF16 R24, R20.reuse, R24, R8 ;  /* 0x000000181418723c */ /* 0x048fe20000041808 */
[----:B------:R-:W3:Y:S01]  /*37720*/  LDL.LU.64 R10, [R1+0x71c0] ;  /* 0x0071c000010a7983 */ /* 0x000ee20000300a00 */
[----:B------:R-:W3:Y:S11]  /*37730*/  LDL.LU.64 R8, [R1+0x71b8] ;  /* 0x0071b80001087983 */ /* 0x000ef60000300a00 */
[----:B------:R-:W-:Y:S10]  /*37740*/  @!UPT UIADD3 URZ, URZ, URZ, URZ ;  /* 0x0000003f3f3ff290 */ /* 0x000ff4000fffe03f */
[----:B------:R0:W-:Y:S01]  /*37750*/  STL.64 [R1+0x4d0], R24 ;  /* 0x0004d01801007387 */ /* 0x0001e20000100a00 */
[----:B------:R-:W-:Y:S03]  /*37760*/  STL.64 [R1+0x4d8], R26 ;  /* 0x0004d81a01007387 */ /* 0x000fe60000100a00 */
[----:B0-----:R-:W3:Y:S02]  /*37770*/  LDL.LU.64 R24, [R1+0x71b0] ;  /* 0x0071b00001187983 */ /* 0x001ee40000300a00 */
[C---:B---3--:R-:W-:Y:S11]  /*37780*/  HMMA.16816.F32.BF16 R8, R20.reuse, R24, R8 ;  /* 0x000000181408723c */ /* 0x048ff60000041808 */
[----:B------:R-:W-:Y:S11]  /*37790*/  @!UPT UIADD3 URZ, URZ, URZ, URZ ;  /* 0x0000003f3f3ff290 */ /* 0x000ff6000fffe03f */
[----:B------:R-:W-:Y:S01]  /*377a0*/  @!UPT UIADD3 URZ, URZ, URZ, URZ ;  /* 0x0000003f3f3ff290 */ /* 0x000fe2000fffe03f */
[----:B------:R-:W-:Y:S01]  /*377b0*/  STL.64 [R1+0x4c0], R8 ;  /* 0x0004c00801007387 */ /* 0x000fe20000100a00 */
[----:B------:R0:W-:Y:S03]  /*377c0*/  STL.64 [R1+0x4c8], R10 ;  /* 0x0004c80a01007387 */ /* 0x0001e60000100a00 */
[----:B0-----:R-:W3:Y:S01]  /*377d0*/  LDL.LU.64 R10, [R1+0x71a8] ;  /* 0x0071a800010a7983 */ /* 0x001ee20000300a00 */
[----:B------:R-:W4:Y:S02]  /*377e0*/  LDL.LU.64 R8, [R1+0x71a0] ;  /* 0x0071a00001087983 */ /* 0x000f240000300a00 */
[----:B------:R0:W-:Y:S02]  /*377f0*/  STL.64 [R1+0x7188], R24 ;  /* 0x0071881801007387 */ /* 0x0001e40000100a00 */
[----:B0-----:R-:W2:Y:S01]  /*37800*/  LDL.64 R24, [R1+0x30] ;  /* 0x0000300001187983 */ /* 0x001ea20000100a00 */
[C---:B----4-:R-:W-:Y:S11]  /*37810*/  HMMA.16816.F32.BF16 R4, R20.reuse, R8, R4 ;  /* 0x000000081404723c */ /* 0x050ff60000041804 */
[----:B------:R-:W-:Y:S11]  /*37820*/  @!UPT UIADD3 URZ, URZ, URZ, URZ ;  /* 0x0000003f3f3ff290 */ /* 0x000ff6000fffe03f */
[----:B------:R-:W-:Y:S01]  /*37830*/  @!UPT UIADD3 URZ, URZ, URZ, URZ ;  /* 0x0000003f3f3ff290 */ /* 0x000fe2000fffe03f */
[----:B------:R0:W-:Y:S01]  /*37840*/  STL.64 [R1+0x4b0], R4 ;  /* 0x0004b00401007387 */ /* 0x0001e20000100a00 */
[----:B------:R-:W-:Y:S03]  /*37850*/  STL.64 [R1+0x4b8], R6 ;  /* 0x0004b80601007387 */ /* 0x000fe60000100a00 */
[----:B0-----:R-:W4:Y:S02]  /*37860*/  LDL.LU.64 R4, [R1+0x7198] ;  /* 0x0071980001047983 */ /* 0x001f240000300a00 */
[----:B----4-:R-:W-:Y:S02]  /*37870*/  HMMA.16816.F32.BF16 R16, R20, R4, R16 ;  /* 0x000000041410723c */ /* 0x010fe40000041810 */
[----:B------:R-:W-:Y:S01]  /*37880*/  STL [R1+0x70ac], R4 ;  /* 0x0070ac0401007387 */ /* 0x000fe20000100800 */
[----:B------:R0:W-:Y:S11]  /*37890*/  STL [R1+0x70a8], R5 ;  /* 0x0070a80501007387 */ /* 0x0001f60000100800 */
[----:B------:R-:W-:Y:S09]  /*378a0*/  @!UPT UIADD3 URZ, URZ, URZ, URZ ;  /* 0x0000003f3f3ff290 */ /* 0x000ff2000fffe03f */
[----:B------:R-:W-:Y:S01]  /*378b0*/  STL.64 [R1+0x4a0], R16 ;  /* 0x0004a01001007387 */ /* 0x000fe20000100a00 */
[----:B------:R-:W-:Y:S02]  /*378c0*/  STL.64 [R1+0x4a8], R18 ;  /* 0x0004a81201007387 */ /* 0x000fe40000100a00 */
[----:B0-----:R-:W4:Y:S02]  /*378d0*/  LDL.LU.64 R4, [R1+0xdb0] ;  /* 0x000db00001047983 */ /* 0x001f240000300a00 */
[----:B------:R-:W4:Y:S01]  /*378e0*/  LDL.LU.64 R6, [R1+0xdb8] ;  /* 0x000db80001067983 */ /* 0x000f220000300a00 */
[----:B------:R-:W0:Y:S04]  /*378f0*/  LDSM.16.MT88.4 R16, [R29+0x100] ;  /* 0x000100001d10783b */ /* 0x000e280000004200 */
[----:B------:R-:W-:Y:S04]  /*37900*/  STL [R1+0x70b0], R29 ;  /* 0x0070b01d01007387 */ /* 0x000fe80000100800 */
[----:B0-----:R-:W-:Y:S01]  /*37910*/  STL.64 [R1+0x7000], R18 ;  /* 0x0070001201007387 */ /* 0x001fe20000100a00 */
[----:B------:R3:W-:Y:S02]  /*37920*/  STL.64 [R1+0x6ff8], R16 ;  /* 0x006ff81001007387 */ /* 0x0007e40000100a00 */
[----:B---3--:R-:W-:-:S02]  /*37930*/  IMAD.MOV.U32 R16, RZ, RZ, R11 ;  /* 0x000000ffff107224 */ /* 0x008fc400078e000b */
[----:B------:R-:W-:-:S05]  /*37940*/  IMAD.MOV.U32 R17, RZ, RZ, R10 ;  /* 0x000000ffff117224 */ /* 0x000fca00078e000a */
[----:B------:R0:W-:Y:S04]  /*37950*/  STL.64 [R1+0x7190], R16 ;  /* 0x0071901001007387 */ /* 0x0001e80000100a00 */
[----:B0-----:R-:W3:Y:S01]  /*37960*/  LDL.LU.64 R16, [R1+0xda0] ;  /* 0x000da00001107983 */ /* 0x001ee20000300a00 */
[----:B------:R-:W3:Y:S02]  /*37970*/  LDL.LU.64 R18, [R1+0xda8] ;  /* 0x000da80001127983 */ /* 0x000ee40000300a00 */
[----:B--2---:R-:W-:Y:S01]  /*37980*/  IMAD.MOV.U32 R10, RZ, RZ, R24 ;  /* 0x000000ffff0a7224 */ /* 0x004fe200078e0018 */
[C---:B----4-:R-:W-:Y:S11]  /*37990*/  HMMA.16816.F32.BF16 R4, R20.reuse, R24, R4 ;  /* 0x000000181404723c */ /* 0x050ff60000041804 */
[----:B------:R-:W-:Y:S11]  /*379a0*/  @!UPT UIADD3 URZ, URZ, URZ, URZ ;  /* 0x0000003f3f3ff290 */ /* 0x000ff6000fffe03f */
[----:B------:R-:W-:Y:S01]  /*379b0*/  @!UPT UIADD3 URZ, URZ, URZ, URZ ;  /* 0x0000003f3f3ff290 */ /* 0x000fe2000fffe03f */
[----:B------:R-:W-:Y:S01]  /*379c0*/  STL.64 [R1+0x820], R4 ;  /* 0x0008200401007387 */ /* 0x000fe20000100a00 */
[----:B------:R0:W-:Y:S02]  /*379d0*/  STL.64 [R1+0x828], R6 ;  /* 0x0008280601007387 */ /* 0x0001e40000100a00 */
[----:B0-----:R-:W-:Y:S02]  /*379e0*/  IMAD.MOV.U32 R7, RZ, RZ, R25 ;  /* 0x000000ffff077224 */ /* 0x001fe400078e0019 */
[----:B------:R-:W2:Y:S01]  /*379f0*/  LDL.LU.64 R24, [R1+0xbd0] ;  /* 0x000bd00001187983 */ /* 0x000ea20000300a00 */
[----:B------:R-:W2:Y:S02]  /*37a00*/  LDL.LU.64 R26, [R1+0xbd8] ;  /* 0x000bd800011a7983 */ /* 0x000ea40000300a00 */
[----:B------:R-:W-:Y:S02]  /*37a10*/  STL [R1+0x70b8], R7 ;  /* 0x0070b80701007387 */ /* 0x000fe40000100800 */
[----:B------:R-:W4:Y:S02]  /*37a20*/  LDL.64 R4, [R1+0xa0] ;  /* 0x0000a00001047983 */ /* 0x000f240000100a00 */
[----:B------:R-:W-:Y:S01]  /*37a30*/  IMAD.MOV.U32 R11, RZ, RZ, R13 ;  /* 0x000000ffff0b7224 */ /* 0x000fe200078e000d */
[----:B---3--:R-:W-:Y:S01]  /*37a40*/  HMMA.16816.F32.BF16 R16, R20, R12, R16 ;  /* 0x0000000c1410723c */ /* 0x008fe20000041810 */
[----:B----4-:R0:W-:Y:S04]  /*37a50*/  STL.64 [R1+0x7180], R4 ;  /* 0x0071800401007387 */ /* 0x0101e80000100a00 */
[----:B0-----:R-:W2:Y:S01]  /*37a60*/  LDL.64 R4, [R1+0xb0] ;  /* 0x0000b00001047983 */ /* 0x001ea20000100a00 */
[----:B------:R-:W-:Y:S11]  /*37a70*/  STL [R1+0x70b4], R10 ;  /* 0x0070b40a01007387 */ /* 0x000ff60000100800 */
[----:B------:R-:W-:Y:S06]  /*37a80*/  @!UPT UIADD3 URZ, URZ, URZ, URZ ;  /* 0x0000003f3f3ff290 */ /* 0x000fec000fffe03f */
[----:B------:R0:W-:Y:S02]  /*37a90*/  STL.64 [R1+0x810], R16 ;  /* 0x0008101001007387 */ /* 0x0001e40000100a00 */
[----:B------:R-:W-:Y:S01]  /*37aa0*/  STL.64 [R1+0x818], R18 ;  /* 0x0008181201007387 */ /* 0x000fe20000100a00 */
[----:B0-----:R-:W3:Y:S01]  /*37ab0*/  LDL.LU.64 R16, [R1+0x7190] ;  /* 0x0071900001107983 */ /* 0x001ee20000300a00 */
[----:B------:R-:W-:Y:S02]  /*37ac0*/  STL [R1+0x7168], R11 ;  /* 0x0071680b01007387 */ /* 0x000fe40000100800 */
[----:B------:R0:W-:Y:S02]  /*37ad0*/  STL.64 [R1+0x7160], R8 ;  /* 0x0071600801007387 */ /* 0x0001e40000100a00 */
[----:B0-----:R-:W4:Y:S01]  /*37ae0*/  LDL.64 R8, [R1+0x80] ;  /* 0x0000800001087983 */ /* 0x001f220000100a00 */
[----:B------:R-:W-:-:S03]  /*37af0*/  IMAD.MOV.U32 R18, RZ, RZ, R12 ;  /* 0x000000ffff127224 */ /* 0x000fc600078e000c */
[----:B----4-:R0:W-:Y:S01]  /*37b00*/  STL.64 [R1+0x7178], R8 ;  /* 0x0071780801007387 */ /* 0x0101e20000100a00 */
[----:B------:R-:W4:Y:S01]  /*37b10*/  LDL.64 R12, [R1+0x70] ;  /* 0x00007000010c7983 */ /* 0x000f220000100a00 */
[----:B--2---:R-:W-:Y:S01]  /*37b20*/  HMMA.16816.F32.BF16 R24, R20, R4, R24 ;  /* 0x000000041418723c */ /* 0x004fe20000041818 */
[----:B------:R-:W-:Y:S01]  /*37b30*/  IMAD.MOV.U32 R19, RZ, RZ, R5 ;  /* 0x000000ffff137224 */ /* 0x000fe200078e0005 */
[----:B0-----:R-:W2:Y:S04]  /*37b40*/  LDL.64 R8, [R1+0x90] ;  /* 0x0000900001087983 */ /* 0x001ea80000100a00 */
[----:B----4-:R0:W-:Y:S04]  /*37b50*/  STL.64 [R1+0x7170], R12 ;  /* 0x0071700c01007387 */ /* 0x0101e80000100a00 */
[----:B0-----:R-:W4:Y:S01]  /*37b60*/  LDL.LU.64 R12, [R1+0xbc0] ;  /* 0x000bc000010c7983 */ /* 0x001f220000300a00 */
[----:B------:R-:W4:Y:S02]  /*37b70*/  LDL.LU.64 R14, [R1+0xbc8] ;  /* 0x000bc800010e7983 */ /* 0x000f240000300a00 */
[----:B------:R-:W-:Y:S10]  /*37b80*/  STL [R1+0x70bc], R18 ;  /* 0x0070bc1201007387 */ /* 0x000ff40000100800 */
[----:B------:R0:W-:Y:S01]  /*37b90*/  STL.64 [R1+0x800], R24 ;  /* 0x0008001801007387 */ /* 0x0001e20000100a00 */
[----:B------:R1:W-:Y:S04]  /*37ba0*/  STL.64 [R1+0x808], R26 ;  /* 0x0008081a01007387 */ /* 0x0003e80000100a00 */
[----:B0-----:R-:W2:Y:S01]  /*37bb0*/  LDL.LU.64 R24, [R1+0x7188] ;  /* 0x0071880001187983 */ /* 0x001ea20000300a00 */
[----:B-1----:R-:W-:-:S02]  /*37bc0*/  IMAD.MOV.U32 R26, RZ, RZ, R4 ;  /* 0x000000ffff1a7224 */ /* 0x002fc400078e0004 */
[----:B------:R-:W4:Y:S02]  /*37bd0*/  LDL.LU.64 R4, [R1+0x7180] ;  /* 0x0071800001047983 */ /* 0x000f240000300a00 */
[----:B------:R-:W-:Y:S01]  /*37be0*/  STL [R1+0x7140], R19 ;  /* 0x0071401301007387 */ /* 0x000fe20000100800 */
[----:B---3--:R-:W-:Y:S01]  /*37bf0*/  STL.64 [R1+0x7138], R16 ;  /* 0x0071381001007387 */ /* 0x008fe20000100a00 */
[C---:B----4-:R-:W-:Y:S01]  /*37c00*/  HMMA.16816.F32.BF16 R12, R20.reuse, R4, R12 ;  /* 0x00000004140c723c */ /* 0x050fe2000004180c */
[----:B------:R-:W-:Y:S02]  /*37c10*/  IMAD.MOV.U32 R28, RZ, RZ, R4 ;  /* 0x000000ffff1c7224 */ /* 0x000fe400078e0004 */
[----:B------:R-:W-:Y:S11]  /*37c20*/  IMAD.MOV.U32 R27, RZ, RZ, R5 ;  /* 0x000000ffff1b7224 */ /* 0x000ff600078e0005 */
[----:B------:R-:W-:Y:S09]  /*37c30*/  @!UPT UIADD3 URZ, URZ, URZ, URZ ;  /* 0x0000003f3f3ff290 */ /* 0x000ff2000fffe03f */
[----:B------:R0:W-:Y:S01]  /*37c40*/  STL.64 [R1+0x7f0], R12 ;  /* 0x0007f00c01007387 */ /* 0x0001e20000100a00 */
[----:B------:R1:W-:Y:S02]  /*37c50*/  STL.64 [R1+0x7f8], R14 ;  /* 0x0007f80e01007387 */ /* 0x0003e40000100a00 */
[----:B------:R-:W3:Y:S02]  /*37c60*/  LDL.LU.64 R4, [R1+0xbb0] ;  /* 0x000bb00001047983 */ /* 0x000ee40000300a00 */
[----:B------:R-:W3:Y:S01]  /*37c70*/  LDL.LU.64 R6, [R1+0xbb8] ;  /* 0x000bb80001067983 */ /* 0x000ee20000300a00 */
[----:B0-----:R-:W4:Y:S01]  /*37c80*/  LDL.LU.64 R12, [R1+0xba0] ;  /* 0x000ba000010c7983 */ /* 0x001f220000300a00 */
[----:B-1----:R-:W4:Y:S02]  /*37c90*/  LDL.LU.64 R14, [R1+0xba8] ;  /* 0x000ba800010e7983 */ /* 0x002f240000300a00 */
[----:B------:R-:W3:Y:S02]  /*37ca0*/  LDL.LU.64 R16, [R1+0x9a0] ;  /* 0x0009a00001107983 */ /* 0x000ee40000300a00 */
[----:B------:R-:W3:Y:S01]  /*37cb0*/  LDL.LU.64 R18, [R1+0x9a8] ;  /* 0x0009a80001127983 */ /* 0x000ee20000300a00 */
[----:B------:R-:W-:Y:S01]  /*37cc0*/  STL.64 [R1+0x70d8], R26 ;  /* 0x0070d81a01007387 */ /* 0x000fe20000100a00 */
[----:B--2---:R0:W-:Y:S03]  /*37cd0*/  STL.64 [R1+0x70d0], R24 ;  /* 0x0070d01801007387 */ /* 0x0041e60000100a00 */
[----:B0-----:R-:W2:Y:S04]  /*37ce0*/  LDL.64 R24, [R1] ;  /* 0x0000000001187983 */ /* 0x001ea80000100a00 */
[----:B--2---:R0:W-:Y:S04]  /*37cf0*/  STL.64 [R1+0x70f0], R24 ;  /* 0x0070f01801007387 */ /* 0x0041e80000100a00 */
[----:B0-----:R-:W2:Y:S01]  /*37d00*/  LDL R24, [R1+0x10] ;  /* 0x0000100001187983 */ /* 0x001ea20000100800 */
[----:B------:R-:W-:Y:S01]  /*37d10*/  IMAD.MOV.U32 R25, RZ, RZ, R3 ;  /* 0x000000ffff197224 */ /* 0x000fe200078e0003 */
[----:B---3--:R-:W-:Y:S04]  /*37d20*/  HMMA.16816.F32.BF16 R4, R20, R8, R4 ;  /* 0x000000081404723c */ /* 0x008fe80000041804 */
[----:B--2---:R0:W-:Y:S02]  /*37d30*/  STL.64 [R1+0x7108], R24 ;  /* 0x0071081801007387 */ /* 0x0041e40000100a00 */
[----:B0-----:R-:W-:-:S02]  /*37d40*/  IMAD.MOV.U32 R24, RZ, RZ, R2 ;  /* 0x000000ffff187224 */ /* 0x001fc400078e0002 */
[----:B------:R-:W-:-:S05]  /*37d50*/  IMAD.MOV.U32 R25, RZ, RZ, R0 ;  /* 0x000000ffff197224 */ /* 0x000fca00078e0000 */
[----:B------:R0:W-:Y:S04]  /*37d60*/  STL.64 [R1+0x7130], R24 ;  /* 0x0071301801007387 */ /* 0x0001e80000100a00 */
[----:B0-----:R-:W2:Y:S04]  /*37d70*/  LDL.64 R24, [R1+0x50] ;  /* 0x0000500001187983 */ /* 0x001ea80000100a00 */
[----:B--2---:R0:W-:Y:S04]  /*37d80*/  STL.64 [R1+0x7148], R24 ;  /* 0x0071481801007387 */ /* 0x0041e80000100a00 */
[----:B0-----:R-:W2:Y:S01]  /*37d90*/  LDL.64 R24, [R1+0x60] ;  /* 0x0000600001187983 */ /* 0x001ea20000100a00 */
[----:B------:R0:W-:Y:S02]  /*37da0*/  STL.64 [R1+0x7e0], R4 ;  /* 0x0007e00401007387 */ /* 0x0001e40000100a00 */
[----:B------:R-:W-:Y:S02]  /*37db0*/  STL.64 [R1+0x7e8], R6 ;  /* 0x0007e80601007387 */ /* 0x000fe40000100a00 */
[----:B0-----:R-:W-:-:S02]  /*37dc0*/  IMAD.MOV.U32 R4, RZ, RZ, R8 ;  /* 0x000000ffff047224 */ /* 0x001fc400078e0008 */
[----:B------:R-:W-:Y:S02]  /*37dd0*/  IMAD.MOV.U32 R5, RZ, RZ, R9 ;  /* 0x000000ffff057224 */ /* 0x000fe400078e0009 */
[----:B------:R-:W4:Y:S02]  /*37de0*/  LDL.LU.64 R8, [R1+0x7178] ;  /* 0x0071780001087983 */ /* 0x000f240000300a00 */
[C---:B----4-:R-:W-:Y:S11]  /*37df0*/  HMMA.16816.F32.BF16 R12, R20.reuse, R8, R12 ;  /* 0x00000008140c723c */ /* 0x050ff6000004180c */
[----:B------:R-:W-:Y:S11]  /*37e00*/  @!UPT UIADD3 URZ, URZ, URZ, URZ ;  /* 0x0000003f3f3ff290 */ /* 0x000ff6000fffe03f */
[----:B------:R-:W-:Y:S01]  /*37e10*/  @!UPT UIADD3 URZ, URZ, URZ, URZ ;  /* 0x0000003f3f3ff290 */ /* 0x000fe2000fffe03f */
[----:B------:R0:W-:Y:S01]  /*37e20*/  STL.64 [R1+0x7d0], R12 ;  /* 0x0007d00c01007387 */ /* 0x0001e20000100a00 */
[----:B------:R-:W-:Y:S03]  /*37e30*/  STL.64 [R1+0x7d8], R14 ;  /* 0x0007d80e01007387 */ /* 0x000fe60000100a00 */
[----:B0-----:R-:W3:Y:S01]  /*37e40*/  LDL.LU.64 R12, [R1+0x7170] ;  /* 0x00717000010c7983 */ /* 0x001ee20000300a00 */
[----:B------:R-:W-:Y:S02]  /*37e50*/  IMAD.MOV.U32 R6, RZ, RZ, R8 ;  /* 0x000000ffff067224 */ /* 0x000fe400078e0008 */
[----:B------:R-:W-:Y:S02]  /*37e60*/  IMAD.MOV.U32 R3, RZ, RZ, R9 ;  /* 0x000000ffff037224 */ /* 0x000fe400078e0009 */
[----:B------:R-:W4:Y:S01]  /*37e70*/  LDL.LU R11, [R1+0x7168] ;  /* 0x00716800010b7983 */ /* 0x000f220000300800 */
[----:B------:R-:W2:Y:S01]  /*37e80*/  LDL.LU.64 R8, [R1+0x7160] ;  /* 0x0071600001087983 */ /* 0x000ea20000300a00 */
[----:B------:R-:W-:Y:S02]  /*37e90*/  STL [R1+0x7158], R6 ;  /* 0x0071580601007387 */ /* 0x000fe40000100800 */
[----:B------:R3:W-:Y:S02]  /*37ea0*/  STL.64 [R1+0x7150], R4 ;  /* 0x0071500401007387 */ /* 0x0007e40000100a00 */
[----:B---3--:R-:W-:Y:S01]  /*37eb0*/  HMMA.16816.F32.BF16 R4, R20, R12, R16 ;  /* 0x0000000c1404723c */ /* 0x008fe20000041810 */
[----:B------:R-:W-:-:S02]  /*37ec0*/  IMAD.MOV.U32 R10, RZ, RZ, R12 ;  /* 0x000000ffff0a7224 */ /* 0x000fc400078e000c */
[----:B------:R-:W-:Y:S11]  /*37ed0*/  IMAD.MOV.U32 R29, RZ, RZ, R13 ;  /* 0x000000ffff1d7224 */ /* 0x000ff600078e000d */
[----:B------:R-:W-:Y:S09]  /*37ee0*/  @!UPT UIADD3 URZ, URZ, URZ, URZ ;  /* 0x0000003f3f3ff290 */ /* 0x000ff2000fffe03f */
[----:B------:R0:W-:Y:S01]  /*37ef0*/  STL.64 [R1+0x7c0], R4 ;  /* 0x0007c00401007387 */ /* 0x0001e20000100a00 */
[----:B------:R1:W-:Y:S03]  /*37f00*/  STL.64 [R1+0x7c8], R6 ;  /* 0x0007c80601007387 */ /* 0x0003e60000100a00 */
[----:B0-----:R-:W3:Y:S01]  /*37f10*/  LDL.LU.64 R4, [R1+0x990] ;  /* 0x0009900001047983 */ /* 0x001ee20000300a00 */
[----:B-1----:R-:W3:Y:S02]  /*37f20*/  LDL.LU.64 R6, [R1+0x998] ;  /* 0x0009980001067983 */ /* 0x002ee40000300a00 */
[----:B------:R-:W3:Y:S02]  /*37f30*/  LDL.LU.64 R16, [R1+0x980] ;  /* 0x0009800001107983 */ /* 0x000ee40000300a00 */
[----:B------:R-:W3:Y:S01]  /*37f40*/  LDL.LU.64 R18, [R1+0x988] ;  /* 0x0009880001127983 */ /* 0x000ee20000300a00 */
[----:B------:R-:W3:Y:S01]  /*37f50*/  LDL.LU.64 R12, [R1+0x540] ;  /* 0x00054000010c7983 */ /* 0x000ee20000300a00 */
[----:B------:R-:W3:Y:S02]  /*37f60*/  LDL.LU.64 R14, [R1+0x548] ;  /* 0x00054800010e7983 */ /* 0x000ee40000300a00 */
[----:B----4-:R-:W-:Y:S02]  /*37f70*/  STL.64 [R1+0x70c8], R10 ;  /* 0x0070c80a01007387 */ /* 0x010fe40000100a00 */
[----:B--2---:R0:W-:Y:S02]  /*37f80*/  STL.64 [R1+0x70c0], R8 ;  /* 0x0070c00801007387 */ /* 0x0041e40000100a00 */
[----:B0-----:R-:W2:Y:S01]  /*37f90*/  LDL.LU.64 R8, [R1+0xf20] ;  /* 0x000f200001087983 */ /* 0x001ea20000300a00 */
[----:B------:R-:W4:Y:S03]  /*37fa0*/  LDL.LU.64 R10, [R1+0xf28] ;  /* 0x000f2800010a7983 */ /* 0x000f260000300a00 */
[----:B----4-:R-:W-:Y:S01]  /*37fb0*/  STL.64 [R1+0x70e8], R10 ;  /* 0x0070e80a01007387 */ /* 0x010fe20000100a00 */
[----:B--2---:R0:W-:Y:S03]  /*37fc0*/  STL.64 [R1+0x70e0], R8 ;  /* 0x0070e00801007387 */ /* 0x0041e60000100a00 */
[----:B0-----:R-:W2:Y:S01]  /*37fd0*/  LDL.LU.64 R8, [R1+0xf30] ;  /* 0x000f300001087983 */ /* 0x001ea20000300a00 */
[----:B------:R-:W4:Y:S01]  /*37fe0*/  LDL.LU.64 R10, [R1+0xf38] ;  /* 0x000f3800010a7983 */ /* 0x000f220000300a00 */
[----:B---3--:R-:W-:Y:S02]  /*37ff0*/  HMMA.16816.F32.BF16 R4, R20, R24, R4 ;  /* 0x000000181404723c */ /* 0x008fe40000041804 */
[----:B----4-:R-:W-:Y:S01]  /*38000*/  STL.64 [R1+0x7100], R10 ;  /* 0x0071000a01007387 */ /* 0x010fe20000100a00 */
[----:B--2---:R0:W-:Y:S03]  /*38010*/  STL.64 [R1+0x70f8], R8 ;  /* 0x0070f80801007387 */ /* 0x0041e60000100a00 */
[----:B0-----:R-:W2:Y:S01]  /*38020*/  LDL.LU.64 R8, [R1+0xf40] ;  /* 0x000f400001087983 */ /* 0x001ea20000300a00 */
[----:B------:R-:W3:Y:S02]  /*38030*/  LDL.LU.64 R10, [R1+0xf48] ;  /* 0x000f4800010a7983 */ /* 0x000ee40000300a00 */
[----:B------:R-:W-:-:S02]  /*38040*/  IMAD.MOV.U32 R2, RZ, RZ, R24 ;  /* 0x000000ffff027224 */ /* 0x000fc400078e0018 */
[----:B------:R-:W-:Y:S01]  /*38050*/  IMAD.MOV.U32 R0, RZ, RZ, R25 ;  /* 0x000000ffff007224 */ /* 0x000fe200078e0019 */
[----:B---3--:R-:W-:Y:S01]  /*38060*/  STL.64 [R1+0x7118], R10 ;  /* 0x0071180a01007387 */ /* 0x008fe20000100a00 */
[----:B--2---:R0:W-:Y:S03]  /*38070*/  STL.64 [R1+0x7110], R8 ;  /* 0x0071100801007387 */ /* 0x0041e60000100a00 */
[----:B0-----:R-:W2:Y:S01]  /*38080*/  LDL.LU.64 R8, [R1+0xf50] ;  /* 0x000f500001087983 */ /* 0x001ea20000300a00 */
[----:B------:R-:W2:Y:S06]  /*38090*/  LDL.LU.64 R10, [R1+0xf58] ;  /* 0x000f5800010a7983 */ /* 0x000eac0000300a00 */
[----:B------:R-:W-:Y:S02]  /*380a0*/  STL.64 [R1+0x7b0], R4 ;  /* 0x0007b00401007387 */ /* 0x000fe40000100a00 */
[----:B------:R0:W-:Y:S02]  /*380b0*/  STL.64 [R1+0x7b8], R6 ;  /* 0x0007b80601007387 */ /* 0x0001e40000100a00 */
[----:B0-----:R-:W3:Y:S01]  /*380c0*/  LDL.LU R6, [R1+0x7158] ;  /* 0x0071580001067983 */ /* 0x001ee20000300800 */
[----:B------:R-:W4:Y:S02]  /*380d0*/  LDL.LU.64 R4, [R1+0x7150] ;  /* 0x0071500001047983 */ /* 0x000f240000300a00 */
[----:B------:R-:W2:Y:S02]  /*380e0*/  LDL.LU.64 R24, [R1+0x7148] ;  /* 0x0071480001187983 */ /* 0x000ea40000300a00 */
[C---:B--2---:R-:W-:Y:S11]  /*380f0*/  HMMA.16816.F32.BF16 R16, R20.reuse, R24, R16 ;  /* 0x000000181410723c */ /* 0x044ff60000041810 */
[----:B------:R-:W-:Y:S11]  /*38100*/  @!UPT UIADD3 URZ, URZ, URZ, URZ ;  /* 0x0000003f3f3ff290 */ /* 0x000ff6000fffe03f */
[----:B------:R-:W-:Y:S01]  /*38110*/  @!UPT UIADD3 URZ, URZ, URZ, URZ ;  /* 0x0000003f3f3ff290 */ /* 0x000fe2000fffe03f */
[----:B------:R-:W-:Y:S01]  /*38120*/  STL.64 [R1+0x7a0], R16 ;  /* 0x0007a01001007387 */ /* 0x000fe20000100a00 */
[----:B------:R0:W-:Y:S03]  /*38130*/  STL.64 [R1+0x7a8], R18 ;  /* 0x0007a81201007387 */ /* 0x0001e60000100a00 */
[----:B0-----:R-:W2:Y:S01]  /*38140*/  LDL.LU R19, [R1+0x7140] ;  /* 0x0071400001137983 */ /* 0x001ea20000300800 */
[----:B------:R-:W2:Y:S02]  /*38150*/  LDL.LU.64 R16, [R1+0x7138] ;  /* 0x0071380001107983 */ /* 0x000ea40000300a00 */
[----:B------:R-:W-:Y:S02]  /*38160*/  IMAD.MOV.U32 R18, RZ, RZ, R24 ;  /* 0x000000ffff127224 */ /* 0x000fe400078e0018 */
[----:B------:R-:W-:Y:S02]  /*38170*/  IMAD.MOV.U32 R7, RZ, RZ, R25 ;  /* 0x000000ffff077224 */ /* 0x000fe400078e0019 */
[----:B------:R-:W3:Y:S01]  /*38180*/  LDL.LU.64 R24, [R1+0x7130] ;  /* 0x0071300001187983 */ /* 0x000ee20000300a00 */
[----:B--2---:R-:W-:Y:S03]  /*38190*/  HMMA.16816.F32.BF16 R20, R20, R16, R12 ;  /* 0x000000101414723c */ /* 0x004fe6000004180c */
[----:B------:R-:W3:Y:S01]  /*381a0*/  LDL.LU.64 R14, [R1+0x7128] ;  /* 0x00712800010e7983 */ /* 0x000ee20000300a00 */
[----:B------:R-:W3:Y:S11]  /*381b0*/  LDL.LU.64 R12, [R1+0x7120] ;  /* 0x00712000010c7983 */ /* 0x000ef60000300a00 */
[----:B------:R-:W-:Y:S08]  /*381c0*/  @!UPT UIADD3 URZ, URZ, URZ, URZ ;  /* 0x0000003f3f3ff290 */ /* 0x000ff0000fffe03f */
[----:B------:R0:W-:Y:S01]  /*381d0*/  STL.64 [R1+0x490], R20 ;  /* 0x0004901401007387 */ /* 0x0001e20000100a00 */
[----:B------:R1:W-:Y:S03]  /*381e0*/  STL.64 [R1+0x498], R22 ;  /* 0x0004981601007387 */ /* 0x0003e60000100a00 */
[----:B0-----:R-:W2:Y:S01]  /*381f0*/  LDL.LU.64 R20, [R1+0xd70] ;  /* 0x000d700001147983 */ /* 0x001ea20000300a00 */
[----:B-1----:R-:W2:Y:S02]  /*38200*/  LDL.LU.64 R22, [R1+0xd78] ;  /* 0x000d780001167983 */ /* 0x002ea40000300a00 */
[----:B------:R-:W-:Y:S01]  /*38210*/  STL.64 [R1+0x7010], R16 ;  /* 0x0070101001007387 */ /* 0x000fe20000100a00 */
[C---:B---3--:R-:W-:Y:S01]  /*38220*/  HMMA.16816.F32.BF16 R24, R12.reuse, R24, R8 ;  /* 0x000000180c18723c */ /* 0x048fe20000041808 */
[----:B------:R-:W3:Y:S01]  /*38230*/  LDL.LU.64 R10, [R1+0x7118] ;  /* 0x00711800010a7983 */ /* 0x000ee20000300a00 */
[----:B------:R-:W3:Y:S11]  /*38240*/  LDL.LU.64 R8, [R1+0x7110] ;  /* 0x0071100001087983 */ /* 0x000ef60000300a00 */
[----:B------:R-:W-:Y:S10]  /*38250*/  @!UPT UIADD3 URZ, URZ, URZ, URZ ;  /* 0x0000003f3f3ff290 */ /* 0x000ff4000fffe03f */
[----:B------:R0:W-:Y:S01]  /*38260*/  STL.64 [R1+0x480], R24 ;  /* 0x0004801801007387 */ /* 0x0001e20000100a00 */
[----:B------:R3:W-:Y:S03]  /*38270*/  STL.64 [R1+0x488], R26 ;  /* 0x0004881a01007387 */ /* 0x0007e60000100a00 */
[----:B0-----:R-:W3:Y:S02]  /*38280*/  LDL.LU.64 R24, [R1+0x7108] ;  /* 0x0071080001187983 */ /* 0x001ee40000300a00 */
[C---:B---3--:R-:W-:Y:S02]  /*38290*/  HMMA.16816.F32.BF16 R24, R12.reuse, R24, R8 ;  /* 0x000000180c18723c */ /* 0x048fe40000041808 */
[----:B------:R-:W3:Y:S01]  /*382a0*/  LDL.LU.64 R10, [R1+0x7100] ;  /* 0x00710000010a7983 */ /* 0x000ee20000300a00 */
[----:B------:R-:W3:Y:S11]  /*382b0*/  LDL.LU.64 R8, [R1+0x70f8] ;  /* 0x0070f80001087983 */ /* 0x000ef60000300a00 */
[----:B------:R-:W-:Y:S09]  /*382c0*/  @!UPT UIADD3 URZ, URZ, URZ, URZ ;  /* 0x0000003f3f3ff290 */ /* 0x000ff2000fffe03f */
[----:B------:R0:W-:Y:S01]  /*382d0*/  STL.64 [R1+0x470], R24 ;  /* 0x0004701801007387 */ /* 0x0001e20000100a00 */
[----:B------:R-:W-:Y:S03]  /*382e0*/  STL.64 [R1+0x478], R26 ;  /* 0x0004781a01007387 */ /* 0x000fe60000100a00 */
[----:B0-----:R-:W3:Y:S02]  /*382f0*/  LDL.LU.64 R24, [R1+0x70f0] ;  /* 0x0070f00001187983 */ /* 0x001ee40000300a00 */
[C---:B---3--:R-:W-:Y:S01]  /*38300*/  HMMA.16816.F32.BF16 R8, R12.reuse, R24, R8 ;  /* 0x000000180c08723c */ /* 0x048fe20000041808 */
[----:B------:R-:W-:Y:S02]  /*38310*/  IMAD.MOV.U32 R17, RZ, RZ, R24 ;  /* 0x000000ffff117224 */ /* 0x000fe400078e0018 */
[----:B------:R-:W-:Y:S11]  /*38320*/  IMAD.MOV.U32 R16, RZ, RZ, R25 ;  /* 0x000000ffff107224 */ /* 0x000ff600078e0019 */
[----:B------:R-:W-:Y:S09]  /*38330*/  @!UPT UIADD3 URZ, URZ, URZ, URZ ;  /* 0x0000003f3f3ff290 */ /* 0x000ff2000fffe03f */
[----:B------:R-:W-:Y:S01]  /*38340*/  STL.64 [R1+0x460], R8 ;  /* 0x0004600801007387 */ /* 0x000fe20000100a00 */
[----:B------:R0:W-:Y:S03]  /*38350*/  STL.64 [R1+0x468], R10 ;  /* 0x0004680a01007387 */ /* 0x0001e60000100a00 */
[----:B0-----:R-:W3:Y:S01]  /*38360*/  LDL.LU.64 R10, [R1+0x70e8] ;  /* 0x0070e800010a7983 */ /* 0x001ee20000300a00 */
[----:B------:R-:W3:Y:S02]  /*38370*/  LDL.LU.64 R8, [R1+0x70e0] ;  /* 0x0070e00001087983 */ /* 0x000ee40000300a00 */
[----:B------:R-:W2:Y:S02]  /*38380*/  LDL.LU.64 R26, [R1+0x70d8] ;  /* 0x0070d800011a7983 */ /* 0x000ea40000300a00 */
[----:B------:R-:W3:Y:S02]  /*38390*/  LDL.LU.64 R24, [R1+0x70d0] ;  /* 0x0070d00001187983 */ /* 0x000ee40000300a00 */
[C---:B---3--:R-:W-:Y:S11]  /*383a0*/  HMMA.16816.F32.BF16 R8, R12.reuse, R24, R8 ;  /* 0x000000180c08723c */ /* 0x048ff60000041808 */
[----:B------:R-:W-:Y:S11]  /*383b0*/  @!UPT UIADD3 URZ, URZ, URZ, URZ ;  /* 0x0000003f3f3ff290 */ /* 0x000ff6000fffe03f */
[----:B------:R-:W-:Y:S01]  /*383c0*/  @!UPT UIADD3 URZ, URZ, URZ, URZ ;  /* 0x0000003f3f3ff290 */ /* 0x000fe2000fffe03f */
[----:B------:R-:W-:Y:S01]  /*383d0*/  STL.64 [R1+0x450], R8 ;  /* 0x0004500801007387 */ /* 0x000fe20000100a00 */
[----:B------:R0:W-:Y:S03]  /*383e0*/  STL.64 [R1+0x458], R10 ;  /* 0x0004580a01007387 */ /* 0x0001e60000100a00 */
[----:B0-----:R-:W3:Y:S01]  /*383f0*/  LDL.LU.64 R10, [R1+0x70c8] ;  /* 0x0070c800010a7983 */ /* 0x001ee20000300a00 */
[----:B------:R-:W2:Y:S02]  /*38400*/  LDL.LU.64 R8, [R1+0x70c0] ;  /* 0x0070c00001087983 */ /* 0x000ea40000300a00 */
[----:B------:R0:W-:Y:S02]  /*38410*/  STL.64 [R1+0x6fc0], R24 ;  /* 0x006fc01801007387 */ /* 0x0001e40000100a00 */
[----:B0-----:R-:W-:Y:S02]  /*38420*/  IMAD.MOV.U32 R25, RZ, RZ, R16 ;  /* 0x000000ffff197224 */ /* 0x001fe400078e0010 */
[----:B------:R-:W-:Y:S01]  /*38430*/  IMAD.MOV.U32 R16, RZ, RZ, R18 ;  /* 0x000000ffff107224 */ /* 0x000fe200078e0012 */
[----:B--2---:R-:W-:Y:S11]  /*38440*/  HMMA.16816.F32.BF16 R20, R12, R8, R20 ;  /* 0x000000080c14723c */ /* 0x004ff60000041814 */
[----:B------:R-:W-:Y:S11]  /*38450*/  @!UPT UIADD3 URZ, URZ, URZ, URZ ;  /* 0x0000003f3f3ff290 */ /* 0x000ff6000fffe03f */
[----:B------:R-:W-:Y:S01]  /*38460*/  @!UPT UIADD3 URZ, URZ, URZ, URZ ;  /* 0x0000003f3f3ff290 */ /* 0x000fe2000fffe03f */
[----:B------:R-:W-:Y:S01]  /*38470*/  STL.64 [R1+0x440], R20 ;  /* 0x0004401401007387 */ /* 0x000fe20000100a00 */
[----:B------:R-:W-:Y:S02]  /*38480*/  STL.64 [R1+0x448], R22 ;  /* 0x0004481601007387 */ /* 0x000fe40000100a00 */
[----:B------:R-:W2:Y:S02]  /*38490*/  LDL.LU R18, [R1+0x70bc] ;  /* 0x0070bc0001127983 */ /* 0x000ea40000300800 */
[----:B------:R-:W-:Y:S02]  /*384a0*/  IMAD.MOV.U32 R24, RZ, RZ, R17 ;  /* 0x000000ffff187224 */ /* 0x000fe400078e0011 */
[----:B------:R-:W-:Y:S02]  /*384b0*/  IMAD.MOV.U32 R17, RZ, RZ, R7 ;  /* 0x000000ffff117224 */ /* 0x000fe400078e0007 */
[----:B------:R-:W2:Y:S03]  /*384c0*/  LDL.LU R7, [R1+0x70b8] ;  /* 0x0070b80001077983 */ /* 0x000ea60000300800 */
[----:B------:R3:W-:Y:S02]  /*384d0*/  STL.64 [R1+0x7028], R16 ;  /* 0x0070281001007387 */ /* 0x0007e40000100a00 */
[----:B---3--:R-:W-:-:S02]  /*384e0*/  IMAD.MOV.U32 R16, RZ, RZ, R10 ;  /* 0x000000ffff107224 */ /* 0x008fc400078e000a */
[----:B------:R-:W-:Y:S01]  /*384f0*/  IMAD.MOV.U32 R17, RZ, RZ, R29 ;  /* 0x000000ffff117224 */ /* 0x000fe200078e001d */
[----:B------:R-:W3:Y:S01]  /*38500*/  LDL.LU R10, [R1+0x70b4] ;  /* 0x0070b400010a7983 */ /* 0x000ee20000300800 */
[----:B------:R-:W3:Y:S03]  /*38510*/  LDL.LU R29, [R1+0x70b0] ;  /* 0x0070b000011d7983 */ /* 0x000ee60000300800 */
[----:B------:R4:W-:Y:S02]  /*38520*/  STL.64 [R1+0x7030], R16 ;  /* 0x0070301001007387 */ /* 0x0009e40000100a00 */
[----:B----4-:R-:W-:Y:S02]  /*38530*/  IMAD.MOV.U32 R16, RZ, RZ, R4 ;  /* 0x000000ffff107224 */ /* 0x010fe400078e0004 */
[----:B------:R-:W-:Y:S01]  /*38540*/  IMAD.MOV.U32 R17, RZ, RZ, R5 ;  /* 0x000000ffff117224 */ /* 0x000fe200078e0005 */
[----:B------:R-:W4:Y:S01]  /*38550*/  LDL.LU R4, [R1+0x70ac] ;  /* 0x0070ac0001047983 */ /* 0x000f220000300800 */
[----:B------:R-:W4:Y:S03]  /*38560*/  LDL.LU R5, [R1+0x70a8] ;  /* 0x0070a80001057983 */ /* 0x000f260000300800 */
[----:B------:R0:W-:Y:S02]  /*38570*/  STL.64 [R1+0x7048], R16 ;  /* 0x0070481001007387 */ /* 0x0001e40000100a00 */
[----:B0-----:R-:W-:-:S02]  /*38580*/  IMAD.MOV.U32 R16, RZ, RZ, R28 ;  /* 0x000000ffff107224 */ /* 0x001fc400078e001c */
[----:B------:R-:W-:-:S05]  /*38590*/  IMAD.MOV.U32 R17, RZ, RZ, R27 ;  /* 0x000000ffff117224 */ /* 0x000fca00078e001b */
[----:B------:R0:W-:Y:S02]  /*385a0*/  STL.64 [R1+0x7060], R16 ;  /* 0x0070601001007387 */ /* 0x0001e40000100a00 */
[----:B0-----:R-:W-:Y:S02]  /*385b0*/  IMAD.MOV.U32 R16, RZ, RZ, R26 ;  /* 0x000000ffff107224 */ /* 0x001fe400078e001a */
[----:B------:R-:W-:-:S05]  /*385c0*/  IMAD.MOV.U32 R17, RZ, RZ, R19 ;  /* 0x000000ffff117224 */ /* 0x000fca00078e0013 */
[----:B------:R0:W-:Y:S02]  /*385d0*/  STL.64 [R1+0x7078], R16 ;  /* 0x0070781001007387 */ /* 0x0001e40000100a00 */
[----:B0-----:R-:W-:Y:S02]  /*385e0*/  IMAD.MOV.U32 R17, RZ, RZ, R11 ;  /* 0x000000ffff117224 */ /* 0x001fe400078e000b */
[----:B--2---:R-:W-:-:S05]  /*385f0*/  IMAD.MOV.U32 R16, RZ, RZ, R18 ;  /* 0x000000ffff107224 */ /* 0x004fca00078e0012 */
[----:B------:R-:W-:Y:S01]  /*38600*/  STL.64 [R1+0x7090], R16 ;  /* 0x0070901001007387 */ /* 0x000fe20000100a00 */
[----:B------:R-:W4:Y:S02]  /*38610*/  LDL.LU.64 R20, [R1+0xd30] ;  /* 0x000d300001147983 */ /* 0x000f240000300a00 */
[----:B------:R-:W4:Y:S02]  /*38620*/  LDL.LU.64 R22, [R1+0xd38] ;  /* 0x000d380001167983 */ /* 0x000f240000300a00 */
[----:B------:R0:W-:Y:S02]  /*38630*/  STL.64 [R1+0x6fd8], R24 ;  /* 0x006fd81801007387 */ /* 0x0001e40000100a00 */
[----:B0-----:R-:W2:Y:S04]  /*38640*/  LDL.64 R24, [R1+0x10] ;  /* 0x0000100001187983 */ /* 0x001ea80000100a00 */
[----:B--2---:R0:W-:Y:S04]  /*38650*/  STL.64 [R1+0x6fe0], R24 ;  /* 0x006fe01801007387 */ /* 0x0041e80000100a00 */
[----:B0-----:R-:W2:Y:S04]  /*38660*/  LDL.64 R24, [R1+0x20] ;  /* 0x0000200001187983 */ /* 0x001ea80000100a00 */
[----:B--2---:R0:W-:Y:S04]  /*38670*/  STL.64 [R1+0x7008], R24 ;  /* 0x0070081801007387 */ /* 0x0041e80000100a00 */
[----:B0-----:R-:W2:Y:S01]  /*38680*/  LDL.LU.64 R24, [R1+0x970] ;  /* 0x0009700001187983 */ /* 0x001ea20000300a00 */
[----:B------:R-:W2:Y:S03]  /*38690*/  LDL.LU.64 R26, [R1+0x978] ;  /* 0x00097800011a7983 */ /* 0x000ea60000300a00 */
[----:B--2---:R-:W-:Y:S01]  /*386a0*/  STL.64 [R1+0x7040], R26 ;  /* 0x0070401a01007387 */ /* 0x004fe20000100a00 */
[----:B------:R0:W-:Y:S03]  /*386b0*/  STL.64 [R1+0x7038], R24 ;  /* 0x0070381801007387 */ /* 0x0001e60000100a00 */
        /* <DEDUP_REMOVED lines=13> */
[----:B------:R-:W2:Y:S01]  /*38790*/  LDL.LU.64 R26, [R1+0xd58] ;  /* 0x000d5800011a7983 */ /* 0x000ea20000300a00 */
[----:B----4-:R-:W-:Y:S01]  /*387a0*/  HMMA.16816.F32.BF16 R20, R12, R4, R20 ;  /* 0x000000040c14723c */ /* 0x010fe20000041814 */
[----:B---3--:R-:W-:-:S02]  /*387b0*/  IMAD.MOV.U32 R16, RZ, RZ, R10 ;  /* 0x000000ffff107224 */ /* 0x008fc400078e000a */
[----:B------:R-:W-:Y:S01]  /*387c0*/  IMAD.MOV.U32 R17, RZ, RZ, R7 ;  /* 0x000000ffff117224 */ /* 0x000fe200078e0007 */
[----:B--2---:R-:W-:Y:S01]  /*387d0*/  STL.64 [R1+0x70a0], R26 ;  /* 0x0070a01a01007387 */ /* 0x004fe20000100a00 */
[----:B------:R0:W-:Y:S03]  /*387e0*/  STL.64 [R1+0x7098], R24 ;  /* 0x0070981801007387 */ /* 0x0001e60000100a00 */
[----:B0-----:R-:W2:Y:S01]  /*387f0*/  LDL.LU.64 R24, [R1+0xd60] ;  /* 0x000d600001187983 */ /* 0x001ea20000300a00 */
[----:B------:R-:W2:Y:S02]  /*38800*/  LDL.LU.64 R26, [R1+0xd68] ;  /* 0x000d6800011a7983 */ /* 0x000ea40000300a00 */
[----:B------:R-:W-:Y:S02]  /*38810*/  STL.64 [R1+0x6fb8], R8 ;  /* 0x006fb80801007387 */ /* 0x000fe40000100a00 */
[----:B------:R-:W-:Y:S10]  /*38820*/  STL.64 [R1+0x6fb0], R4 ;  /* 0x006fb00401007387 */ /* 0x000ff40000100a00 */
[----:B------:R-:W-:Y:S01]  /*38830*/  STL.64 [R1+0x430], R20 ;  /* 0x0004301401007387 */ /* 0x000fe20000100a00 */
[----:B------:R-:W-:Y:S02]  /*38840*/  STL.64 [R1+0x438], R22 ;  /* 0x0004381601007387 */ /* 0x000fe40000100a00 */
[----:B------:R-:W0:Y:S02]  /*38850*/  LDSM.16.MT88.4 R20, [R29+0x180] ;  /* 0x000180001d14783b */ /* 0x000e240000004200 */
[----:B0-----:R-:W-:Y:S02]  /*38860*/  STL.64 [R1+0x6f48], R22 ;  /* 0x006f481601007387 */ /* 0x001fe40000100a00 */
[----:B------:R0:W-:Y:S02]  /*38870*/  STL.64 [R1+0x6f40], R20 ;  /* 0x006f401401007387 */ /* 0x0001e40000100a00 */
[----:B0-----:R-:W3:Y:S01]  /*38880*/  LDL.LU.64 R20, [R1+0xb60] ;  /* 0x000b600001147983 */ /* 0x001ee20000300a00 */
[----:B------:R-:W3:Y:S01]  /*38890*/  LDL.LU.64 R22, [R1+0xb68] ;  /* 0x000b680001167983 */ /* 0x000ee20000300a00 */
[C---:B--2---:R-:W-:Y:S02]  /*388a0*/  HMMA.16816.F32.BF16 R16, R12.reuse, R16, R24 ;  /* 0x000000100c10723c */ /* 0x044fe40000041818 */
[----:B------:R-:W2:Y:S01]  /*388b0*/  LDL.LU.64 R26, [R1+0x70a0] ;  /* 0x0070a000011a7983 */ /* 0x000ea20000300a00 */
[----:B------:R-:W2:Y:S11]  /*388c0*/  LDL.LU.64 R24, [R1+0x7098] ;  /* 0x0070980001187983 */ /* 0x000eb60000300a00 */
[----:B------:R-:W-:Y:S09]  /*388d0*/  @!UPT UIADD3 URZ, URZ, URZ, URZ ;  /* 0x0000003f3f3ff290 */ /* 0x000ff2000fffe03f */
[----:B------:R0:W-:Y:S01]  /*388e0*/  STL.64 [R1+0x790], R16 ;  /* 0x0007901001007387 */ /* 0x0001e20000100a00 */
[----:B------:R2:W-:Y:S03]  /*388f0*/  STL.64 [R1+0x798], R18 ;  /* 0x0007981201007387 */ /* 0x0005e60000100a00 */
[----:B0-----:R-:W2:Y:S02]  /*38900*/  LDL.LU.64 R16, [R1+0x7090] ;  /* 0x0070900001107983 */ /* 0x001ea40000300a00 */
        /* <DEDUP_REMOVED lines=21> */
[----:B--2---:R-:W-:Y:S02]  /*38a60*/  HMMA.16816.F32.BF16 R16, R12, R16, R24 ;  /* 0x000000100c10723c */ /* 0x004fe40000041818 */
[----:B------:R-:W2:Y:S01]  /*38a70*/  LDL.LU.64 R26, [R1+0x7040] ;  /* 0x00704000011a7983 */ /* 0x000ea20000300a00 */
[----:B------:R-:W2:Y:S11]  /*38a80*/  LDL.LU.64 R24, [R1+0x7038] ;  /* 0x0070380001187983 */ /* 0x000eb60000300a00 */
[----:B------:R-:W-:Y:S09]  /*38a90*/  @!UPT UIADD3 URZ, URZ, URZ, URZ ;  /* 0x0000003f3f3ff290 */ /* 0x000ff2000fffe03f */
[----:B------:R0:W-:Y:S01]  /*38aa0*/  STL.64 [R1+0x750], R16 ;  /* 0x0007501001007387 */ /* 0x0001e20000100a00 */
[----:B------:R1:W-:Y:S03]  /*38ab0*/  STL.64 [R1+0x758], R18 ;  /* 0x0007581201007387 */ /* 0x0003e60000100a00 */
[----:B0-----:R-:W2:Y:S01]  /*38ac0*/  LDL.LU.64 R16, [R1+0x7030] ;  /* 0x0070300001107983 */ /* 0x001ea20000300a00 */
[----:B------:R-:W-:Y:S02]  /*38ad0*/  IMAD.MOV.U32 R8, RZ, RZ, R6 ;  /* 0x000000ffff087224 */ /* 0x000fe400078e0006 */
[----:B------:R-:W-:-:S07]  /*38ae0*/  IMAD.MOV.U32 R9, RZ, RZ, R3 ;  /* 0x000000ffff097224 */ /* 0x000fce00078e0003 */
[C---:B---3--:R-:W-:Y:S08]  /*38af0*/  HMMA.16816.F32.BF16 R20, R12.reuse, R8, R20 ;  /* 0x000000080c14723c */ /* 0x048ff00000041814 */
[----:B--2---:R-:W-:Y:S01]  /*38b00*/  HMMA.16816.F32.BF16 R8, R12, R16, R24 ;  /* 0x000000100c08723c */ /* 0x004fe20000041818 */
[----:B------:R-:W2:Y:S11]  /*38b10*/  LDL.LU.64 R16, [R1+0x960] ;  /* 0x0009600001107983 */ /* 0x000eb60000300a00 */
[----:B------:R-:W-:Y:S03]  /*38b20*/  @!UPT UIADD3 URZ, URZ, URZ, URZ ;  /* 0x0000003f3f3ff290 */ /* 0x000fe6000fffe03f */
[----:B------:R-:W-:Y:S02]  /*38b30*/  STL.64 [R1+0x740], R20 ;  /* 0x0007401401007387 */ /* 0x000fe40000100a00 */
[----:B------:R-:W-:Y:S02]  /*38b40*/  STL.64 [R1+0x748], R22 ;  /* 0x0007481601007387 */ /* 0x000fe40000100a00 */
[----:B-1----:R-:W2:Y:S04]  /*38b50*/  LDL.LU.64 R18, [R1+0x968] ;  /* 0x0009680001127983 */ /* 0x002ea80000300a00 */
[----:B------:R-:W-:Y:S01]  /*38b60*/  STL.64 [R1+0x730], R8 ;  /* 0x0007300801007387 */ /* 0x000fe20000100a00 */
[----:B------:R-:W-:Y:S02]  /*38b70*/  STL.64 [R1+0x738], R10 ;  /* 0x0007380a01007387 */ /* 0x000fe40000100a00 */
[----:B------:R-:W3:Y:S02]  /*38b80*/  LDL.LU.64 R24, [R1+0x530] ;  /* 0x0005300001187983 */ /* 0x000ee40000300a00 */
[----:B------:R-:W4:Y:S02]  /*38b90*/  LDL.LU.64 R26, [R1+0x538] ;  /* 0x00053800011a7983 */ /* 0x000f240000300a00 */
[----:B----4-:R-:W-:Y:S01]  /*38ba0*/  STL.64 [R1+0x7020], R26 ;  /* 0x0070201a01007387 */ /* 0x010fe20000100a00 */
[----:B---3--:R0:W-:Y:S03]  /*38bb0*/  STL.64 [R1+0x7018], R24 ;  /* 0x0070181801007387 */ /* 0x0081e60000100a00 */
[----:B0-----:R-:W3:Y:S01]  /*38bc0*/  LDL.LU.64 R24, [R1+0x950] ;  /* 0x0009500001187983 */ /* 0x001ee20000300a00 */
[----:B------:R-:W3:Y:S02]  /*38bd0*/  LDL.LU.64 R26, [R1+0x958] ;  /* 0x00095800011a7983 */ /* 0x000ee40000300a00 */
[----:B------:R-:W4:Y:S02]  /*38be0*/  LDL.LU.64 R20, [R1+0xf00] ;  /* 0x000f000001147983 */ /* 0x000f240000300a00 */
[----:B------:R-:W2:Y:S02]  /*38bf0*/  LDL.LU.64 R22, [R1+0xf08] ;  /* 0x000f080001167983 */ /* 0x000ea40000300a00 */
[----:B--2---:R-:W-:Y:S01]  /*38c00*/  STL.64 [R1+0x6ff0], R22 ;  /* 0x006ff01601007387 */ /* 0x004fe20000100a00 */
[----:B----4-:R0:W-:Y:S03]  /*38c10*/  STL.64 [R1+0x6fe8], R20 ;  /* 0x006fe81401007387 */ /* 0x0101e60000100a00 */
[----:B0-----:R-:W2:Y:S01]  /*38c20*/  LDL.LU.64 R20, [R1+0xf10] ;  /* 0x000f100001147983 */ /* 0x001ea20000300a00 */
[----:B------:R-:W2:Y:S02]  /*38c30*/  LDL.LU.64 R22, [R1+0xf18] ;  /* 0x000f180001167983 */ /* 0x000ea40000300a00 */
[----:B------:R-:W4:Y:S02]  /*38c40*/  LDL.LU.64 R8, [R1+0xee0] ;  /* 0x000ee00001087983 */ /* 0x000f240000300a00 */
[----:B------:R-:W2:Y:S02]  /*38c50*/  LDL.LU.64 R10, [R1+0xee8] ;  /* 0x000ee800010a7983 */ /* 0x000ea40000300a00 */
[----:B------:R-:W-:-:S02]  /*38c60*/  IMAD.MOV.U32 R4, RZ, RZ, R2 ;  /* 0x000000ffff047224 */ /* 0x000fc400078e0002 */
[----:B------:R-:W-:-:S07]  /*38c70*/  IMAD.MOV.U32 R5, RZ, RZ, R0 ;  /* 0x000000ffff057224 */ /* 0x000fce00078e0000 */
[C---:B------:R-:W-:Y:S01]  /*38c80*/  HMMA.16816.F32.BF16 R4, R12.reuse, R4, R16 ;  /* 0x000000040c04723c */ /* 0x040fe20000041810 */
[----:B--2---:R-:W-:Y:S01]  /*38c90*/  STL.64 [R1+0x6fd0], R10 ;  /* 0x006fd00a01007387 */ /* 0x004fe20000100a00 */
[----:B----4-:R0:W-:Y:S03]  /*38ca0*/  STL.64 [R1+0x6fc8], R8 ;  /* 0x006fc80801007387 */ /* 0x0101e60000100a00 */
[----:B0-----:R-:W2:Y:S01]  /*38cb0*/  LDL.LU.64 R8, [R1+0xef0] ;  /* 0x000ef00001087983 */ /* 0x001ea20000300a00 */
[----:B------:R-:W2:Y:S02]  /*38cc0*/  LDL.LU.64 R10, [R1+0xef8] ;  /* 0x000ef800010a7983 */ /* 0x000ea40000300a00 */
[----:B------:R-:W3:Y:S11]  /*38cd0*/  LDL.LU.64 R16, [R1+0x7028] ;  /* 0x0070280001107983 */ /* 0x000ef60000300a00 */
[----:B------:R-:W-:Y:S04]  /*38ce0*/  @!UPT UIADD3 URZ, URZ, URZ, URZ ;  /* 0x0000003f3f3ff290 */ /* 0x000fe8000fffe03f */
[----:B------:R0:W-:Y:S01]  /*38cf0*/  STL.64 [R1+0x720], R4 ;  /* 0x0007200401007387 */ /* 0x0001e20000100a00 */
[----:B------:R1:W-:Y:S04]  /*38d00*/  STL.64 [R1+0x728], R6 ;  /* 0x0007280601007387 */ /* 0x0003e80000100a00 */
[----:B0-----:R-:W4:Y:S01]  /*38d10*/  LDL.LU.64 R4, [R1+0xd10] ;  /* 0x000d100001047983 */ /* 0x001f220000300a00 */
[----:B-1----:R-:W4:Y:S01]  /*38d20*/  LDL.LU.64 R6, [R1+0xd18] ;  /* 0x000d180001067983 */ /* 0x002f220000300a00 */
[C---:B---3--:R-:W-:Y:S02]  /*38d30*/  HMMA.16816.F32.BF16 R16, R12.reuse, R16, R24 ;  /* 0x000000100c10723c */ /* 0x048fe40000041818 */
[----:B------:R-:W3:Y:S01]  /*38d40*/  LDL.LU.64 R26, [R1+0x7020] ;  /* 0x00702000011a7983 */ /* 0x000ee20000300a00 */
[----:B------:R-:W3:Y:S11]  /*38d50*/  LDL.LU.64 R24, [R1+0x7018] ;  /* 0x0070180001187983 */ /* 0x000ef60000300a00 */
[----:B------:R-:W-:Y:S09]  /*38d60*/  @!UPT UIADD3 URZ, URZ, URZ, URZ ;  /* 0x0000003f3f3ff290 */ /* 0x000ff2000fffe03f */
[----:B------:R0:W-:Y:S01]  /*38d70*/  STL.64 [R1+0x710], R16 ;  /* 0x0007101001007387 */ /* 0x0001e20000100a00 */
[----:B------:R1:W-:Y:S03]  /*38d80*/  STL.64 [R1+0x718], R18 ;  /* 0x0007181201007387 */ /* 0x0003e60000100a00 */
[----:B0-----:R-:W3:Y:S02]  /*38d90*/  LDL.LU.64 R16, [R1+0x7010] ;  /* 0x0070100001107983 */ /* 0x001ee40000300a00 */
[----:B---3--:R-:W-:Y:S02]  /*38da0*/  HMMA.16816.F32.BF16 R12, R12, R16, R24 ;  /* 0x000000100c0c723c */ /* 0x008fe40000041818 */
[----:B------:R-:W3:Y:S01]  /*38db0*/  LDL.LU.64 R24, [R1+0x7008] ;  /* 0x0070080001187983 */ /* 0x000ee20000300a00 */
[----:B-1----:R-:W3:Y:S02]  /*38dc0*/  LDL.LU.64 R18, [R1+0x7000] ;  /* 0x0070000001127983 */ /* 0x002ee40000300a00 */
[----:B------:R-:W3:Y:S11]  /*38dd0*/  LDL.LU.64 R16, [R1+0x6ff8] ;  /* 0x006ff80001107983 */ /* 0x000ef60000300a00 */
[----:B------:R-:W-:Y:S07]  /*38de0*/  @!UPT UIADD3 URZ, URZ, URZ, URZ ;  /* 0x0000003f3f3ff290 */ /* 0x000fee000fffe03f */
[----:B------:R0:W-:Y:S01]  /*38df0*/  STL.64 [R1+0x420], R12 ;  /* 0x0004200c01007387 */ /* 0x0001e20000100a00 */
[----:B------:R1:W-:Y:S03]  /*38e00*/  STL.64 [R1+0x428], R14 ;  /* 0x0004280e01007387 */ /* 0x0003e60000100a00 */
[----:B0-----:R-:W2:Y:S01]  /*38e10*/  LDL.LU.64 R12, [R1+0xce0] ;  /* 0x000ce000010c7983 */ /* 0x001ea20000300a00 */
[----:B-1----:R-:W2:Y:S01]  /*38e20*/  LDL.LU.64 R14, [R1+0xce8] ;  /* 0x000ce800010e7983 */ /* 0x002ea20000300a00 */
        /* <DEDUP_REMOVED lines=8> */
[----:B------:R-:W3:Y:S02]  /*38eb0*/  LDL.LU.64 R24, [R1+0x6fe0] ;  /* 0x006fe00001187983 */ /* 0x000ee40000300a00 */
[C---:B---3--:R-:W-:Y:S11]  /*38ec0*/  HMMA.16816.F32.BF16 R20, R16.reuse, R24, R20 ;  /* 0x000000181014723c */ /* 0x048ff60000041814 */
[----:B------:R-:W-:Y:S11]  /*38ed0*/  @!UPT UIADD3 URZ, URZ, URZ, URZ ;  /* 0x0000003f3f3ff290 */ /* 0x000ff6000fffe03f */
[----:B------:R-:W-:Y:S01]  /*38ee0*/  @!UPT UIADD3 URZ, URZ, URZ, URZ ;  /* 0x0000003f3f3ff290 */ /* 0x000fe2000fffe03f */
[----:B------:R0:W-:Y:S01]  /*38ef0*/  STL.64 [R1+0x400], R20 ;  /* 0x0004001401007387 */ /* 0x0001e20000100a00 */
[----:B------:R-:W-:Y:S02]  /*38f00*/  STL.64 [R1+0x408], R22 ;  /* 0x0004081601007387 */ /* 0x000fe40000100a00 */
[----:B0-----:R-:W-:Y:S02]  /*38f10*/  IMAD.MOV.U32 R21, RZ, RZ, R24 ;  /* 0x000000ffff157224 */ /* 0x001fe400078e0018 */
[----:B------:R-:W-:Y:S02]  /*38f20*/  IMAD.MOV.U32 R20, RZ, RZ, R25 ;  /* 0x000000ffff147224 */ /* 0x000fe400078e0019 */
[----:B------:R-:W2:Y:S03]  /*38f30*/  LDL.LU.64 R24, [R1+0x6fd8] ;  /* 0x006fd80001187983 */ /* 0x000ea60000300a00 */
[----:B------:R0:W-:Y:S02]  /*38f40*/  STL.64 [R1+0x6f68], R20 ;  /* 0x006f681401007387 */ /* 0x0001e40000100a00 */
[----:B0-----:R-:W3:Y:S01]  /*38f50*/  LDL.64 R20, [R1+0x30] ;  /* 0x0000300001147983 */ /* 0x001ee20000100a00 */
[C---:B--2---:R-:W-:Y:S03]  /*38f60*/  HMMA.16816.F32.BF16 R24, R16.reuse, R24, R8 ;  /* 0x000000181018723c */ /* 0x044fe60000041808 */
[----:B------:R-:W2:Y:S01]  /*38f70*/  LDL.LU.64 R10, [R1+0x6fd0] ;  /* 0x006fd000010a7983 */ /* 0x000ea20000300a00 */
[----:B------:R-:W2:Y:S11]  /*38f80*/  LDL.LU.64 R8, [R1+0x6fc8] ;  /* 0x006fc80001087983 */ /* 0x000eb60000300a00 */
[----:B------:R-:W-:Y:S08]  /*38f90*/  @!UPT UIADD3 URZ, URZ, URZ, URZ ;  /* 0x0000003f3f3ff290 */ /* 0x000ff0000fffe03f */
[----:B------:R0:W-:Y:S01]  /*38fa0*/  STL.64 [R1+0x3f0], R24 ;  /* 0x0003f01801007387 */ /* 0x0001e20000100a00 */
[----:B------:R-:W-:Y:S03]  /*38fb0*/  STL.64 [R1+0x3f8], R26 ;  /* 0x0003f81a01007387 */ /* 0x000fe60000100a00 */
[----:B0-----:R-:W2:Y:S02]  /*38fc0*/  LDL.LU.64 R24, [R1+0x6fc0] ;  /* 0x006fc00001187983 */ /* 0x001ea40000300a00 */
[C---:B--2---:R-:W-:Y:S11]  /*38fd0*/  HMMA.16816.F32.BF16 R8, R16.reuse, R24, R8 ;  /* 0x000000181008723c */ /* 0x044ff60000041808 */
[----:B------:R-:W-:Y:S11]  /*38fe0*/  @!UPT UIADD3 URZ, URZ, URZ, URZ ;  /* 0x0000003f3f3ff290 */ /* 0x000ff6000fffe03f */
[----:B------:R-:W-:Y:S01]  /*38ff0*/  @!UPT UIADD3 URZ, URZ, URZ, URZ ;  /* 0x0000003f3f3ff290 */ /* 0x000fe2000fffe03f */
[----:B------:R0:W-:Y:S01]  /*39000*/  STL.64 [R1+0x3e0], R8 ;  /* 0x0003e00801007387 */ /* 0x0001e20000100a00 */
[----:B------:R-:W-:Y:S03]  /*39010*/  STL.64 [R1+0x3e8], R10 ;  /* 0x0003e80a01007387 */ /* 0x000fe60000100a00 */
[----:B0-----:R-:W4:Y:S01]  /*39020*/  LDL.LU.64 R8, [R1+0x6fb8] ;  /* 0x006fb80001087983 */ /* 0x001f220000300a00 */
[----:B------:R0:W-:Y:S03]  /*39030*/  STL.64 [R1+0x6f90], R24 ;  /* 0x006f901801007387 */ /* 0x0001e60000100a00 */
[----:B0-----:R-:W2:Y:S01]  /*39040*/  LDL.64 R24, [R1+0xc0] ;  /* 0x0000c00001187983 */ /* 0x001ea20000100a00 */
[C---:B----4-:R-:W-:Y:S11]  /*39050*/  HMMA.16816.F32.BF16 R4, R16.reuse, R8, R4 ;  /* 0x000000081004723c */ /* 0x050ff60000041804 */
[----:B------:R-:W-:Y:S11]  /*39060*/  @!UPT UIADD3 URZ, URZ, URZ, URZ ;  /* 0x0000003f3f3ff290 */ /* 0x000ff6000fffe03f */
[----:B------:R-:W-:Y:S01]  /*39070*/  @!UPT UIADD3 URZ, URZ, URZ, URZ ;  /* 0x0000003f3f3ff290 */ /* 0x000fe2000fffe03f */
[----:B------:R0:W-:Y:S01]  /*39080*/  STL.64 [R1+0x3d0], R4 ;  /* 0x0003d00401007387 */ /* 0x0001e20000100a00 */
[----:B------:R-:W-:Y:S03]  /*39090*/  STL.64 [R1+0x3d8], R6 ;  /* 0x0003d80601007387 */ /* 0x000fe60000100a00 */
[----:B0-----:R-:W4:Y:S02]  /*390a0*/  LDL.LU.64 R4, [R1+0x6fb0] ;  /* 0x006fb00001047983 */ /* 0x001f240000300a00 */
[----:B----4-:R-:W-:Y:S11]  /*390b0*/  HMMA.16816.F32.BF16 R12, R16, R4, R12 ;  /* 0x00000004100c723c */ /* 0x010ff6000004180c */
[----:B------:R-:W-:Y:S11]  /*390c0*/  @!UPT UIADD3 URZ, URZ, URZ, URZ ;  /* 0x0000003f3f3ff290 */ /* 0x000ff6000fffe03f */
[----:B------:R-:W-:Y:S01]  /*390d0*/  @!UPT UIADD3 URZ, URZ, URZ, URZ ;  /* 0x0000003f3f3ff290 */ /* 0x000fe2000fffe03f */
[----:B------:R-:W-:Y:S01]  /*390e0*/  STL.64 [R1+0x3c0], R12 ;  /* 0x0003c00c01007387 */ /* 0x000fe20000100a00 */
[----:B------:R-:W-:Y:S02]  /*390f0*/  STL.64 [R1+0x3c8], R14 ;  /* 0x0003c80e01007387 */ /* 0x000fe40000100a00 */
[----:B------:R-:W0:Y:S04]  /*39100*/  LDSM.16.MT88.4 R12, [R29+0x200] ;  /* 0x000200001d0c783b */ /* 0x000e280000004200 */
[----:B------:R-:W-:Y:S01]  /*39110*/  STL [R1+0x6ee0], R29 ;  /* 0x006ee01d01007387 */ /* 0x000fe20000100800 */
[----:B0-----:R-:W-:Y:S01]  /*39120*/  STL.64 [R1+0x6e00], R14 ;  /* 0x006e000e01007387 */ /* 0x001fe20000100a00 */
[----:B------:R0:W-:Y:S03]  /*39130*/  STL.64 [R1+0x6df8], R12 ;  /* 0x006df80c01007387 */ /* 0x0001e60000100a00 */
[----:B0-----:R-:W4:Y:S04]  /*39140*/  LDL.64 R12, [R1+0x50] ;  /* 0x00005000010c7983 */ /* 0x001f280000100a00 */
[----:B----4-:R0:W-:Y:S04]  /*39150*/  STL.64 [R1+0x6fa8], R12 ;  /* 0x006fa80c01007387 */ /* 0x0101e80000100a00 */
[----:B0-----:R-:W4:Y:S01]  /*39160*/  LDL.LU.64 R12, [R1+0xd00] ;  /* 0x000d0000010c7983 */ /* 0x001f220000300a00 */
[----:B------:R-:W4:Y:S02]  /*39170*/  LDL.LU.64 R14, [R1+0xd08] ;  /* 0x000d0800010e7983 */ /* 0x000f240000300a00 */
[----:B---3--:R-:W-:-:S02]  /*39180*/  IMAD.MOV.U32 R6, RZ, RZ, R20 ;  /* 0x000000ffff067224 */ /* 0x008fc400078e0014 */
[----:B------:R-:W-:Y:S01]  /*39190*/  IMAD.MOV.U32 R3, RZ, RZ, R21 ;  /* 0x000000ffff037224 */ /* 0x000fe200078e0015 */
[----:B----4-:R-:W-:Y:S11]  /*391a0*/  HMMA.16816.F32.BF16 R12, R16, R20, R12 ;  /* 0x00000014100c723c */ /* 0x010ff6000004180c */
[----:B------:R-:W-:Y:S11]  /*391b0*/  @!UPT UIADD3 URZ, URZ, URZ, URZ ;  /* 0x0000003f3f3ff290 */ /* 0x000ff6000fffe03f */
[----:B------:R-:W-:Y:S01]  /*391c0*/  @!UPT UIADD3 URZ, URZ, URZ, URZ ;  /* 0x0000003f3f3ff290 */ /* 0x000fe2000fffe03f */
[----:B------:R0:W-:Y:S01]  /*391d0*/  STL.64 [R1+0x700], R12 ;  /* 0x0007000c01007387 */ /* 0x0001e20000100a00 */
[----:B------:R1:W-:Y:S03]  /*391e0*/  STL.64 [R1+0x708], R14 ;  /* 0x0007080e01007387 */ /* 0x0003e60000100a00 */
[----:B0-----:R-:W3:Y:S01]  /*391f0*/  LDL.LU.64 R12, [R1+0xb50] ;  /* 0x000b5000010c7983 */ /* 0x001ee20000300a00 */
[----:B-1----:R-:W3:Y:S02]  /*39200*/  LDL.LU.64 R14, [R1+0xb58] ;  /* 0x000b5800010e7983 */ /* 0x002ee40000300a00 */
[----:B------:R-:W4:Y:S02]  /*39210*/  LDL.64 R20, [R1+0x70] ;  /* 0x0000700001147983 */ /* 0x000f240000100a00 */
[----:B----4-:R0:W-:Y:S04]  /*39220*/  STL.64 [R1+0x6f78], R20 ;  /* 0x006f781401007387 */ /* 0x0101e80000100a00 */
[----:B0-----:R-:W4:Y:S01]  /*39230*/  LDL.LU.64 R20, [R1+0xcf0] ;  /* 0x000cf00001147983 */ /* 0x001f220000300a00 */
[----:B------:R-:W4:Y:S02]  /*39240*/  LDL.LU.64 R22, [R1+0xcf8] ;  /* 0x000cf80001167983 */ /* 0x000f240000300a00 */
[----:B--2---:R-:W-:-:S02]  /*39250*/  IMAD.MOV.U32 R10, RZ, RZ, R24 ;  /* 0x000000ffff0a7224 */ /* 0x004fc400078e0018 */
[----:B------:R-:W-:Y:S02]  /*39260*/  STL [R1+0x6ee4], R3 ;  /* 0x006ee40301007387 */ /* 0x000fe40000100800 */
[----:B------:R-:W-:Y:S01]  /*39270*/  IMAD.MOV.U32 R7, RZ, RZ, R25 ;  /* 0x000000ffff077224 */ /* 0x000fe200078e0019 */
[C---:B----4-:R-:W-:Y:S11]  /*39280*/  HMMA.16816.F32.BF16 R20, R16.reuse, R24, R20 ;  /* 0x000000181014723c */ /* 0x050ff60000041814 */
[----:B------:R-:W-:Y:S11]  /*39290*/  @!UPT UIADD3 URZ, URZ, URZ, URZ ;  /* 0x0000003f3f3ff290 */ /* 0x000ff6000fffe03f */
[----:B------:R-:W-:Y:S01]  /*392a0*/  @!UPT UIADD3 URZ, URZ, URZ, URZ ;  /* 0x0000003f3f3ff290 */ /* 0x000fe2000fffe03f */
[----:B------:R-:W-:Y:S01]  /*392b0*/  STL.64 [R1+0x6f0], R20 ;  /* 0x0006f01401007387 */ /* 0x000fe20000100a00 */
[----:B------:R-:W-:Y:S02]  /*392c0*/  STL.64 [R1+0x6f8], R22 ;  /* 0x0006f81601007387 */ /* 0x000fe40000100a00 */
[----:B------:R-:W-:Y:S02]  /*392d0*/  STL [R1+0x6fa0], R10 ;  /* 0x006fa00a01007387 */ /* 0x000fe40000100800 */
[----:B------:R0:W-:Y:S02]  /*392e0*/  STL.64 [R1+0x6f98], R8 ;  /* 0x006f980801007387 */ /* 0x0001e40000100a00 */
[----:B0-----:R-:W3:Y:S01]  /*392f0*/  LDL.64 R8, [R1+0xb0] ;  /* 0x0000b00001087983 */ /* 0x001ee20000100a00 */
[----:B------:R-:W2:Y:S02]  /*39300*/  LDL.LU.64 R24, [R1+0xb30] ;  /* 0x000b300001187983 */ /* 0x000ea40000300a00 */
[----:B------:R-:W2:Y:S02]  /*39310*/  LDL.LU.64 R26, [R1+0xb38] ;  /* 0x000b3800011a7983 */ /* 0x000ea40000300a00 */
[----:B------:R-:W4:Y:S01]  /*39320*/  LDL.LU.64 R20, [R1+0xb20] ;  /* 0x000b200001147983 */ /* 0x000f220000300a00 */
[----:B------:R-:W2:Y:S01]  /*39330*/  LDL.LU.64 R22, [R1+0xb28] ;  /* 0x000b280001167983 */ /* 0x000ea20000300a00 */
[----:B---3--:R-:W-:Y:S03]  /*39340*/  HMMA.16816.F32.BF16 R12, R16, R8, R12 ;  /* 0x00000008100c723c */ /* 0x008fe6000004180c */
[----:B--2---:R-:W-:Y:S01]  /*39350*/  STL.64 [R1+0x6f88], R22 ;  /* 0x006f881601007387 */ /* 0x004fe20000100a00 */
[----:B----4-:R0:W-:Y:S03]  /*39360*/  STL.64 [R1+0x6f80], R20 ;  /* 0x006f801401007387 */ /* 0x0101e60000100a00 */
[----:B0-----:R-:W2:Y:S01]  /*39370*/  LDL.64 R20, [R1+0xa0] ;  /* 0x0000a00001147983 */ /* 0x001ea20000100a00 */
[----:B------:R-:W-:Y:S02]  /*39380*/  STL.64 [R1+0x6ed8], R6 ;  /* 0x006ed80601007387 */ /* 0x000fe40000100a00 */
[----:B------:R0:W-:Y:S02]  /*39390*/  STL.64 [R1+0x6ed0], R4 ;  /* 0x006ed00401007387 */ /* 0x0001e40000100a00 */
[----:B------:R-:W-:Y:S01]  /*393a0*/  IMAD.MOV.U32 R11, RZ, RZ, R9 ;  /* 0x000000ffff0b7224 */ /* 0x000fe200078e0009 */
[----:B0-----:R-:W3:Y:S10]  /*393b0*/  LDL.64 R4, [R1+0x90] ;  /* 0x0000900001047983 */ /* 0x001ef40000100a00 */
[----:B------:R0:W-:Y:S02]  /*393c0*/  STL.64 [R1+0x6e0], R12 ;  /* 0x0006e00c01007387 */ /* 0x0001e40000100a00 */
[----:B------:R1:W-:Y:S01]  /*393d0*/  STL.64 [R1+0x6e8], R14 ;  /* 0x0006e80e01007387 */ /* 0x0003e20000100a00 */
[----:B0-----:R-:W4:Y:S01]  /*393e0*/  LDL.LU.64 R12, [R1+0x6fa8] ;  /* 0x006fa800010c7983 */ /* 0x001f220000300a00 */
[----:B-1----:R-:W-:-:S02]  /*393f0*/  IMAD.MOV.U32 R14, RZ, RZ, R8 ;  /* 0x000000ffff0e7224 */ /* 0x002fc400078e0008 */
[----:B------:R-:W3:Y:S02]  /*39400*/  LDL.LU R10, [R1+0x6fa0] ;  /* 0x006fa000010a7983 */ /* 0x000ee40000300800 */
[----:B------:R-:W4:Y:S01]  /*39410*/  LDL.LU.64 R8, [R1+0x6f98] ;  /* 0x006f980001087983 */ /* 0x000f220000300a00 */
[----:B--2---:R-:W-:Y:S01]  /*39420*/  HMMA.16816.F32.BF16 R24, R16, R20, R24 ;  /* 0x000000141018723c */ /* 0x004fe20000041818 */
[----:B------:R-:W-:Y:S01]  /*39430*/  IMAD.MOV.U32 R15, RZ, RZ, R21 ;  /* 0x000000ffff0f7224 */ /* 0x000fe200078e0015 */
[----:B---3--:R-:W-:Y:S01]  /*39440*/  STL.64 [R1+0x6ef0], R10 ;  /* 0x006ef00a01007387 */ /* 0x008fe20000100a00 */
[----:B----4-:R0:W-:Y:S03]  /*39450*/  STL.64 [R1+0x6ee8], R8 ;  /* 0x006ee80801007387 */ /* 0x0101e60000100a00 */
[----:B0-----:R-:W2:Y:S11]  /*39460*/  LDL.64 R8, [R1+0x80] ;  /* 0x0000800001087983 */ /* 0x001eb60000100a00 */
[----:B------:R-:W-:Y:S06]  /*39470*/  @!UPT UIADD3 URZ, URZ, URZ, URZ ;  /* 0x0000003f3f3ff290 */ /* 0x000fec000fffe03f */
[----:B------:R0:W-:Y:S02]  /*39480*/  STL.64 [R1+0x6d0], R24 ;  /* 0x0006d01801007387 */ /* 0x0001e40000100a00 */
[----:B------:R1:W-:Y:S01]  /*39490*/  STL.64 [R1+0x6d8], R26 ;  /* 0x0006d81a01007387 */ /* 0x0003e20000100a00 */
[----:B0-----:R-:W3:Y:S01]  /*394a0*/  LDL.LU.64 R24, [R1+0x6f90] ;  /* 0x006f900001187983 */ /* 0x001ee20000300a00 */
[----:B-1----:R-:W-:Y:S02]  /*394b0*/  IMAD.MOV.U32 R26, RZ, RZ, R20 ;  /* 0x000000ffff1a7224 */ /* 0x002fe400078e0014 */
[----:B------:R-:W4:Y:S02]  /*394c0*/  LDL.LU.64 R22, [R1+0x6f88] ;  /* 0x006f880001167983 */ /* 0x000f240000300a00 */
[----:B------:R-:W4:Y:S01]  /*394d0*/  LDL.LU.64 R20, [R1+0x6f80] ;  /* 0x006f800001147983 */ /* 0x000f220000300a00 */
[----:B------:R-:W-:Y:S01]  /*394e0*/  STL.64 [R1+0x6f58], R14 ;  /* 0x006f580e01007387 */ /* 0x000fe20000100a00 */
[----:B------:R0:W-:Y:S03]  /*394f0*/  STL.64 [R1+0x6f50], R12 ;  /* 0x006f500c01007387 */ /* 0x0001e60000100a00 */
[----:B0-----:R-:W2:Y:S01]  /*39500*/  LDL.64 R12, [R1+0x60] ;  /* 0x00006000010c7983 */ /* 0x001ea20000100a00 */
[----:B------:R-:W-:-:S02]  /*39510*/  IMAD.MOV.U32 R28, RZ, RZ, R4 ;  /* 0x000000ffff1c7224 */ /* 0x000fc400078e0004 */
[----:B------:R-:W-:Y:S01]  /*39520*/  IMAD.MOV.U32 R27, RZ, RZ, R5 ;  /* 0x000000ffff1b7224 */ /* 0x000fe200078e0005 */
[C---:B----4-:R-:W-:Y:S01]  /*39530*/  HMMA.16816.F32.BF16 R20, R16.reuse, R4, R20 ;  /* 0x000000041014723c */ /* 0x050fe20000041814 */
[----:B--2---:R0:W-:Y:S04]  /*39540*/  STL.64 [R1+0x6f70], R12 ;  /* 0x006f700c01007387 */ /* 0x0041e80000100a00 */
[----:B0-----:R-:W2:Y:S01]  /*39550*/  LDL.LU.64 R12, [R1+0x940] ;  /* 0x00094000010c7983 */ /* 0x001ea20000300a00 */
[----:B------:R-:W2:Y:S11]  /*39560*/  LDL.LU.64 R14, [R1+0x948] ;  /* 0x00094800010e7983 */ /* 0x000eb60000300a00 */
[----:B------:R-:W-:Y:S06]  /*39570*/  @!UPT UIADD3 URZ, URZ, URZ, URZ ;  /* 0x0000003f3f3ff290 */ /* 0x000fec000fffe03f */
[----:B------:R0:W-:Y:S02]  /*39580*/  STL.64 [R1+0x6c0], R20 ;  /* 0x0006c01401007387 */ /* 0x0001e40000100a00 */
[----:B------:R-:W-:Y:S01]  /*39590*/  STL.64 [R1+0x6c8], R22 ;  /* 0x0006c81601007387 */ /* 0x000fe20000100a00 */
[----:B0-----:R-:W2:Y:S01]  /*395a0*/  LDL.LU.64 R20, [R1+0x6f78] ;  /* 0x006f780001147983 */ /* 0x001ea20000300a00 */
[----:B------:R-:W4:Y:S03]  /*395b0*/  LDL.64 R4, [R1+0x40] ;  /* 0x0000400001047983 */ /* 0x000f260000100a00 */
[----:B----4-:R0:W-:Y:S04]  /*395c0*/  STL.64 [R1+0x6f60], R4 ;  /* 0x006f600401007387 */ /* 0x0101e80000100a00 */
[----:B0-----:R-:W4:Y:S01]  /*395d0*/  LDL.LU.64 R4, [R1+0xb10] ;  /* 0x000b100001047983 */ /* 0x001f220000300a00 */
[----:B------:R-:W4:Y:S01]  /*395e0*/  LDL.LU.64 R6, [R1+0xb18] ;  /* 0x000b180001067983 */ /* 0x000f220000300a00 */
[----:B--2---:R-:W-:Y:S01]  /*395f0*/  HMMA.16816.F32.BF16 R12, R16, R20, R12 ;  /* 0x00000014100c723c */ /* 0x004fe2000004180c */
[----:B------:R-:W-:Y:S01]  /*39600*/  STL.64 [R1+0x6f00], R26 ;  /* 0x006f001a01007387 */ /* 0x000fe20000100a00 */
[----:B---3--:R0:W-:Y:S01]  /*39610*/  STL.64 [R1+0x6ef8], R24 ;  /* 0x006ef81801007387 */ /* 0x0081e20000100a00 */
[----:B------:R-:W-:-:S02]  /*39620*/  IMAD.MOV.U32 R3, RZ, RZ, R8 ;  /* 0x000000ffff037224 */ /* 0x000fc400078e0008 */
[----:B------:R-:W-:Y:S01]  /*39630*/  IMAD.MOV.U32 R29, RZ, RZ, R9 ;  /* 0x000000ffff1d7224 */ /* 0x000fe200078e0009 */
[----:B0-----:R-:W2:Y:S01]  /*39640*/  LDL.64 R24, [R1] ;  /* 0x0000000001187983 */ /* 0x001ea20000100a00 */
[----:B------:R-:W-:Y:S02]  /*39650*/  IMAD.MOV.U32 R27, RZ, RZ, R20 ;  /* 0x000000ffff1b7224 */ /* 0x000fe400078e0014 */
[----:B------:R-:W-:Y:S01]  /*39660*/  IMAD.MOV.U32 R26, RZ, RZ, R21 ;  /* 0x000000ffff1a7224 */ /* 0x000fe200078e0015 */
[C---:B----4-:R-:W-:Y:S11]  /*39670*/  HMMA.16816.F32.BF16 R4, R16.reuse, R8, R4 ;  /* 0x000000081004723c */ /* 0x050ff60000041804 */
[----:B------:R-:W-:Y:S11]  /*39680*/  @!UPT UIADD3 URZ, URZ, URZ, URZ ;  /* 0x0000003f3f3ff290 */ /* 0x000ff6000fffe03f */
[----:B------:R-:W-:Y:S01]  /*39690*/  @!UPT UIADD3 URZ, URZ, URZ, URZ ;  /* 0x0000003f3f3ff290 */ /* 0x000fe2000fffe03f */
[----:B------:R0:W-:Y:S01]  /*396a0*/  STL.64 [R1+0x6b0], R4 ;  /* 0x0006b00401007387 */ /* 0x0001e20000100a00 */
[----:B------:R1:W-:Y:S03]  /*396b0*/  STL.64 [R1+0x6b8], R6 ;  /* 0x0006b80601007387 */ /* 0x0003e60000100a00 */
[----:B0-----:R-:W3:Y:S01]  /*396c0*/  LDL.LU.64 R4, [R1+0x930] ;  /* 0x0009300001047983 */ /* 0x001ee20000300a00 */
[----:B-1----:R-:W3:Y:S02]  /*396d0*/  LDL.LU.64 R6, [R1+0x938] ;  /* 0x0009380001067983 */ /* 0x002ee40000300a00 */
[----:B------:R-:W4:Y:S02]  /*396e0*/  LDL.LU.64 R8, [R1+0x5b0] ;  /* 0x0005b00001087983 */ /* 0x000f240000300a00 */
[----:B------:R-:W4:Y:S01]  /*396f0*/  LDL.LU.64 R10, [R1+0x5b8] ;  /* 0x0005b800010a7983 */ /* 0x000f220000300a00 */
[----:B------:R0:W-:Y:S01]  /*39700*/  STL.64 [R1+0x6a0], R12 ;  /* 0x0006a00c01007387 */ /* 0x0001e20000100a00 */
[----:B------:R-:W-:Y:S03]  /*39710*/  STL.64 [R1+0x6a8], R14 ;  /* 0x0006a80e01007387 */ /* 0x000fe60000100a00 */
[----:B0-----:R-:W3:Y:S01]  /*39720*/  LDL.LU.64 R12, [R1+0x6f70] ;  /* 0x006f7000010c7983 */ /* 0x001ee20000300a00 */
[----:B------:R-:W4:Y:S02]  /*39730*/  LDL.LU.64 R20, [R1+0x6f68] ;  /* 0x006f680001147983 */ /* 0x000f240000300a00 */
[----:B------:R-:W-:Y:S02]  /*39740*/  STL.64 [R1+0x6f10], R26 ;  /* 0x006f101a01007387 */ /* 0x000fe40000100a00 */
[----:B--2---:R4:W-:Y:S01]  /*39750*/  STL.64 [R1+0x6f08], R24 ;  /* 0x006f081801007387 */ /* 0x0049e20000100a00 */
[----:B---3--:R-:W-:Y:S01]  /*39760*/  HMMA.16816.F32.BF16 R4, R16, R12, R4 ;  /* 0x0000000c1004723c */ /* 0x008fe20000041804 */
[----:B----4-:R-:W-:-:S02]  /*39770*/  IMAD.MOV.U32 R24, RZ, RZ, R21 ;  /* 0x000000ffff187224 */ /* 0x010fc400078e0015 */
[----:B------:R-:W-:-:S05]  /*39780*/  IMAD.MOV.U32 R25, RZ, RZ, R20 ;  /* 0x000000ffff197224 */ /* 0x000fca00078e0014 */
[----:B------:R0:W-:Y:S01]  /*39790*/  STL.64 [R1+0x6f28], R24 ;  /* 0x006f281801007387 */ /* 0x0001e20000100a00 */
[----:B------:R-:W2:Y:S02]  /*397a0*/  LDL.LU.64 R20, [R1+0x520] ;  /* 0x0005200001147983 */ /* 0x000ea40000300a00 */
[----:B------:R-:W2:Y:S02]  /*397b0*/  LDL.LU.64 R22, [R1+0x528] ;  /* 0x0005280001167983 */ /* 0x000ea40000300a00 */
[----:B0-----:R-:W-:Y:S02]  /*397c0*/  IMAD.MOV.U32 R24, RZ, RZ, R2 ;  /* 0x000000ffff187224 */ /* 0x001fe400078e0002 */
[----:B------:R-:W-:-:S08]  /*397d0*/  IMAD.MOV.U32 R25, RZ, RZ, R0 ;  /* 0x000000ffff197224 */ /* 0x000fd000078e0000 */
[----:B------:R0:W-:Y:S01]  /*397e0*/  STL.64 [R1+0x690], R4 ;  /* 0x0006900401007387 */ /* 0x0001e20000100a00 */
[----:B------:R-:W-:Y:S02]  /*397f0*/  STL.64 [R1+0x698], R6 ;  /* 0x0006980601007387 */ /* 0x000fe40000100a00 */
[----:B------:R-:W-:Y:S02]  /*39800*/  IMAD.MOV.U32 R2, RZ, RZ, R12 ;  /* 0x000000ffff027224 */ /* 0x000fe400078e000c */
[----:B------:R-:W-:Y:S01]  /*39810*/  IMAD.MOV.U32 R0, RZ, RZ, R13 ;  /* 0x000000ffff007224 */ /* 0x000fe200078e000d */
[----:B0-----:R-:W2:Y:S01]  /*39820*/  LDL.LU.64 R4, [R1+0x6f60] ;  /* 0x006f600001047983 */ /* 0x001ea20000300a00 */
[----:B------:R-:W3:Y:S02]  /*39830*/  LDL.LU.64 R14, [R1+0x6f58] ;  /* 0x006f5800010e7983 */ /* 0x000ee40000300a00 */
[----:B------:R-:W4:Y:S02]  /*39840*/  LDL.LU.64 R12, [R1+0x6f50] ;  /* 0x006f5000010c7983 */ /* 0x000f240000300a00 */
[----:B----4-:R-:W-:Y:S01]  /*39850*/  HMMA.16816.F32.BF16 R8, R16, R12, R8 ;  /* 0x0000000c1008723c */ /* 0x010fe20000041808 */
[----:B------:R-:W-:Y:S11]  /*39860*/  STL.64 [R1+0x6e08], R12 ;  /* 0x006e080c01007387 */ /* 0x000ff60000100a00 */
[----:B------:R-:W-:Y:S11]  /*39870*/  @!UPT UIADD3 URZ, URZ, URZ, URZ ;  /* 0x0000003f3f3ff290 */ /* 0x000ff6000fffe03f */
[----:B------:R0:W-:Y:S01]  /*39880*/  STL.64 [R1+0x680], R8 ;  /* 0x0006800801007387 */ /* 0x0001e20000100a00 */
[----:B------:R1:W-:Y:S03]  /*39890*/  STL.64 [R1+0x688], R10 ;  /* 0x0006880a01007387 */ /* 0x0003e60000100a00 */
[----:B0-----:R-:W4:Y:S01]  /*398a0*/  LDL.LU.64 R8, [R1+0xea0] ;  /* 0x000ea00001087983 */ /* 0x001f220000300a00 */
[----:B-1----:R-:W2:Y:S03]  /*398b0*/  LDL.LU.64 R10, [R1+0xea8] ;  /* 0x000ea800010a7983 */ /* 0x002ea60000300a00 */
[----:B--2---:R-:W-:Y:S01]  /*398c0*/  STL.64 [R1+0x6f20], R10 ;  /* 0x006f200a01007387 */ /* 0x004fe20000100a00 */
[----:B----4-:R0:W-:Y:S03]  /*398d0*/  STL.64 [R1+0x6f18], R8 ;  /* 0x006f180801007387 */ /* 0x0101e60000100a00 */
[----:B0-----:R-:W2:Y:S01]  /*398e0*/  LDL.LU.64 R8, [R1+0xec0] ;  /* 0x000ec00001087983 */ /* 0x001ea20000300a00 */
[----:B------:R-:W4:Y:S02]  /*398f0*/  LDL.LU.64 R10, [R1+0xec8] ;  /* 0x000ec800010a7983 */ /* 0x000f240000300a00 */
[----:B------:R-:W-:-:S02]  /*39900*/  IMAD.MOV.U32 R12, RZ, RZ, R2 ;  /* 0x000000ffff0c7224 */ /* 0x000fc400078e0002 */
[----:B------:R-:W-:Y:S01]  /*39910*/  IMAD.MOV.U32 R13, RZ, RZ, R0 ;  /* 0x000000ffff0d7224 */ /* 0x000fe200078e0000 */
[----:B------:R-:W-:Y:S01]  /*39920*/  HMMA.16816.F32.BF16 R16, R16, R4, R20 ;  /* 0x000000041010723c */ /* 0x000fe20000041814 */
[----:B----4-:R-:W-:Y:S01]  /*39930*/  STL.64 [R1+0x6f38], R10 ;  /* 0x006f380a01007387 */ /* 0x010fe20000100a00 */
[----:B--2---:R0:W-:Y:S03]  /*39940*/  STL.64 [R1+0x6f30], R8 ;  /* 0x006f300801007387 */ /* 0x0041e60000100a00 */
[----:B0-----:R-:W2:Y:S01]  /*39950*/  LDL.LU.64 R8, [R1+0xed0] ;  /* 0x000ed00001087983 */ /* 0x001ea20000300a00 */
[----:B------:R-:W2:Y:S02]  /*39960*/  LDL.LU.64 R10, [R1+0xed8] ;  /* 0x000ed800010a7983 */ /* 0x000ea40000300a00 */
[----:B------:R-:W-:Y:S02]  /*39970*/  STL.64 [R1+0x6e20], R12 ;  /* 0x006e200c01007387 */ /* 0x000fe40000100a00 */
[----:B------:R-:W2:Y:S01]  /*39980*/  LDL.LU.64 R22, [R1+0x6f48] ;  /* 0x006f480001167983 */ /* 0x000ea20000300a00 */
[----:B------:R-:W2:Y:S11]  /*39990*/  LDL.LU.64 R20, [R1+0x6f40] ;  /* 0x006f400001147983 */ /* 0x000eb60000300a00 */
[----:B------:R-:W-:Y:S01]  /*399a0*/  @!UPT UIADD3 URZ, URZ, URZ, URZ ;  /* 0x0000003f3f3ff290 */ /* 0x000fe2000fffe03f */
[----:B------:R0:W-:Y:S02]  /*399b0*/  STL.64 [R1+0x3b0], R16 ;  /* 0x0003b01001007387 */ /* 0x0001e40000100a00 */
[----:B------:R1:W-:Y:S02]  /*399c0*/  STL.64 [R1+0x3b8], R18 ;  /* 0x0003b81201007387 */ /* 0x0003e40000100a00 */
[----:B------:R-:W-:Y:S02]  /*399d0*/  IMAD.MOV.U32 R2, RZ, RZ, R4 ;  /* 0x000000ffff027224 */ /* 0x000fe400078e0004 */
[----:B------:R-:W-:Y:S01]  /*399e0*/  IMAD.MOV.U32 R0, RZ, RZ, R5 ;  /* 0x000000ffff007224 */ /* 0x000fe200078e0005 */
[----:B0-----:R-:W4:Y:S01]  /*399f0*/  LDL.LU.64 R16, [R1+0xeb0] ;  /* 0x000eb00001107983 */ /* 0x001f220000300a00 */
[----:B-1----:R-:W4:Y:S02]  /*39a00*/  LDL.LU.64 R18, [R1+0xeb8] ;  /* 0x000eb80001127983 */ /* 0x002f240000300a00 */
[----:B------:R-:W3:Y:S02]  /*39a10*/  LDL.LU.64 R4, [R1+0xcd0] ;  /* 0x000cd00001047983 */ /* 0x000ee40000300a00 */
[----:B------:R-:W3:Y:S01]  /*39a20*/  LDL.LU.64 R6, [R1+0xcd8] ;  /* 0x000cd80001067983 */ /* 0x000ee20000300a00 */
[C---:B--2---:R-:W-:Y:S01]  /*39a30*/  HMMA.16816.F32.BF16 R24, R20.reuse, R24, R8 ;  /* 0x000000181418723c */ /* 0x044fe20000041808 */
[----:B------:R-:W2:Y:S01]  /*39a40*/  LDL.LU.64 R10, [R1+0x6f38] ;  /* 0x006f3800010a7983 */ /* 0x000ea20000300a00 */
[----:B------:R-:W2:Y:S11]  /*39a50*/  LDL.LU.64 R8, [R1+0x6f30] ;  /* 0x006f300001087983 */ /* 0x000eb60000300a00 */
[----:B------:R-:W-:Y:S10]  /*39a60*/  @!UPT UIADD3 URZ, URZ, URZ, URZ ;  /* 0x0000003f3f3ff290 */ /* 0x000ff4000fffe03f */
[----:B------:R0:W-:Y:S01]  /*39a70*/  STL.64 [R1+0x3a0], R24 ;  /* 0x0003a01801007387 */ /* 0x0001e20000100a00 */
[----:B------:R2:W-:Y:S03]  /*39a80*/  STL.64 [R1+0x3a8], R26 ;  /* 0x0003a81a01007387 */ /* 0x0005e60000100a00 */
[----:B0-----:R-:W2:Y:S02]  /*39a90*/  LDL.LU.64 R24, [R1+0x6f28] ;  /* 0x006f280001187983 */ /* 0x001ea40000300a00 */
[C---:B--2---:R-:W-:Y:S02]  /*39aa0*/  HMMA.16816.F32.BF16 R24, R20.reuse, R24, R8 ;  /* 0x000000181418723c */ /* 0x044fe40000041808 */
[----:B------:R-:W2:Y:S01]  /*39ab0*/  LDL.LU.64 R10, [R1+0x6f20] ;  /* 0x006f2000010a7983 */ /* 0x000ea20000300a00 */
[----:B------:R-:W2:Y:S11]  /*39ac0*/  LDL.LU.64 R8, [R1+0x6f18] ;  /* 0x006f180001087983 */ /* 0x000eb60000300a00 */
[----:B------:R-:W-:Y:S09]  /*39ad0*/  @!UPT UIADD3 URZ, URZ, URZ, URZ ;  /* 0x0000003f3f3ff290 */ /* 0x000ff2000fffe03f */
[----:B------:R-:W-:Y:S01]  /*39ae0*/  STL.64 [R1+0x390], R24 ;  /* 0x0003901801007387 */ /* 0x000fe20000100a00 */
[----:B------:R0:W-:Y:S03]  /*39af0*/  STL.64 [R1+0x398], R26 ;  /* 0x0003981a01007387 */ /* 0x0001e60000100a00 */
[----:B0-----:R-:W2:Y:S01]  /*39b00*/  LDL.LU.64 R26, [R1+0x6f10] ;  /* 0x006f1000011a7983 */ /* 0x001ea20000300a00 */
[----:B------:R-:W4:Y:S02]  /*39b10*/  LDL.LU.64 R24, [R1+0x6f08] ;  /* 0x006f080001187983 */ /* 0x000f240000300a00 */
[----:B----4-:R-:W-:Y:S01]  /*39b20*/  HMMA.16816.F32.BF16 R16, R20, R24, R16 ;  /* 0x000000181410723c */ /* 0x010fe20000041810 */
[----:B--2---:R-:W-:Y:S02]  /*39b30*/  IMAD.MOV.U32 R12, RZ, RZ, R27 ;  /* 0x000000ffff0c7224 */ /* 0x004fe400078e001b */
[----:B------:R-:W-:-:S05]  /*39b40*/  IMAD.MOV.U32 R13, RZ, RZ, R26 ;  /* 0x000000ffff0d7224 */ /* 0x000fca00078e001a */
[----:B------:R-:W-:Y:S11]  /*39b50*/  STL.64 [R1+0x6e38], R12 ;  /* 0x006e380c01007387 */ /* 0x000ff60000100a00 */
[----:B------:R-:W-:Y:S04]  /*39b60*/  @!UPT UIADD3 URZ, URZ, URZ, URZ ;  /* 0x0000003f3f3ff290 */ /* 0x000fe8000fffe03f */
[----:B------:R0:W-:Y:S01]  /*39b70*/  STL.64 [R1+0x380], R16 ;  /* 0x0003801001007387 */ /* 0x0001e20000100a00 */
[----:B------:R-:W-:Y:S02]  /*39b80*/  STL.64 [R1+0x388], R18 ;  /* 0x0003881201007387 */ /* 0x000fe40000100a00 */
[----:B------:R-:W2:Y:S02]  /*39b90*/  LDL.LU.64 R26, [R1+0x6f00] ;  /* 0x006f0000011a7983 */ /* 0x000ea40000300a00 */
[----:B0-----:R-:W-:Y:S02]  /*39ba0*/  IMAD.MOV.U32 R17, RZ, RZ, R24 ;  /* 0x000000ffff117224 */ /* 0x001fe400078e0018 */
[----:B------:R-:W-:Y:S02]  /*39bb0*/  IMAD.MOV.U32 R16, RZ, RZ, R25 ;  /* 0x000000ffff107224 */ /* 0x000fe400078e0019 */
[----:B------:R-:W4:Y:S03]  /*39bc0*/  LDL.LU.64 R24, [R1+0x6ef8] ;  /* 0x006ef80001187983 */ /* 0x000f260000300a00 */
[----:B------:R0:W-:Y:S02]  /*39bd0*/  STL.64 [R1+0x6ec8], R16 ;  /* 0x006ec81001007387 */ /* 0x0001e40000100a00 */
[----:B0-----:R-:W2:Y:S01]  /*39be0*/  LDL.LU.64 R16, [R1+0xca0] ;  /* 0x000ca00001107983 */ /* 0x001ea20000300a00 */
[----:B------:R-:W2:Y:S01]  /*39bf0*/  LDL.LU.64 R18, [R1+0xca8] ;  /* 0x000ca80001127983 */ /* 0x000ea20000300a00 */
[C---:B----4-:R-:W-:Y:S11]  /*39c00*/  HMMA.16816.F32.BF16 R8, R20.reuse, R24, R8 ;  /* 0x000000181408723c */ /* 0x050ff60000041808 */
[----:B------:R-:W-:Y:S11]  /*39c10*/  @!UPT UIADD3 URZ, URZ, URZ, URZ ;  /* 0x0000003f3f3ff290 */ /* 0x000ff6000fffe03f */
[----:B------:R-:W-:Y:S01]  /*39c20*/  @!UPT UIADD3 URZ, URZ, URZ, URZ ;  /* 0x0000003f3f3ff290 */ /* 0x000fe2000fffe03f */
[----:B------:R-:W-:Y:S01]  /*39c30*/  STL.64 [R1+0x370], R8 ;  /* 0x0003700801007387 */ /* 0x000fe20000100a00 */
[----:B------:R0:W-:Y:S03]  /*39c40*/  STL.64 [R1+0x378], R10 ;  /* 0x0003780a01007387 */ /* 0x0001e60000100a00 */
[----:B0-----:R-:W4:Y:S01]  /*39c50*/  LDL.LU.64 R10, [R1+0x6ef0] ;  /* 0x006ef000010a7983 */ /* 0x001f220000300a00 */
[----:B------:R-:W3:Y:S02]  /*39c60*/  LDL.LU.64 R8, [R1+0x6ee8] ;  /* 0x006ee80001087983 */ /* 0x000ee40000300a00 */
[----:B------:R-:W-:Y:S02]  /*39c70*/  IMAD.MOV.U32 R12, RZ, RZ, R3 ;  /* 0x000000ffff0c7224 */ /* 0x000fe400078e0003 */
[----:B------:R-:W-:Y:S01]  /*39c80*/  IMAD.MOV.U32 R13, RZ, RZ, R29 ;  /* 0x000000ffff0d7224 */ /* 0x000fe200078e001d */
[----:B------:R-:W2:Y:S01]  /*39c90*/  LDL.LU R3, [R1+0x6ee4] ;  /* 0x006ee40001037983 */ /* 0x000ea20000300800 */
[----:B------:R-:W2:Y:S03]  /*39ca0*/  LDL.LU R29, [R1+0x6ee0] ;  /* 0x006ee000011d7983 */ /* 0x000ea60000300800 */
[----:B------:R-:W-:Y:S01]  /*39cb0*/  STL.64 [R1+0x6e50], R12 ;  /* 0x006e500c01007387 */ /* 0x000fe20000100a00 */
[----:B------:R-:W-:Y:S01]  /*39cc0*/  STL.64 [R1+0x6dd0], R24 ;  /* 0x006dd01801007387 */ /* 0x000fe20000100a00 */
[C---:B---3--:R-:W-:Y:S11]  /*39cd0*/  HMMA.16816.F32.BF16 R4, R20.reuse, R8, R4 ;  /* 0x000000081404723c */ /* 0x048ff60000041804 */
[----:B------:R-:W-:Y:S11]  /*39ce0*/  @!UPT UIADD3 URZ, URZ, URZ, URZ ;  /* 0x0000003f3f3ff290 */ /* 0x000ff6000fffe03f */
[----:B------:R-:W-:Y:S01]  /*39cf0*/  @!UPT UIADD3 URZ, URZ, URZ, URZ ;  /* 0x0000003f3f3ff290 */ /* 0x000fe2000fffe03f */
[----:B------:R-:W-:Y:S01]  /*39d00*/  STL.64 [R1+0x360], R4 ;  /* 0x0003600401007387 */ /* 0x000fe20000100a00 */
[----:B------:R0:W-:Y:S03]  /*39d10*/  STL.64 [R1+0x368], R6 ;  /* 0x0003680601007387 */ /* 0x0001e60000100a00 */
[----:B0-----:R-:W3:Y:S01]  /*39d20*/  LDL.LU.64 R6, [R1+0x6ed8] ;  /* 0x006ed80001067983 */ /* 0x001ee20000300a00 */
[----:B------:R-:W3:Y:S02]  /*39d30*/  LDL.LU.64 R4, [R1+0x6ed0] ;  /* 0x006ed00001047983 */ /* 0x000ee40000300a00 */
[----:B------:R-:W-:Y:S02]  /*39d40*/  IMAD.MOV.U32 R12, RZ, RZ, R28 ;  /* 0x000000ffff0c7224 */ /* 0x000fe400078e001c */
[----:B--2---:R-:W-:Y:S01]  /*39d50*/  IMAD.MOV.U32 R13, RZ, RZ, R27 ;  /* 0x000000ffff0d7224 */ /* 0x004fe200078e001b */
[----:B------:R-:W-:Y:S01]  /*39d60*/  STL.64 [R1+0x6df0], R8 ;  /* 0x006df00801007387 */ /* 0x000fe20000100a00 */
[----:B---3--:R-:W-:Y:S11]  /*39d70*/  HMMA.16816.F32.BF16 R16, R20, R4, R16 ;  /* 0x000000041410723c */ /* 0x008ff60000041810 */
[----:B------:R-:W-:Y:S11]  /*39d80*/  @!UPT UIADD3 URZ, URZ, URZ, URZ ;  /* 0x0000003f3f3ff290 */ /* 0x000ff6000fffe03f */
[----:B------:R-:W-:Y:S01]  /*39d90*/  @!UPT UIADD3 URZ, URZ, URZ, URZ ;  /* 0x0000003f3f3ff290 */ /* 0x000fe2000fffe03f */
[----:B------:R0:W-:Y:S01]  /*39da0*/  STL.64 [R1+0x350], R16 ;  /* 0x0003501001007387 */ /* 0x0001e20000100a00 */
[----:B------:R-:W-:Y:S03]  /*39db0*/  STL.64 [R1+0x358], R18 ;  /* 0x0003581201007387 */ /* 0x000fe60000100a00 */
[----:B0-----:R-:W2:Y:S01]  /*39dc0*/  LDL.LU.64 R16, [R1+0x6ec8] ;  /* 0x006ec80001107983 */ /* 0x001ea20000300a00 */
[----:B------:R0:W-:Y:S02]  /*39dd0*/  STL.64 [R1+0x6e68], R12 ;  /* 0x006e680c01007387 */ /* 0x0001e40000100a00 */
[----:B0-----:R-:W-:Y:S02]  /*39de0*/  IMAD.MOV.U32 R12, RZ, RZ, R26 ;  /* 0x000000ffff0c7224 */ /* 0x001fe400078e001a */
[----:B------:R-:W-:-:S05]  /*39df0*/  IMAD.MOV.U32 R13, RZ, RZ, R15 ;  /* 0x000000ffff0d7224 */ /* 0x000fca00078e000f */
[----:B------:R0:W-:Y:S02]  /*39e00*/  STL.64 [R1+0x6e80], R12 ;  /* 0x006e800c01007387 */ /* 0x0001e40000100a00 */
[----:B0-----:R-:W-:Y:S02]  /*39e10*/  IMAD.MOV.U32 R12, RZ, RZ, R14 ;  /* 0x000000ffff0c7224 */ /* 0x001fe400078e000e */
[----:B----4-:R-:W-:-:S05]  /*39e20*/  IMAD.MOV.U32 R13, RZ, RZ, R11 ;  /* 0x000000ffff0d7224 */ /* 0x010fca00078e000b */
[----:B------:R0:W-:Y:S02]  /*39e30*/  STL.64 [R1+0x6e98], R12 ;  /* 0x006e980c01007387 */ /* 0x0001e40000100a00 */
[----:B0-----:R-:W-:Y:S02]  /*39e40*/  IMAD.MOV.U32 R12, RZ, RZ, R10 ;  /* 0x000000ffff0c7224 */ /* 0x001fe400078e000a */
[----:B------:R-:W-:-:S05]  /*39e50*/  IMAD.MOV.U32 R13, RZ, RZ, R7 ;  /* 0x000000ffff0d7224 */ /* 0x000fca00078e0007 */
[----:B------:R-:W-:Y:S01]  /*39e60*/  STL.64 [R1+0x6eb0], R12 ;  /* 0x006eb00c01007387 */ /* 0x000fe20000100a00 */
[----:B------:R-:W3:Y:S02]  /*39e70*/  LDL.LU.64 R8, [R1+0x510] ;  /* 0x0005100001087983 */ /* 0x000ee40000300a00 */
[----:B------:R-:W4:Y:S02]  /*39e80*/  LDL.LU.64 R10, [R1+0x518] ;  /* 0x00051800010a7983 */ /* 0x000f240000300a00 */
        /* <DEDUP_REMOVED lines=27> */
[----:B------:R-:W4:Y:S02]  /*3a040*/  LDL.LU.64 R10, [R1+0xcb8] ;  /* 0x000cb800010a7983 */ /* 0x000f240000300a00 */
[----:B--2---:R-:W-:-:S02]  /*3a050*/  IMAD.MOV.U32 R24, RZ, RZ, R17 ;  /* 0x000000ffff187224 */ /* 0x004fc400078e0011 */
[----:B------:R-:W-:Y:S02]  /*3a060*/  IMAD.MOV.U32 R25, RZ, RZ, R16 ;  /* 0x000000ffff197224 */ /* 0x000fe400078e0010 */
[----:B------:R-:W0:Y:S04]  /*3a070*/  LDSM.16.MT88.4 R16, [R29+0x280] ;  /* 0x000280001d10783b */ /* 0x000e280000004200 */
[----:B----4-:R-:W-:Y:S01]  /*3a080*/  STL.64 [R1+0x6ec0], R10 ;  /* 0x006ec00a01007387 */ /* 0x010fe20000100a00 */
[----:B---3--:R1:W-:Y:S03]  /*3a090*/  STL.64 [R1+0x6eb8], R8 ;  /* 0x006eb80801007387 */ /* 0x0083e60000100a00 */
[----:B-1----:R-:W2:Y:S01]  /*3a0a0*/  LDL.LU.64 R8, [R1+0xcc0] ;  /* 0x000cc00001087983 */ /* 0x002ea20000300a00 */
[----:B------:R-:W2:Y:S02]  /*3a0b0*/  LDL.LU.64 R10, [R1+0xcc8] ;  /* 0x000cc800010a7983 */ /* 0x000ea40000300a00 */
[----:B------:R-:W-:-:S02]  /*3a0c0*/  IMAD.MOV.U32 R12, RZ, RZ, R6 ;  /* 0x000000ffff0c7224 */ /* 0x000fc400078e0006 */
[----:B------:R-:W-:Y:S01]  /*3a0d0*/  IMAD.MOV.U32 R13, RZ, RZ, R3 ;  /* 0x000000ffff0d7224 */ /* 0x000fe200078e0003 */
[----:B------:R-:W-:Y:S01]  /*3a0e0*/  STL.64 [R1+0x6de8], R24 ;  /* 0x006de81801007387 */ /* 0x000fe20000100a00 */
[----:B------:R1:W-:Y:S03]  /*3a0f0*/  STL.64 [R1+0x6dc8], R4 ;  /* 0x006dc80401007387 */ /* 0x0003e60000100a00 */
[----:B-1----:R-:W3:Y:S01]  /*3a100*/  LDL.LU.64 R4, [R1+0x580] ;  /* 0x0005800001047983 */ /* 0x002ee20000300a00 */
[----:B------:R-:W3:Y:S02]  /*3a110*/  LDL.LU.64 R6, [R1+0x588] ;  /* 0x0005880001067983 */ /* 0x000ee40000300a00 */
[----:B0-----:R-:W-:Y:S02]  /*3a120*/  STL.64 [R1+0x6d38], R18 ;  /* 0x006d381201007387 */ /* 0x001fe40000100a00 */
[----:B------:R-:W-:Y:S01]  /*3a130*/  STL.64 [R1+0x6d30], R16 ;  /* 0x006d301001007387 */ /* 0x000fe20000100a00 */
[----:B------:R-:W4:Y:S01]  /*3a140*/  LDL.64 R24, [R1+0x10] ;  /* 0x0000100001187983 */ /* 0x000f220000100a00 */
[C---:B--2---:R-:W-:Y:S03]  /*3a150*/  HMMA.16816.F32.BF16 R12, R20.reuse, R12, R8 ;  /* 0x0000000c140c723c */ /* 0x044fe60000041808 */
[----:B------:R-:W2:Y:S01]  /*3a160*/  LDL.LU.64 R10, [R1+0x6ec0] ;  /* 0x006ec000010a7983 */ /* 0x000ea20000300a00 */
[----:B------:R-:W2:Y:S11]  /*3a170*/  LDL.LU.64 R8, [R1+0x6eb8] ;  /* 0x006eb80001087983 */ /* 0x000eb60000300a00 */
[----:B------:R-:W-:Y:S08]  /*3a180*/  @!UPT UIADD3 URZ, URZ, URZ, URZ ;  /* 0x0000003f3f3ff290 */ /* 0x000ff0000fffe03f */
        /* <DEDUP_REMOVED lines=51> */
[----:B0-----:R-:W3:Y:S01]  /*3a4c0*/  LDL.LU.64 R12, [R1+0x6e08] ;  /* 0x006e0800010c7983 */ /* 0x001ee20000300a00 */
[----:B------:R-:W-:Y:S02]  /*3a4d0*/  IMAD.MOV.U32 R16, RZ, RZ, R2 ;  /* 0x000000ffff107224 */ /* 0x000fe400078e0002 */
[----:B------:R-:W-:Y:S01]  /*3a4e0*/  IMAD.MOV.U32 R17, RZ, RZ, R0 ;  /* 0x000000ffff117224 */ /* 0x000fe200078e0000 */
[C---:B---3--:R-:W-:Y:S01]  /*3a4f0*/  HMMA.16816.F32.BF16 R4, R20.reuse, R12, R4 ;  /* 0x0000000c1404723c */ /* 0x048fe20000041804 */
[----:B------:R-:W-:Y:S02]  /*3a500*/  IMAD.MOV.U32 R2, RZ, RZ, R12 ;  /* 0x000000ffff027224 */ /* 0x000fe400078e000c */
[----:B------:R-:W-:Y:S11]  /*3a510*/  IMAD.MOV.U32 R0, RZ, RZ, R13 ;  /* 0x000000ffff007224 */ /* 0x000ff600078e000d */
[----:B------:R-:W-:Y:S09]  /*3a520*/  @!UPT UIADD3 URZ, URZ, URZ, URZ ;  /* 0x0000003f3f3ff290 */ /* 0x000ff2000fffe03f */
[----:B------:R-:W-:Y:S01]  /*3a530*/  STL.64 [R1+0x670], R4 ;  /* 0x0006700401007387 */ /* 0x000fe20000100a00 */
[----:B------:R2:W-:Y:S02]  /*3a540*/  STL.64 [R1+0x678], R6 ;  /* 0x0006780601007387 */ /* 0x0005e40000100a00 */
[----:B-1----:R-:W3:Y:S02]  /*3a550*/  LDL.LU.64 R14, [R1+0x6e00] ;  /* 0x006e0000010e7983 */ /* 0x002ee40000300a00 */
[----:B------:R-:W3:Y:S01]  /*3a560*/  LDL.LU.64 R12, [R1+0x6df8] ;  /* 0x006df800010c7983 */ /* 0x000ee20000300a00 */
[----:B--2---:R-:W-:Y:S01]  /*3a570*/  HMMA.16816.F32.BF16 R4, R20, R16, R8 ;  /* 0x000000101404723c */ /* 0x004fe20000041808 */
[----:B------:R-:W3:Y:S01]  /*3a580*/  LDL.64 R20, [R1+0x20] ;  /* 0x0000200001147983 */ /* 0x000ee20000100a00 */
[----:B------:R-:W4:Y:S11]  /*3a590*/  LDL.LU.64 R8, [R1+0xe80] ;  /* 0x000e800001087983 */ /* 0x000f360000300a00 */
[----:B------:R-:W-:Y:S10]  /*3a5a0*/  @!UPT UIADD3 URZ, URZ, URZ, URZ ;  /* 0x0000003f3f3ff290 */ /* 0x000ff4000fffe03f */
[----:B------:R0:W-:Y:S01]  /*3a5b0*/  STL.64 [R1+0x2c0], R4 ;  /* 0x0002c00401007387 */ /* 0x0001e20000100a00 */
[----:B------:R1:W-:Y:S02]  /*3a5c0*/  STL.64 [R1+0x2c8], R6 ;  /* 0x0002c80601007387 */ /* 0x0003e40000100a00 */
[----:B------:R-:W4:Y:S01]  /*3a5d0*/  LDL.LU.64 R10, [R1+0xe88] ;  /* 0x000e8800010a7983 */ /* 0x000f220000300a00 */
[----:B0-----:R-:W2:Y:S01]  /*3a5e0*/  LDL.LU.64 R4, [R1+0xe60] ;  /* 0x000e600001047983 */ /* 0x001ea20000300a00 */
[----:B-1----:R-:W2:Y:S03]  /*3a5f0*/  LDL.LU.64 R6, [R1+0xe68] ;  /* 0x000e680001067983 */ /* 0x002ea60000300a00 */
[----:B--2---:R-:W-:Y:S01]  /*3a600*/  STL.64 [R1+0x6de0], R6 ;  /* 0x006de00601007387 */ /* 0x004fe20000100a00 */
[----:B------:R0:W-:Y:S03]  /*3a610*/  STL.64 [R1+0x6dd8], R4 ;  /* 0x006dd80401007387 */ /* 0x0001e60000100a00 */
[----:B0-----:R-:W2:Y:S01]  /*3a620*/  LDL.LU.64 R4, [R1+0xe70] ;  /* 0x000e700001047983 */ /* 0x001ea20000300a00 */
[----:B------:R-:W2:Y:S02]  /*3a630*/  LDL.LU.64 R6, [R1+0xe78] ;  /* 0x000e780001067983 */ /* 0x000ea40000300a00 */
[----:B------:R0:W-:Y:S02]  /*3a640*/  STL.64 [R1+0x6d48], R16 ;  /* 0x006d481001007387 */ /* 0x0001e40000100a00 */
[----:B0-----:R-:W3:Y:S01]  /*3a650*/  LDL.LU.64 R16, [R1+0xe90] ;  /* 0x000e900001107983 */ /* 0x001ee20000300a00 */
[----:B------:R-:W3:Y:S02]  /*3a660*/  LDL.LU.64 R18, [R1+0xe98] ;  /* 0x000e980001127983 */ /* 0x000ee40000300a00 */
[C---:B---3--:R-:W-:Y:S11]  /*3a670*/  HMMA.16816.F32.BF16 R16, R12.reuse, R20, R16 ;  /* 0x000000140c10723c */ /* 0x048ff60000041810 */
[----:B------:R-:W-:Y:S11]  /*3a680*/  @!UPT UIADD3 URZ, URZ, URZ, URZ ;  /* 0x0000003f3f3ff290 */ /* 0x000ff6000fffe03f */
[----:B------:R-:W-:Y:S01]  /*3a690*/  @!UPT UIADD3 URZ, URZ, URZ, URZ ;  /* 0x0000003f3f3ff290 */ /* 0x000fe2000fffe03f */
[----:B------:R-:W-:Y:S01]  /*3a6a0*/  STL.64 [R1+0x2b0], R16 ;  /* 0x0002b01001007387 */ /* 0x000fe20000100a00 */
[----:B------:R0:W-:Y:S02]  /*3a6b0*/  STL.64 [R1+0x2b8], R18 ;  /* 0x0002b81201007387 */ /* 0x0001e40000100a00 */
[----:B0-----:R-:W-:Y:S02]  /*3a6c0*/  IMAD.MOV.U32 R19, RZ, RZ, R20 ;  /* 0x000000ffff137224 */ /* 0x001fe400078e0014 */
[----:B------:R-:W-:Y:S02]  /*3a6d0*/  IMAD.MOV.U32 R18, RZ, RZ, R21 ;  /* 0x000000ffff127224 */ /* 0x000fe400078e0015 */
[----:B------:R-:W3:Y:S01]  /*3a6e0*/  LDL.LU.64 R20, [R1+0xc60] ;  /* 0x000c600001147983 */ /* 0x000ee20000300a00 */
[----:B------:R-:W3:Y:S02]  /*3a6f0*/  LDL.LU.64 R22, [R1+0xc68] ;  /* 0x000c680001167983 */ /* 0x000ee40000300a00 */
[----:B------:R-:W-:Y:S02]  /*3a700*/  STL.64 [R1+0x6d98], R18 ;  /* 0x006d981201007387 */ /* 0x000fe40000100a00 */
[----:B------:R-:W2:Y:S01]  /*3a710*/  LDL.64 R16, [R1+0xb0] ;  /* 0x0000b00001107983 */ /* 0x000ea20000100a00 */
[----:B----4-:R-:W-:Y:S01]  /*3a720*/  HMMA.16816.F32.BF16 R8, R12, R24, R8 ;  /* 0x000000180c08723c */ /* 0x010fe20000041808 */
[----:B--2---:R0:W-:Y:S04]  /*3a730*/  STL.64 [R1+0x6da8], R16 ;  /* 0x006da81001007387 */ /* 0x0041e80000100a00 */
[----:B0-----:R-:W2:Y:S04]  /*3a740*/  LDL.64 R16, [R1+0xc0] ;  /* 0x0000c00001107983 */ /* 0x001ea80000100a00 */
[----:B--2---:R0:W-:Y:S04]  /*3a750*/  STL.64 [R1+0x6db8], R16 ;  /* 0x006db81001007387 */ /* 0x0041e80000100a00 */
[----:B0-----:R-:W2:Y:S10]  /*3a760*/  LDL.64 R16, [R1+0x30] ;  /* 0x0000300001107983 */ /* 0x001eb40000100a00 */
[----:B------:R0:W-:Y:S02]  /*3a770*/  STL.64 [R1+0x2a0], R8 ;  /* 0x0002a00801007387 */ /* 0x0001e40000100a00 */
[----:B------:R1:W-:Y:S01]  /*3a780*/  STL.64 [R1+0x2a8], R10 ;  /* 0x0002a80a01007387 */ /* 0x0003e20000100a00 */
[----:B0-----:R-:W4:Y:S01]  /*3a790*/  LDL.LU.64 R8, [R1+0x6df0] ;  /* 0x006df00001087983 */ /* 0x001f220000300a00 */
[----:B-1----:R-:W-:-:S02]  /*3a7a0*/  IMAD.MOV.U32 R11, RZ, RZ, R24 ;  /* 0x000000ffff0b7224 */ /* 0x002fc400078e0018 */
[----:B------:R-:W-:Y:S02]  /*3a7b0*/  IMAD.MOV.U32 R10, RZ, RZ, R25 ;  /* 0x000000ffff0a7224 */ /* 0x000fe400078e0019 */
[----:B------:R-:W2:Y:S02]  /*3a7c0*/  LDL.LU.64 R24, [R1+0x6de8] ;  /* 0x006de80001187983 */ /* 0x000ea40000300a00 */
[C---:B--2---:R-:W-:Y:S02]  /*3a7d0*/  HMMA.16816.F32.BF16 R24, R12.reuse, R24, R4 ;  /* 0x000000180c18723c */ /* 0x044fe40000041804 */
[----:B------:R-:W2:Y:S01]  /*3a7e0*/  LDL.LU.64 R6, [R1+0x6de0] ;  /* 0x006de00001067983 */ /* 0x000ea20000300a00 */
[----:B------:R-:W2:Y:S11]  /*3a7f0*/  LDL.LU.64 R4, [R1+0x6dd8] ;  /* 0x006dd80001047983 */ /* 0x000eb60000300a00 */
[----:B------:R-:W-:Y:S09]  /*3a800*/  @!UPT UIADD3 URZ, URZ, URZ, URZ ;  /* 0x0000003f3f3ff290 */ /* 0x000ff2000fffe03f */
        /* <DEDUP_REMOVED lines=8> */
[----:B0-----:R-:W3:Y:S01]  /*3a890*/  LDL.LU.64 R4, [R1+0x6dc8] ;  /* 0x006dc80001047983 */ /* 0x001ee20000300a00 */
[----:B------:R0:W-:Y:S03]  /*3a8a0*/  STL.64 [R1+0x6dc0], R24 ;  /* 0x006dc01801007387 */ /* 0x0001e60000100a00 */
[----:B0-----:R-:W4:Y:S01]  /*3a8b0*/  LDL.LU.64 R24, [R1+0xc90] ;  /* 0x000c900001187983 */ /* 0x001f220000300a00 */
[----:B------:R-:W4:Y:S02]  /*3a8c0*/  LDL.LU.64 R26, [R1+0xc98] ;  /* 0x000c9800011a7983 */ /* 0x000f240000300a00 */
[----:B----4-:R-:W-:Y:S11]  /*3a8d0*/  HMMA.16816.F32.BF16 R24, R12, R8, R24 ;  /* 0x000000080c18723c */ /* 0x010ff60000041818 */
[----:B------:R-:W-:Y:S11]  /*3a8e0*/  @!UPT UIADD3 URZ, URZ, URZ, URZ ;  /* 0x0000003f3f3ff290 */ /* 0x000ff6000fffe03f */
[----:B------:R-:W-:Y:S01]  /*3a8f0*/  @!UPT UIADD3 URZ, URZ, URZ, URZ ;  /* 0x0000003f3f3ff290 */ /* 0x000fe2000fffe03f */
[----:B------:R0:W-:Y:S01]  /*3a900*/  STL.64 [R1+0x270], R24 ;  /* 0x0002701801007387 */ /* 0x0001e20000100a00 */
[----:B------:R1:W-:Y:S03]  /*3a910*/  STL.64 [R1+0x278], R26 ;  /* 0x0002781a01007387 */ /* 0x0003e60000100a00 */
[----:B0-----:R-:W2:Y:S01]  /*3a920*/  LDL.LU.64 R24, [R1+0xc80] ;  /* 0x000c800001187983 */ /* 0x001ea20000300a00 */
[----:B-1----:R-:W2:Y:S02]  /*3a930*/  LDL.LU.64 R26, [R1+0xc88] ;  /* 0x000c8800011a7983 */ /* 0x002ea40000300a00 */
[----:B------:R-:W-:Y:S02]  /*3a940*/  STL [R1+0x6ce0], R9 ;  /* 0x006ce00901007387 */ /* 0x000fe40000100800 */
[----:B------:R0:W-:Y:S01]  /*3a950*/  STL [R1+0x6d80], R8 ;  /* 0x006d800801007387 */ /* 0x0001e20000100800 */
[----:B------:R-:W-:Y:S04]  /*3a960*/  STL.64 [R1+0x6d88], R10 ;  /* 0x006d880a01007387 */ /* 0x000fe80000100a00 */
[----:B0-----:R-:W4:Y:S01]  /*3a970*/  LDL.64 R8, [R1+0xa0] ;  /* 0x0000a00001087983 */ /* 0x001f220000100a00 */
[----:B------:R-:W-:-:S03]  /*3a980*/  IMAD.MOV.U32 R3, RZ, RZ, R17 ;  /* 0x000000ffff037224 */ /* 0x000fc600078e0011 */
[----:B----4-:R3:W-:Y:S02]  /*3a990*/  STL.64 [R1+0x6da0], R8 ;  /* 0x006da00801007387 */ /* 0x0107e40000100a00 */
[C---:B---3--:R-:W-:Y:S02]  /*3a9a0*/  HMMA.16816.F32.BF16 R8, R12.reuse, R4, R20 ;  /* 0x000000040c08723c */ /* 0x048fe40000041814 */
[----:B------:R-:W0:Y:S06]  /*3a9b0*/  LDSM.16.MT88.4 R20, [R29+0x300] ;  /* 0x000300001d14783b */ /* 0x000e2c0000004200 */
[----:B--2---:R-:W-:Y:S01]  /*3a9c0*/  HMMA.16816.F32.BF16 R24, R12, R16, R24 ;  /* 0x000000100c18723c */ /* 0x004fe20000041818 */
[----:B------:R1:W-:Y:S04]  /*3a9d0*/  STL.64 [R1+0x6db0], R4 ;  /* 0x006db00401007387 */ /* 0x0003e80000100a00 */
[----:B-1----:R-:W2:Y:S10]  /*3a9e0*/  LDL.LU.64 R4, [R1+0xc70] ;  /* 0x000c700001047983 */ /* 0x002eb40000300a00 */
[----:B------:R1:W-:Y:S01]  /*3a9f0*/  STL.64 [R1+0x260], R8 ;  /* 0x0002600801007387 */ /* 0x0003e20000100a00 */
[----:B------:R3:W-:Y:S02]  /*3aa00*/  STL.64 [R1+0x268], R10 ;  /* 0x0002680a01007387 */ /* 0x0007e40000100a00 */
[----:B------:R-:W2:Y:S01]  /*3aa10*/  LDL.LU.64 R6, [R1+0xc78] ;  /* 0x000c780001067983 */ /* 0x000ea20000300a00 */
[----:B-1----:R-:W4:Y:S01]  /*3aa20*/  LDL.LU.64 R8, [R1+0xa70] ;  /* 0x000a700001087983 */ /* 0x002f220000300a00 */
[----:B---3--:R-:W4:Y:S02]  /*3aa30*/  LDL.LU.64 R10, [R1+0xa78] ;  /* 0x000a7800010a7983 */ /* 0x008f240000300a00 */
[----:B------:R-:W-:Y:S01]  /*3aa40*/  STL [R1+0x6cb8], R29 ;  /* 0x006cb81d01007387 */ /* 0x000fe20000100800 */
[----:B0-----:R-:W-:Y:S01]  /*3aa50*/  STL.64 [R1+0x6be8], R22 ;  /* 0x006be81601007387 */ /* 0x001fe20000100a00 */
[----:B------:R0:W-:Y:S02]  /*3aa60*/  STL.64 [R1+0x6be0], R20 ;  /* 0x006be01401007387 */ /* 0x0001e40000100a00 */
[----:B0-----:R-:W-:-:S02]  /*3aa70*/  IMAD.MOV.U32 R20, RZ, RZ, R2 ;  /* 0x000000ffff147224 */ /* 0x001fc400078e0002 */
[----:B------:R-:W-:-:S05]  /*3aa80*/  IMAD.MOV.U32 R21, RZ, RZ, R0 ;  /* 0x000000ffff157224 */ /* 0x000fca00078e0000 */
[----:B------:R0:W-:Y:S04]  /*3aa90*/  STL.64 [R1+0x6d90], R20 ;  /* 0x006d901401007387 */ /* 0x0001e80000100a00 */
[----:B0-----:R-:W3:Y:S01]  /*3aaa0*/  LDL.LU.64 R20, [R1+0xa60] ;  /* 0x000a600001147983 */ /* 0x001ee20000300a00 */
[----:B------:R-:W3:Y:S02]  /*3aab0*/  LDL.LU.64 R22, [R1+0xa68] ;  /* 0x000a680001167983 */ /* 0x000ee40000300a00 */
[----:B------:R0:W-:Y:S02]  /*3aac0*/  STL.64 [R1+0x250], R24 ;  /* 0x0002501801007387 */ /* 0x0001e40000100a00 */
[----:B------:R1:W-:Y:S01]  /*3aad0*/  STL.64 [R1+0x258], R26 ;  /* 0x0002581a01007387 */ /* 0x0003e20000100a00 */
[----:B0-----:R-:W2:Y:S01]  /*3aae0*/  LDL.LU.64 R24, [R1+0x6dc0] ;  /* 0x006dc00001187983 */ /* 0x001ea20000300a00 */
[----:B-1----:R-:W-:-:S02]  /*3aaf0*/  IMAD.MOV.U32 R27, RZ, RZ, R16 ;  /* 0x000000ffff1b7224 */ /* 0x002fc400078e0010 */
[----:B------:R-:W2:Y:S02]  /*3ab00*/  LDL.LU.64 R16, [R1+0x6db8] ;  /* 0x006db80001107983 */ /* 0x000ea40000300a00 */
[----:B------:R-:W-:Y:S01]  /*3ab10*/  STL [R1+0x6cc0], R3 ;  /* 0x006cc00301007387 */ /* 0x000fe20000100800 */
[----:B------:R-:W-:Y:S01]  /*3ab20*/  STL [R1+0x6cbc], R27 ;  /* 0x006cbc1b01007387 */ /* 0x000fe20000100800 */
[C---:B--2---:R-:W-:Y:S01]  /*3ab30*/  HMMA.16816.F32.BF16 R4, R12.reuse, R16, R4 ;  /* 0x000000100c04723c */ /* 0x044fe20000041804 */
[----:B------:R-:W-:Y:S11]  /*3ab40*/  IMAD.MOV.U32 R28, RZ, RZ, R17 ;  /* 0x000000ffff1c7224 */ /* 0x000ff600078e0011 */
[----:B------:R-:W-:Y:S11]  /*3ab50*/  @!UPT UIADD3 URZ, URZ, URZ, URZ ;  /* 0x0000003f3f3ff290 */ /* 0x000ff6000fffe03f */
[----:B------:R0:W-:Y:S01]  /*3ab60*/  STL.64 [R1+0x660], R4 ;  /* 0x0006600401007387 */ /* 0x0001e20000100a00 */
[----:B------:R1:W-:Y:S03]  /*3ab70*/  STL.64 [R1+0x668], R6 ;  /* 0x0006680601007387 */ /* 0x0003e60000100a00 */
[----:B0-----:R-:W2:Y:S01]  /*3ab80*/  LDL.LU.64 R4, [R1+0x6db0] ;  /* 0x006db00001047983 */ /* 0x001ea20000300a00 */
[----:B-1----:R-:W-:Y:S02]  /*3ab90*/  IMAD.MOV.U32 R7, RZ, RZ, R16 ;  /* 0x000000ffff077224 */ /* 0x002fe400078e0010 */
        /* <DEDUP_REMOVED lines=9> */
[----:B------:R-:W4:Y:S01]  /*3ac30*/  LDL.LU.64 R18, [R1+0x6d98] ;  /* 0x006d980001127983 */ /* 0x000f220000300a00 */
[----:B------:R-:W4:Y:S01]  /*3ac40*/  LDL.64 R16, [R1+0x80] ;  /* 0x0000800001107983 */ /* 0x000f220000100a00 */
[----:B------:R-:W-:Y:S02]  /*3ac50*/  STL.64 [R1+0x6cd0], R6 ;  /* 0x006cd00601007387 */ /* 0x000fe40000100a00 */
[----:B--2---:R0:W-:Y:S02]  /*3ac60*/  STL.64 [R1+0x6cc8], R4 ;  /* 0x006cc80401007387 */ /* 0x0041e40000100a00 */
[----:B0-----:R-:W2:Y:S01]  /*3ac70*/  LDL.64 R4, [R1+0x90] ;  /* 0x0000900001047983 */ /* 0x001ea20000100a00 */
[----:B---3--:R-:W-:Y:S01]  /*3ac80*/  HMMA.16816.F32.BF16 R20, R12, R8, R20 ;  /* 0x000000080c14723c */ /* 0x008fe20000041814 */
[----:B------:R-:W-:Y:S11]  /*3ac90*/  IMAD.MOV.U32 R27, RZ, RZ, R9 ;  /* 0x000000ffff1b7224 */ /* 0x000ff600078e0009 */
[----:B------:R-:W-:Y:S11]  /*3aca0*/  @!UPT UIADD3 URZ, URZ, URZ, URZ ;  /* 0x0000003f3f3ff290 */ /* 0x000ff6000fffe03f */
[----:B------:R0:W-:Y:S01]  /*3acb0*/  STL.64 [R1+0x640], R20 ;  /* 0x0006401401007387 */ /* 0x0001e20000100a00 */
[----:B------:R-:W-:Y:S03]  /*3acc0*/  STL.64 [R1+0x648], R22 ;  /* 0x0006481601007387 */ /* 0x000fe60000100a00 */
[----:B0-----:R-:W3:Y:S01]  /*3acd0*/  LDL.LU.64 R20, [R1+0x6d90] ;  /* 0x006d900001147983 */ /* 0x001ee20000300a00 */
[----:B------:R-:W3:Y:S02]  /*3ace0*/  LDL.LU.64 R10, [R1+0x6d88] ;  /* 0x006d8800010a7983 */ /* 0x000ee40000300a00 */
[----:B------:R-:W-:Y:S02]  /*3acf0*/  STL [R1+0x6d68], R27 ;  /* 0x006d681b01007387 */ /* 0x000fe40000100800 */
[----:B------:R0:W-:Y:S02]  /*3ad00*/  STL.64 [R1+0x6d60], R24 ;  /* 0x006d601801007387 */ /* 0x0001e40000100a00 */
[----:B0-----:R-:W3:Y:S01]  /*3ad10*/  LDL.LU.64 R24, [R1+0xa50] ;  /* 0x000a500001187983 */ /* 0x001ee20000300a00 */
[----:B------:R-:W3:Y:S02]  /*3ad20*/  LDL.LU.64 R26, [R1+0xa58] ;  /* 0x000a5800011a7983 */ /* 0x000ee40000300a00 */
[----:B--2---:R-:W-:-:S02]  /*3ad30*/  IMAD.MOV.U32 R2, RZ, RZ, R4 ;  /* 0x000000ffff027224 */ /* 0x004fc400078e0004 */
[----:B------:R-:W-:Y:S01]  /*3ad40*/  IMAD.MOV.U32 R0, RZ, RZ, R5 ;  /* 0x000000ffff007224 */ /* 0x000fe200078e0005 */
[----:B---3--:R-:W-:Y:S11]  /*3ad50*/  HMMA.16816.F32.BF16 R24, R12, R4, R24 ;  /* 0x000000040c18723c */ /* 0x008ff60000041818 */
[----:B------:R-:W-:Y:S11]  /*3ad60*/  @!UPT UIADD3 URZ, URZ, URZ, URZ ;  /* 0x0000003f3f3ff290 */ /* 0x000ff6000fffe03f */
[----:B------:R-:W-:Y:S01]  /*3ad70*/  @!UPT UIADD3 URZ, URZ, URZ, URZ ;  /* 0x0000003f3f3ff290 */ /* 0x000fe2000fffe03f */
[----:B------:R-:W-:Y:S01]  /*3ad80*/  STL.64 [R1+0x630], R24 ;  /* 0x0006301801007387 */ /* 0x000fe20000100a00 */
[----:B------:R-:W-:Y:S02]  /*3ad90*/  STL.64 [R1+0x638], R26 ;  /* 0x0006381a01007387 */ /* 0x000fe40000100a00 */
[----:B------:R-:W2:Y:S02]  /*3ada0*/  LDL.LU.64 R4, [R1+0xe20] ;  /* 0x000e200001047983 */ /* 0x000ea40000300a00 */
[----:B------:R-:W3:Y:S02]  /*3adb0*/  LDL.LU.64 R6, [R1+0xe28] ;  /* 0x000e280001067983 */ /* 0x000ee40000300a00 */
[----:B---3--:R-:W-:Y:S01]  /*3adc0*/  STL.64 [R1+0x6cf0], R6 ;  /* 0x006cf00601007387 */ /* 0x008fe20000100a00 */
[----:B--2---:R0:W-:Y:S03]  /*3add0*/  STL.64 [R1+0x6ce8], R4 ;  /* 0x006ce80401007387 */ /* 0x0041e60000100a00 */
[----:B0-----:R-:W2:Y:S01]  /*3ade0*/  LDL.LU.64 R4, [R1+0xe30] ;  /* 0x000e300001047983 */ /* 0x001ea20000300a00 */
[----:B------:R-:W3:Y:S02]  /*3adf0*/  LDL.LU.64 R6, [R1+0xe38] ;  /* 0x000e380001067983 */ /* 0x000ee40000300a00 */
[----:B------:R-:W-:Y:S01]  /*3ae00*/  IMAD.MOV.U32 R3, RZ, RZ, R8 ;  /* 0x000000ffff037224 */ /* 0x000fe200078e0008 */
[----:B---3--:R-:W-:Y:S01]  /*3ae10*/  STL.64 [R1+0x6d00], R6 ;  /* 0x006d000601007387 */ /* 0x008fe20000100a00 */
[----:B--2---:R0:W-:Y:S02]  /*3ae20*/  STL.64 [R1+0x6cf8], R4 ;  /* 0x006cf80401007387 */ /* 0x0041e40000100a00 */
[----:B------:R-:W2:Y:S02]  /*3ae30*/  LDL.LU.64 R8, [R1+0x570] ;  /* 0x0005700001087983 */ /* 0x000ea40000300a00 */
[----:B0-----:R-:W-:-:S02]  /*3ae40*/  IMAD.MOV.U32 R4, RZ, RZ, R11 ;  /* 0x000000ffff047224 */ /* 0x001fc400078e000b */
[----:B------:R-:W-:Y:S02]  /*3ae50*/  IMAD.MOV.U32 R5, RZ, RZ, R10 ;  /* 0x000000ffff057224 */ /* 0x000fe400078e000a */
[----:B------:R-:W2:Y:S01]  /*3ae60*/  LDL.LU.64 R10, [R1+0x578] ;  /* 0x00057800010a7983 */ /* 0x000ea20000300a00 */
[----:B------:R-:W3:Y:S02]  /*3ae70*/  LDL.LU.64 R24, [R1+0x560] ;  /* 0x0005600001187983 */ /* 0x000ee40000300a00 */
[----:B------:R-:W2:Y:S02]  /*3ae80*/  LDL.LU.64 R26, [R1+0x568] ;  /* 0x00056800011a7983 */ /* 0x000ea40000300a00 */
[----:B--2---:R-:W-:Y:S01]  /*3ae90*/  STL.64 [R1+0x6d78], R26 ;  /* 0x006d781a01007387 */ /* 0x004fe20000100a00 */
[----:B---3--:R0:W-:Y:S03]  /*3aea0*/  STL.64 [R1+0x6d70], R24 ;  /* 0x006d701801007387 */ /* 0x0081e60000100a00 */
[----:B0-----:R-:W2:Y:S01]  /*3aeb0*/  LDL.64 R24, [R1+0x70] ;  /* 0x0000700001187983 */ /* 0x001ea20000100a00 */
[----:B------:R4:W-:Y:S02]  /*3aec0*/  STL.64 [R1+0x6d18], R4 ;  /* 0x006d180401007387 */ /* 0x0009e40000100a00 */
[----:B----4-:R-:W-:-:S02]  /*3aed0*/  IMAD.MOV.U32 R4, RZ, RZ, R19 ;  /* 0x000000ffff047224 */ /* 0x010fc400078e0013 */
[----:B------:R-:W-:-:S05]  /*3aee0*/  IMAD.MOV.U32 R5, RZ, RZ, R18 ;  /* 0x000000ffff057224 */ /* 0x000fca00078e0012 */
[----:B------:R0:W-:Y:S04]  /*3aef0*/  STL.64 [R1+0x6d40], R4 ;  /* 0x006d400401007387 */ /* 0x0001e80000100a00 */
[----:B0-----:R-:W3:Y:S01]  /*3af00*/  LDL.LU.64 R4, [R1+0xa40] ;  /* 0x000a400001047983 */ /* 0x001ee20000300a00 */
[----:B------:R-:W3:Y:S02]  /*3af10*/  LDL.LU.64 R6, [R1+0xa48] ;  /* 0x000a480001067983 */ /* 0x000ee40000300a00 */
[----:B------:R-:W-:Y:S02]  /*3af20*/  IMAD.MOV.U32 R23, RZ, RZ, R16 ;  /* 0x000000ffff177224 */ /* 0x000fe400078e0010 */
[----:B------:R-:W-:Y:S01]  /*3af30*/  IMAD.MOV.U32 R22, RZ, RZ, R17 ;  /* 0x000000ffff167224 */ /* 0x000fe200078e0011 */
[C---:B--2---:R-:W-:Y:S08]  /*3af40*/  HMMA.16816.F32.BF16 R8, R12.reuse, R24, R8 ;  /* 0x000000180c08723c */ /* 0x044ff00000041808 */
[----:B---3--:R-:W-:Y:S11]  /*3af50*/  HMMA.16816.F32.BF16 R4, R12, R16, R4 ;  /* 0x000000100c04723c */ /* 0x008ff60000041804 */
[----:B------:R-:W-:Y:S11]  /*3af60*/  @!UPT UIADD3 URZ, URZ, URZ, URZ ;  /* 0x0000003f3f3ff290 */ /* 0x000ff6000fffe03f */
[----:B------:R-:W-:Y:S01]  /*3af70*/  @!UPT UIADD3 URZ, URZ, URZ, URZ ;  /* 0x0000003f3f3ff290 */ /* 0x000fe2000fffe03f */
[----:B------:R-:W-:Y:S01]  /*3af80*/  STL.64 [R1+0x620], R4 ;  /* 0x0006200401007387 */ /* 0x000fe20000100a00 */
[----:B------:R-:W-:Y:S02]  /*3af90*/  STL.64 [R1+0x628], R6 ;  /* 0x0006280601007387 */ /* 0x000fe40000100a00 */
[----:B------:R-:W-:Y:S02]  /*3afa0*/  STL.64 [R1+0x6d58], R22 ;  /* 0x006d581601007387 */ /* 0x000fe40000100a00 */
[----:B------:R0:W-:Y:S02]  /*3afb0*/  STL.64 [R1+0x6d50], R20 ;  /* 0x006d501401007387 */ /* 0x0001e40000100a00 */
[----:B0-----:R-:W2:Y:S01]  /*3afc0*/  LDL.64 R20, [R1+0x60] ;  /* 0x0000600001147983 */ /* 0x001ea20000100a00 */
[----:B------:R-:W3:Y:S02]  /*3afd0*/  LDL.LU.64 R16, [R1+0x550] ;  /* 0x0005500001107983 */ /* 0x000ee40000300a00 */
[----:B------:R-:W3:Y:S02]  /*3afe0*/  LDL.LU.64 R18, [R1+0x558] ;  /* 0x0005580001127983 */ /* 0x000ee40000300a00 */
[----:B------:R-:W4:Y:S01]  /*3aff0*/  LDL.LU.64 R4, [R1+0x500] ;  /* 0x0005000001047983 */ /* 0x000f220000300a00 */
[----:B------:R-:W4:Y:S01]  /*3b000*/  LDL.LU.64 R6, [R1+0x508] ;  /* 0x0005080001067983 */ /* 0x000f220000300a00 */
[----:B------:R0:W-:Y:S02]  /*3b010*/  STL.64 [R1+0x610], R8 ;  /* 0x0006100801007387 */ /* 0x0001e40000100a00 */
[----:B------:R1:W-:Y:S01]  /*3b020*/  STL.64 [R1+0x618], R10 ;  /* 0x0006180a01007387 */ /* 0x0003e20000100a00 */
[----:B0-----:R-:W2:Y:S01]  /*3b030*/  LDL.LU R8, [R1+0x6d80] ;  /* 0x006d800001087983 */ /* 0x001ea20000300800 */
[----:B-1----:R-:W-:-:S02]  /*3b040*/  IMAD.MOV.U32 R10, RZ, RZ, R24 ;  /* 0x000000ffff0a7224 */ /* 0x002fc400078e0018 */
[----:B------:R-:W-:Y:S02]  /*3b050*/  IMAD.MOV.U32 R11, RZ, RZ, R25 ;  /* 0x000000ffff0b7224 */ /* 0x000fe400078e0019 */
[----:B------:R-:W2:Y:S01]  /*3b060*/  LDL.LU.64 R26, [R1+0x6d78] ;  /* 0x006d7800011a7983 */ /* 0x000ea20000300a00 */
[----:B------:R-:W2:Y:S02]  /*3b070*/  LDL.LU.64 R24, [R1+0x6d70] ;  /* 0x006d700001187983 */ /* 0x000ea40000300a00 */
[C---:B--2---:R-:W-:Y:S01]  /*3b080*/  HMMA.16816.F32.BF16 R24, R12.reuse, R20, R24 ;  /* 0x000000140c18723c */ /* 0x044fe20000041818 */
[----:B------:R-:W-:Y:S11]  /*3b090*/  IMAD.MOV.U32 R9, RZ, RZ, R21 ;  /* 0x000000ffff097224 */ /* 0x000ff600078e0015 */
[----:B------:R-:W-:Y:S11]  /*3b0a0*/  @!UPT UIADD3 URZ, URZ, URZ, URZ ;  /* 0x0000003f3f3ff290 */ /* 0x000ff6000fffe03f */
[----:B------:R-:W-:Y:S01]  /*3b0b0*/  STL.64 [R1+0x600], R24 ;  /* 0x0006001801007387 */ /* 0x000fe20000100a00 */
[----:B------:R0:W-:Y:S03]  /*3b0c0*/  STL.64 [R1+0x608], R26 ;  /* 0x0006081a01007387 */ /* 0x0001e60000100a00 */
[----:B0-----:R-:W2:Y:S01]  /*3b0d0*/  LDL.LU R27, [R1+0x6d68] ;  /* 0x006d6800011b7983 */ /* 0x001ea20000300800 */
[----:B------:R-:W2:Y:S02]  /*3b0e0*/  LDL.LU.64 R24, [R1+0x6d60] ;  /* 0x006d600001187983 */ /* 0x000ea40000300a00 */
[----:B------:R-:W-:Y:S02]  /*3b0f0*/  IMAD.MOV.U32 R26, RZ, RZ, R20 ;  /* 0x000000ffff1a7224 */ /* 0x000fe400078e0014 */
[----:B------:R-:W2:Y:S01]  /*3b100*/  LDL.LU.64 R22, [R1+0x6d58] ;  /* 0x006d580001167983 */ /* 0x000ea20000300a00 */
[----:B------:R-:W3:Y:S01]  /*3b110*/  LDL.LU.64 R20, [R1+0x6d50] ;  /* 0x006d500001147983 */ /* 0x000ee20000300a00 */
[----:B------:R-:W-:Y:S02]  /*3b120*/  STL.64 [R1+0x6d28], R10 ;  /* 0x006d280a01007387 */ /* 0x000fe40000100a00 */
[----:B------:R0:W-:Y:S02]  /*3b130*/  STL.64 [R1+0x6d20], R8 ;  /* 0x006d200801007387 */ /* 0x0001e40000100a00 */
[----:B0-----:R-:W4:Y:S01]  /*3b140*/  LDL.LU.64 R8, [R1+0xe50] ;  /* 0x000e500001087983 */ /* 0x001f220000300a00 */
[----:B------:R-:W4:Y:S01]  /*3b150*/  LDL.LU.64 R10, [R1+0xe58] ;  /* 0x000e5800010a7983 */ /* 0x000f220000300a00 */
[C---:B---3--:R-:W-:Y:S02]  /*3b160*/  HMMA.16816.F32.BF16 R16, R12.reuse, R20, R16 ;  /* 0x000000140c10723c */ /* 0x048fe40000041810 */
[----:B--2---:R-:W-:Y:S01]  /*3b170*/  STL.64 [R1+0x6d10], R26 ;  /* 0x006d101a01007387 */ /* 0x004fe20000100a00 */
[----:B------:R0:W-:Y:S03]  /*3b180*/  STL.64 [R1+0x6d08], R24 ;  /* 0x006d081801007387 */ /* 0x0001e60000100a00 */
[----:B0-----:R-:W2:Y:S01]  /*3b190*/  LDL.LU.64 R24, [R1+0xe40] ;  /* 0x000e400001187983 */ /* 0x001ea20000300a00 */
[----:B------:R-:W2:Y:S11]  /*3b1a0*/  LDL.LU.64 R26, [R1+0xe48] ;  /* 0x000e4800011a7983 */ /* 0x000eb60000300a00 */
[----:B------:R-:W-:Y:S05]  /*3b1b0*/  @!UPT UIADD3 URZ, URZ, URZ, URZ ;  /* 0x0000003f3f3ff290 */ /* 0x000fea000fffe03f */
[----:B------:R0:W-:Y:S01]  /*3b1c0*/  STL.64 [R1+0x5f0], R16 ;  /* 0x0005f01001007387 */ /* 0x0001e20000100a00 */
[----:B------:R1:W-:Y:S03]  /*3b1d0*/  STL.64 [R1+0x5f8], R18 ;  /* 0x0005f81201007387 */ /* 0x0003e60000100a00 */
[----:B0-----:R-:W4:Y:S01]  /*3b1e0*/  LDL.LU.64 R16, [R1+0x6d48] ;  /* 0x006d480001107983 */ /* 0x001f220000300a00 */
[----:B------:R-:W-:Y:S01]  /*3b1f0*/  STL.64 [R1+0x6bf8], R20 ;  /* 0x006bf81401007387 */ /* 0x000fe20000100a00 */
[----:B----4-:R-:W-:Y:S02]  /*3b200*/  HMMA.16816.F32.BF16 R12, R12, R16, R4 ;  /* 0x000000100c0c723c */ /* 0x010fe40000041804 */
[----:B------:R-:W3:Y:S01]  /*3b210*/  LDL.LU.64 R4, [R1+0x6d40] ;  /* 0x006d400001047983 */ /* 0x000ee20000300a00 */
[----:B-1----:R-:W3:Y:S02]  /*3b220*/  LDL.LU.64 R18, [R1+0x6d38] ;  /* 0x006d380001127983 */ /* 0x002ee40000300a00 */
[----:B------:R-:W3:Y:S11]  /*3b230*/  LDL.LU.64 R16, [R1+0x6d30] ;  /* 0x006d300001107983 */ /* 0x000ef60000300a00 */
[----:B------:R-:W-:Y:S07]  /*3b240*/  @!UPT UIADD3 URZ, URZ, URZ, URZ ;  /* 0x0000003f3f3ff290 */ /* 0x000fee000fffe03f */
[----:B------:R0:W-:Y:S01]  /*3b250*/  STL.64 [R1+0x240], R12 ;  /* 0x0002400c01007387 */ /* 0x0001e20000100a00 */
[----:B------:R-:W-:Y:S03]  /*3b260*/  STL.64 [R1+0x248], R14 ;  /* 0x0002480e01007387 */ /* 0x000fe60000100a00 */
[----:B0-----:R-:W4:Y:S04]  /*3b270*/  LDL R12, [R1] ;  /* 0x00000000010c7983 */ /* 0x001f280000100800 */
[----:B------:R-:W4:Y:S01]  /*3b280*/  LDL R13, [R1+0x4] ;  /* 0x00000400010d7983 */ /* 0x000f220000100800 */
[C---:B---3--:R-:W-:Y:S03]  /*3b290*/  HMMA.16816.F32.BF16 R4, R16.reuse, R4, R8 ;  /* 0x000000041004723c */ /* 0x048fe60000041808 */
[----:B------:R-:W3:Y:S01]  /*3b2a0*/  LDL.LU.64 R10, [R1+0x6d28] ;  /* 0x006d2800010a7983 */ /* 0x000ee20000300a00 */
        /* <DEDUP_REMOVED lines=11> */
[----:B0-----:R-:W4:Y:S01]  /*3b360*/  LDL.LU.64 R6, [R1+0x6d00] ;  /* 0x006d000001067983 */ /* 0x001f220000300a00 */
[----:B------:R-:W4:Y:S02]  /*3b370*/  LDL.LU.64 R4, [R1+0x6cf8] ;  /* 0x006cf80001047983 */ /* 0x000f240000300a00 */
[C---:B----4-:R-:W-:Y:S01]  /*3b380*/  HMMA.16816.F32.BF16 R12, R16.reuse, R12, R4 ;  /* 0x0000000c100c723c */ /* 0x050fe20000041804 */
[----:B------:R-:W4:Y:S01]  /*3b390*/  LDL.LU.64 R6, [R1+0x6cf0] ;  /* 0x006cf00001067983 */ /* 0x000f220000300a00 */
[----:B------:R-:W4:Y:S11]  /*3b3a0*/  LDL.LU.64 R4, [R1+0x6ce8] ;  /* 0x006ce80001047983 */ /* 0x000f360000300a00 */
[----:B------:R-:W-:Y:S10]  /*3b3b0*/  @!UPT UIADD3 URZ, URZ, URZ, URZ ;  /* 0x0000003f3f3ff290 */ /* 0x000ff4000fffe03f */
[----:B------:R-:W-:Y:S01]  /*3b3c0*/  STL.64 [R1+0x5c0], R12 ;  /* 0x0005c00c01007387 */ /* 0x000fe20000100a00 */
[----:B------:R4:W-:Y:S02]  /*3b3d0*/  STL.64 [R1+0x5c8], R14 ;  /* 0x0005c80e01007387 */ /* 0x0009e40000100a00 */
[----:B--2---:R-:W-:Y:S01]  /*3b3e0*/  IMAD.MOV.U32 R20, RZ, RZ, R26 ;  /* 0x000000ffff147224 */ /* 0x004fe200078e001a */
[----:B----4-:R-:W-:Y:S01]  /*3b3f0*/  HMMA.16816.F32.BF16 R12, R16, R24, R4 ;  /* 0x00000018100c723c */ /* 0x010fe20000041804 */
[----:B------:R-:W2:Y:S01]  /*3b400*/  LDL.LU.64 R4, [R1+0xc50] ;  /* 0x000c500001047983 */ /* 0x000ea20000300a00 */
[----:B------:R-:W2:Y:S11]  /*3b410*/  LDL.LU.64 R6, [R1+0xc58] ;  /* 0x000c580001067983 */ /* 0x000eb60000300a00 */
[----:B------:R-:W-:Y:S10]  /*3b420*/  @!UPT UIADD3 URZ, URZ, URZ, URZ ;  /* 0x0000003f3f3ff290 */ /* 0x000ff4000fffe03f */
[----:B------:R0:W-:Y:S01]  /*3b430*/  STL.64 [R1+0x5b0], R12 ;  /* 0x0005b00c01007387 */ /* 0x0001e20000100a00 */
[----:B------:R1:W-:Y:S02]  /*3b440*/  STL.64 [R1+0x5b8], R14 ;  /* 0x0005b80e01007387 */ /* 0x0003e40000100a00 */
[----:B------:R-:W4:Y:S02]  /*3b450*/  LDL.LU R26, [R1+0x6ce4] ;  /* 0x006ce400011a7983 */ /* 0x000f240000300800 */
[----:B------:R-:W-:Y:S02]  /*3b460*/  IMAD.MOV.U32 R21, RZ, RZ, R9 ;  /* 0x000000ffff157224 */ /* 0x000fe400078e0009 */
[----:B------:R-:W2:Y:S04]  /*3b470*/  LDL.LU R9, [R1+0x6ce0] ;  /* 0x006ce00001097983 */ /* 0x000ea80000300800 */
[----:B0-----:R-:W2:Y:S01]  /*3b480*/  LDL.LU.64 R12, [R1+0xc20] ;  /* 0x000c2000010c7983 */ /* 0x001ea20000300a00 */
[----:B-1----:R-:W2:Y:S02]  /*3b490*/  LDL.LU.64 R14, [R1+0xc28] ;  /* 0x000c2800010e7983 */ /* 0x002ea40000300a00 */
[----:B------:R3:W-:Y:S02]  /*3b4a0*/  STL.64 [R1+0x6c10], R20 ;  /* 0x006c101401007387 */ /* 0x0007e40000100a00 */
[----:B---3--:R-:W-:-:S02]  /*3b4b0*/  IMAD.MOV.U32 R20, RZ, RZ, R10 ;  /* 0x000000ffff147224 */ /* 0x008fc400078e000a */
[----:B------:R-:W-:Y:S01]  /*3b4c0*/  IMAD.MOV.U32 R21, RZ, RZ, R11 ;  /* 0x000000ffff157224 */ /* 0x000fe200078e000b */
[----:B------:R-:W3:Y:S01]  /*3b4d0*/  LDL.LU R10, [R1+0x6cdc] ;  /* 0x006cdc00010a7983 */ /* 0x000ee20000300800 */
[----:B------:R-:W3:Y:S03]  /*3b4e0*/  LDL.LU R11, [R1+0x6cd8] ;  /* 0x006cd800010b7983 */ /* 0x000ee60000300800 */
[----:B------:R-:W-:Y:S04]  /*3b4f0*/  STL.64 [R1+0x6c28], R20 ;  /* 0x006c281401007387 */ /* 0x000fe80000100a00 */
[----:B----4-:R-:W-:Y:S01]  /*3b500*/  STL [R1+0x6ba8], R26 ;  /* 0x006ba81a01007387 */ /* 0x010fe20000100800 */
[----:B------:R0:W-:Y:S03]  /*3b510*/  STL.64 [R1+0x6ba0], R24 ;  /* 0x006ba01801007387 */ /* 0x0001e60000100a00 */
[----:B0-----:R-:W4:Y:S04]  /*3b520*/  LDL.LU.64 R24, [R1] ;  /* 0x0000000001187983 */ /* 0x001f280000300a00 */
[----:B----4-:R0:W-:Y:S04]  /*3b530*/  STL.64 [R1+0x6bc0], R24 ;  /* 0x006bc01801007387 */ /* 0x0101e80000100a00 */
[----:B0-----:R-:W4:Y:S01]  /*3b540*/  LDL.LU.64 R24, [R1+0x10] ;  /* 0x0000100001187983 */ /* 0x001f220000300a00 */
[----:B--2---:R-:W-:Y:S03]  /*3b550*/  HMMA.16816.F32.BF16 R4, R16, R8, R4 ;  /* 0x000000081004723c */ /* 0x004fe60000041804 */
[----:B----4-:R0:W-:Y:S04]  /*3b560*/  STL.64 [R1+0x6bc8], R24 ;  /* 0x006bc81801007387 */ /* 0x0101e80000100a00 */
[----:B0-----:R-:W2:Y:S01]  /*3b570*/  LDL.LU.64 R24, [R1+0x20] ;  /* 0x0000200001187983 */ /* 0x001ea20000300a00 */
[----:B------:R-:W-:-:S02]  /*3b580*/  IMAD.MOV.U32 R20, RZ, RZ, R23 ;  /* 0x000000ffff147224 */ /* 0x000fc400078e0017 */
[----:B------:R-:W-:Y:S01]  /*3b590*/  IMAD.MOV.U32 R21, RZ, RZ, R22 ;  /* 0x000000ffff157224 */ /* 0x000fe200078e0016 */
[----:B--2---:R-:W-:Y:S11]  /*3b5a0*/  STL.64 [R1+0x6bf0], R24 ;  /* 0x006bf01801007387 */ /* 0x004ff60000100a00 */
[----:B------:R-:W-:Y:S01]  /*3b5b0*/  @!UPT UIADD3 URZ, URZ, URZ, URZ ;  /* 0x0000003f3f3ff290 */ /* 0x000fe2000fffe03f */
[----:B------:R-:W-:Y:S02]  /*3b5c0*/  STL.64 [R1+0x5a0], R4 ;  /* 0x0005a00401007387 */ /* 0x000fe40000100a00 */
[----:B------:R0:W-:Y:S02]  /*3b5d0*/  STL.64 [R1+0x5a8], R6 ;  /* 0x0005a80601007387 */ /* 0x0001e40000100a00 */
[----:B0-----:R-:W2:Y:S01]  /*3b5e0*/  LDL.LU.64 R6, [R1+0x6cd0] ;  /* 0x006cd00001067983 */ /* 0x001ea20000300a00 */
[----:B------:R-:W4:Y:S02]  /*3b5f0*/  LDL.LU.64 R4, [R1+0x6cc8] ;  /* 0x006cc80001047983 */ /* 0x000f240000300a00 */
[----:B------:R0:W-:Y:S02]  /*3b600*/  STL.64 [R1+0x6c40], R20 ;  /* 0x006c401401007387 */ /* 0x0001e40000100a00 */
[----:B---3--:R-:W-:Y:S01]  /*3b610*/  STL.64 [R1+0x6b98], R10 ;  /* 0x006b980a01007387 */ /* 0x008fe20000100a00 */
[----:B------:R4:W-:Y:S04]  /*3b620*/  STL.64 [R1+0x6b90], R8 ;  /* 0x006b900801007387 */ /* 0x0009e80000100a00 */
[----:B0-----:R-:W3:Y:S01]  /*3b630*/  LDL.LU.64 R20, [R1+0xa10] ;  /* 0x000a100001147983 */ /* 0x001ee20000300a00 */
[----:B------:R-:W2:Y:S01]  /*3b640*/  LDL.LU.64 R22, [R1+0xa18] ;  /* 0x000a180001167983 */ /* 0x000ea20000300a00 */
[----:B----4-:R-:W-:Y:S11]  /*3b650*/  HMMA.16816.F32.BF16 R8, R16, R4, R12 ;  /* 0x000000041008723c */ /* 0x010ff6000004180c */
[----:B------:R-:W-:Y:S11]  /*3b660*/  @!UPT UIADD3 URZ, URZ, URZ, URZ ;  /* 0x0000003f3f3ff290 */ /* 0x000ff6000fffe03f */
[----:B------:R-:W-:Y:S01]  /*3b670*/  @!UPT UIADD3 URZ, URZ, URZ, URZ ;  /* 0x0000003f3f3ff290 */ /* 0x000fe2000fffe03f */
[----:B------:R-:W-:Y:S01]  /*3b680*/  STL.64 [R1+0x590], R8 ;  /* 0x0005900801007387 */ /* 0x000fe20000100a00 */
[----:B------:R-:W-:Y:S02]  /*3b690*/  STL.64 [R1+0x598], R10 ;  /* 0x0005980a01007387 */ /* 0x000fe40000100a00 */
[----:B--2---:R-:W-:Y:S02]  /*3b6a0*/  STL.64 [R1+0x6c50], R22 ;  /* 0x006c501601007387 */ /* 0x004fe40000100a00 */
[----:B---3--:R0:W-:Y:S02]  /*3b6b0*/  STL.64 [R1+0x6c48], R20 ;  /* 0x006c481401007387 */ /* 0x0081e40000100a00 */
[----:B0-----:R-:W-:Y:S02]  /*3b6c0*/  IMAD.MOV.U32 R20, RZ, RZ, R3 ;  /* 0x000000ffff147224 */ /* 0x001fe400078e0003 */
[----:B------:R-:W-:Y:S01]  /*3b6d0*/  IMAD.MOV.U32 R21, RZ, RZ, R27 ;  /* 0x000000ffff157224 */ /* 0x000fe200078e001b */
[----:B------:R-:W2:Y:S01]  /*3b6e0*/  LDL.LU R3, [R1+0x6cc0] ;  /* 0x006cc00001037983 */ /* 0x000ea20000300800 */
[----:B------:R-:W3:Y:S03]  /*3b6f0*/  LDL.LU R27, [R1+0x6cbc] ;  /* 0x006cbc00011b7983 */ /* 0x000ee60000300800 */
[----:B------:R0:W-:Y:S02]  /*3b700*/  STL.64 [R1+0x6c68], R20 ;  /* 0x006c681401007387 */ /* 0x0001e40000100a00 */
[----:B0-----:R-:W-:-:S02]  /*3b710*/  IMAD.MOV.U32 R20, RZ, RZ, R29 ;  /* 0x000000ffff147224 */ /* 0x001fc400078e001d */
[----:B------:R-:W-:Y:S01]  /*3b720*/  IMAD.MOV.U32 R21, RZ, RZ, R6 ;  /* 0x000000ffff157224 */ /* 0x000fe200078e0006 */
[----:B------:R-:W4:Y:S01]  /*3b730*/  LDL.LU R29, [R1+0x6cb8] ;  /* 0x006cb800011d7983 */ /* 0x000f220000300800 */
[----:B------:R-:W2:Y:S03]  /*3b740*/  LDL.LU R6, [R1+0x6cb4] ;  /* 0x006cb40001067983 */ /* 0x000ea60000300800 */
[----:B------:R0:W-:Y:S02]  /*3b750*/  STL.64 [R1+0x6c80], R20 ;  /* 0x006c801401007387 */ /* 0x0001e40000100a00 */
[----:B0-----:R-:W-:Y:S02]  /*3b760*/  IMAD.MOV.U32 R20, RZ, RZ, R7 ;  /* 0x000000ffff147224 */ /* 0x001fe400078e0007 */
[----:B------:R-:W-:Y:S01]  /*3b770*/  IMAD.MOV.U32 R21, RZ, RZ, R28 ;  /* 0x000000ffff157224 */ /* 0x000fe200078e001c */
[----:B------:R-:W2:Y:S04]  /*3b780*/  LDL.LU R7, [R1+0x6cb0] ;  /* 0x006cb00001077983 */ /* 0x000ea80000300800 */
[----:B------:R3:W-:Y:S01]  /*3b790*/  STL.64 [R1+0x6c98], R20 ;  /* 0x006c981401007387 */ /* 0x0007e20000100a00 */
[----:B------:R-:W2:Y:S02]  /*3b7a0*/  LDL.LU.64 R24, [R1+0x900] ;  /* 0x0009000001187983 */ /* 0x000ea40000300a00 */
[----:B---3--:R-:W-:-:S02]  /*3b7b0*/  IMAD.MOV.U32 R20, RZ, RZ, R27 ;  /* 0x000000ffff147224 */ /* 0x008fc400078e001b */
[----:B------:R-:W3:Y:S04]  /*3b7c0*/  LDL.LU.64 R26, [R1+0x908] ;  /* 0x00090800011a7983 */ /* 0x000ee80000300a00 */
[----:B----4-:R-:W0:Y:S04]  /*3b7d0*/  LDSM.16.MT88.4 R12, [R29+0x380] ;  /* 0x000380001d0c783b */ /* 0x010e280000004200 */
[----:B---3--:R-:W-:Y:S01]  /*3b7e0*/  STL.64 [R1+0x6c08], R26 ;  /* 0x006c081a01007387 */ /* 0x008fe20000100a00 */
[----:B--2---:R1:W-:Y:S03]  /*3b7f0*/  STL.64 [R1+0x6c00], R24 ;  /* 0x006c001801007387 */ /* 0x0043e60000100a00 */
[----:B-1----:R-:W2:Y:S01]  /*3b800*/  LDL.LU.64 R24, [R1+0x910] ;  /* 0x0009100001187983 */ /* 0x002ea20000300a00 */
[----:B------:R-:W3:Y:S03]  /*3b810*/  LDL.LU.64 R26, [R1+0x918] ;  /* 0x00091800011a7983 */ /* 0x000ee60000300a00 */
        /* <DEDUP_REMOVED lines=19> */
[----:B------:R-:W3:Y:S02]  /*3b950*/  LDL.LU.64 R26, [R1+0xc38] ;  /* 0x000c3800011a7983 */ /* 0x000ee40000300a00 */
[----:B------:R-:W-:Y:S01]  /*3b960*/  IMAD.MOV.U32 R21, RZ, RZ, R3 ;  /* 0x000000ffff157224 */ /* 0x000fe200078e0003 */
[----:B---3--:R-:W-:Y:S01]  /*3b970*/  STL.64 [R1+0x6ca8], R26 ;  /* 0x006ca81a01007387 */ /* 0x008fe20000100a00 */
[----:B--2---:R1:W-:Y:S03]  /*3b980*/  STL.64 [R1+0x6ca0], R24 ;  /* 0x006ca01801007387 */ /* 0x0043e60000100a00 */
[----:B-1----:R-:W2:Y:S01]  /*3b990*/  LDL.LU.64 R24, [R1+0xc40] ;  /* 0x000c400001187983 */ /* 0x002ea20000300a00 */
[----:B------:R-:W2:Y:S02]  /*3b9a0*/  LDL.LU.64 R26, [R1+0xc48] ;  /* 0x000c4800011a7983 */ /* 0x000ea40000300a00 */
[----:B------:R-:W3:Y:S02]  /*3b9b0*/  LDL.LU.64 R8, [R1+0x840] ;  /* 0x0008400001087983 */ /* 0x000ee40000300a00 */
[----:B------:R-:W3:Y:S01]  /*3b9c0*/  LDL.LU.64 R10, [R1+0x848] ;  /* 0x00084800010a7983 */ /* 0x000ee20000300a00 */
[----:B------:R-:W-:Y:S01]  /*3b9d0*/  STL.64 [R1+0x6bb8], R6 ;  /* 0x006bb80601007387 */ /* 0x000fe20000100a00 */
[----:B------:R-:W-:Y:S02]  /*3b9e0*/  STL.64 [R1+0x6bb0], R4 ;  /* 0x006bb00401007387 */ /* 0x000fe40000100a00 */
[----:B0-----:R-:W-:Y:S02]  /*3b9f0*/  STL.64 [R1+0x6b48], R14 ;  /* 0x006b480e01007387 */ /* 0x001fe40000100a00 */
[----:B------:R0:W-:Y:S02]  /*3ba00*/  STL.64 [R1+0x6b40], R12 ;  /* 0x006b400c01007387 */ /* 0x0001e40000100a00 */
[----:B0-----:R-:W3:Y:S01]  /*3ba10*/  LDL.LU.64 R12, [R1+0x40] ;  /* 0x00004000010c7983 */ /* 0x001ee20000300a00 */
        /* <DEDUP_REMOVED lines=25> */
[----:B------:R-:W-:Y:S01]  /*3bbb0*/  STL.64 [R1+0x550], R20 ;  /* 0x0005501401007387 */ /* 0x000fe20000100a00 */
[----:B------:R0:W-:Y:S03]  /*3bbc0*/  STL.64 [R1+0x558], R22 ;  /* 0x0005581601007387 */ /* 0x0001e60000100a00 */
[----:B0-----:R-:W4:Y:S01]  /*3bbd0*/  LDL.LU.64 R22, [R1+0x6c50] ;  /* 0x006c500001167983 */ /* 0x001f220000300a00 */
[----:B------:R-:W4:Y:S02]  /*3bbe0*/  LDL.LU.64 R20, [R1+0x6c48] ;  /* 0x006c480001147983 */ /* 0x000f240000300a00 */
[----:B------:R-:W-:Y:S02]  /*3bbf0*/  IMAD.MOV.U32 R4, RZ, RZ, R2 ;  /* 0x000000ffff047224 */ /* 0x000fe400078e0002 */
[----:B------:R-:W-:-:S07]  /*3bc00*/  IMAD.MOV.U32 R5, RZ, RZ, R0 ;  /* 0x000000ffff057224 */ /* 0x000fce00078e0000 */
[C---:B----4-:R-:W-:Y:S01]  /*3bc10*/  HMMA.16816.F32.BF16 R4, R16.reuse, R4, R20 ;  /* 0x000000041004723c */ /* 0x050fe20000041814 */
[----:B------:R-:W2:Y:S11]  /*3bc20*/  LDL.LU.64 R20, [R1+0x6c40] ;  /* 0x006c400001147983 */ /* 0x000eb60000300a00 */
[----:B------:R-:W-:Y:S11]  /*3bc30*/  @!UPT UIADD3 URZ, URZ, URZ, URZ ;  /* 0x0000003f3f3ff290 */ /* 0x000ff6000fffe03f */
[----:B------:R0:W-:Y:S01]  /*3bc40*/  STL.64 [R1+0x540], R4 ;  /* 0x0005400401007387 */ /* 0x0001e20000100a00 */
[----:B------:R1:W-:Y:S03]  /*3bc50*/  STL.64 [R1+0x548], R6 ;  /* 0x0005480601007387 */ /* 0x0003e60000100a00 */
[----:B0-----:R-:W4:Y:S01]  /*3bc60*/  LDL.LU.64 R4, [R1+0xdf0] ;  /* 0x000df00001047983 */ /* 0x001f220000300a00 */
[----:B-1----:R-:W3:Y:S01]  /*3bc70*/  LDL.LU.64 R6, [R1+0xdf8] ;  /* 0x000df80001067983 */ /* 0x002ee20000300a00 */
[C---:B--2---:R-:W-:Y:S02]  /*3bc80*/  HMMA.16816.F32.BF16 R20, R16.reuse, R20, R24 ;  /* 0x000000141014723c */ /* 0x044fe40000041818 */
[----:B---3--:R-:W-:Y:S01]  /*3bc90*/  STL.64 [R1+0x6bd8], R6 ;  /* 0x006bd80601007387 */ /* 0x008fe20000100a00 */
[----:B----4-:R0:W-:Y:S03]  /*3bca0*/  STL.64 [R1+0x6bd0], R4 ;  /* 0x006bd00401007387 */ /* 0x0101e60000100a00 */
[----:B0-----:R-:W2:Y:S01]  /*3bcb0*/  LDL.LU.64 R4, [R1+0xe10] ;  /* 0x000e100001047983 */ /* 0x001ea20000300a00 */
[----:B------:R-:W2:Y:S02]  /*3bcc0*/  LDL.LU.64 R6, [R1+0xe18] ;  /* 0x000e180001067983 */ /* 0x000ea40000300a00 */
[----:B------:R-:W3:Y:S02]  /*3bcd0*/  LDL.LU.64 R26, [R1+0x6c38] ;  /* 0x006c3800011a7983 */ /* 0x000ee40000300a00 */
[----:B------:R-:W3:Y:S11]  /*3bce0*/  LDL.LU.64 R24, [R1+0x6c30] ;  /* 0x006c300001187983 */ /* 0x000ef60000300a00 */
[----:B------:R-:W-:Y:S01]  /*3bcf0*/  @!UPT UIADD3 URZ, URZ, URZ, URZ ;  /* 0x0000003f3f3ff290 */ /* 0x000fe2000fffe03f */
        /* <DEDUP_REMOVED lines=18> */
[----:B------:R-:W3:Y:S11]  /*3be20*/  LDL.LU.64 R24, [R1+0x6bf0] ;  /* 0x006bf00001187983 */ /* 0x000ef60000300a00 */
[----:B------:R-:W-:Y:S10]  /*3be30*/  @!UPT UIADD3 URZ, URZ, URZ, URZ ;  /* 0x0000003f3f3ff290 */ /* 0x000ff4000fffe03f */
[----:B------:R-:W-:Y:S01]  /*3be40*/  STL.64 [R1+0x500], R20 ;  /* 0x0005001401007387 */ /* 0x000fe20000100a00 */
[----:B------:R0:W-:Y:S03]  /*3be50*/  STL.64 [R1+0x508], R22 ;  /* 0x0005081601007387 */ /* 0x0001e60000100a00 */
[----:B0-----:R-:W2:Y:S01]  /*3be60*/  LDL.LU.64 R22, [R1+0x6be8] ;  /* 0x006be80001167983 */ /* 0x001ea20000300a00 */
[----:B------:R-:W2:Y:S01]  /*3be70*/  LDL.LU.64 R20, [R1+0x6be0] ;  /* 0x006be00001147983 */ /* 0x000ea20000300a00 */
[----:B------:R-:W-:Y:S01]  /*3be80*/  HMMA.16816.F32.BF16 R16, R16, R12, R8 ;  /* 0x0000000c1010723c */ /* 0x000fe20000041808 */
[----:B------:R-:W4:Y:S01]  /*3be90*/  LDL.LU.64 R8, [R1+0xde0] ;  /* 0x000de00001087983 */ /* 0x000f220000300a00 */
[----:B------:R-:W4:Y:S11]  /*3bea0*/  LDL.LU.64 R10, [R1+0xde8] ;  /* 0x000de800010a7983 */ /* 0x000f360000300a00 */
[----:B------:R-:W-:Y:S10]  /*3beb0*/  @!UPT UIADD3 URZ, URZ, URZ, URZ ;  /* 0x0000003f3f3ff290 */ /* 0x000ff4000fffe03f */
[----:B------:R0:W-:Y:S01]  /*3bec0*/  STL.64 [R1+0x230], R16 ;  /* 0x0002301001007387 */ /* 0x0001e20000100a00 */
[----:B------:R-:W-:Y:S03]  /*3bed0*/  STL.64 [R1+0x238], R18 ;  /* 0x0002381201007387 */ /* 0x000fe60000100a00 */
[----:B0-----:R-:W4:Y:S01]  /*3bee0*/  LDL.LU.64 R16, [R1+0x30] ;  /* 0x0000300001107983 */ /* 0x001f220000300a00 */
[----:B------:R-:W-:Y:S02]  /*3bef0*/  STL [R1+0x6b54], R12 ;  /* 0x006b540c01007387 */ /* 0x000fe40000100800 */
[----:B------:R0:W-:Y:S02]  /*3bf00*/  STL [R1+0x6b50], R13 ;  /* 0x006b500d01007387 */ /* 0x0001e40000100800 */
[----:B0-----:R-:W4:Y:S01]  /*3bf10*/  LDL.LU.64 R12, [R1+0xe00] ;  /* 0x000e0000010c7983 */ /* 0x001f220000300a00 */
[----:B------:R-:W4:Y:S02]  /*3bf20*/  LDL.LU.64 R14, [R1+0xe08] ;  /* 0x000e0800010e7983 */ /* 0x000f240000300a00 */
[----:B---3--:R-:W-:-:S02]  /*3bf30*/  IMAD.MOV.U32 R28, RZ, RZ, R24 ;  /* 0x000000ffff1c7224 */ /* 0x008fc400078e0018 */
[----:B------:R-:W-:Y:S01]  /*3bf40*/  IMAD.MOV.U32 R3, RZ, RZ, R25 ;  /* 0x000000ffff037224 */ /* 0x000fe200078e0019 */
[C---:B--2---:R-:W-:Y:S11]  /*3bf50*/  HMMA.16816.F32.BF16 R4, R20.reuse, R24, R4 ;  /* 0x000000181404723c */ /* 0x044ff60000041804 */
[----:B------:R-:W-:Y:S11]  /*3bf60*/  @!UPT UIADD3 URZ, URZ, URZ, URZ ;  /* 0x0000003f3f3ff290 */ /* 0x000ff6000fffe03f */
[----:B------:R-:W-:Y:S01]  /*3bf70*/  @!UPT UIADD3 URZ, URZ, URZ, URZ ;  /* 0x0000003f3f3ff290 */ /* 0x000fe2000fffe03f */
[----:B------:R-:W-:Y:S01]  /*3bf80*/  STL.64 [R1+0x220], R4 ;  /* 0x0002200401007387 */ /* 0x000fe20000100a00 */
[----:B------:R0:W-:Y:S03]  /*3bf90*/  STL.64 [R1+0x228], R6 ;  /* 0x0002280601007387 */ /* 0x0001e60000100a00 */
[----:B0-----:R-:W2:Y:S01]  /*3bfa0*/  LDL.LU.64 R6, [R1+0x6bd8] ;  /* 0x006bd80001067983 */ /* 0x001ea20000300a00 */
[----:B------:R-:W2:Y:S02]  /*3bfb0*/  LDL.LU.64 R4, [R1+0x6bd0] ;  /* 0x006bd00001047983 */ /* 0x000ea40000300a00 */
[----:B------:R-:W4:Y:S02]  /*3bfc0*/  LDL.LU.64 R24, [R1+0x6bc8] ;  /* 0x006bc80001187983 */ /* 0x000f240000300a00 */
[C---:B----4-:R-:W-:Y:S11]  /*3bfd0*/  HMMA.16816.F32.BF16 R12, R20.reuse, R24, R12 ;  /* 0x00000018140c723c */ /* 0x050ff6000004180c */
[----:B------:R-:W-:Y:S11]  /*3bfe0*/  @!UPT UIADD3 URZ, URZ, URZ, URZ ;  /* 0x0000003f3f3ff290 */ /* 0x000ff6000fffe03f */
[----:B------:R-:W-:Y:S01]  /*3bff0*/  @!UPT UIADD3 URZ, URZ, URZ, URZ ;  /* 0x0000003f3f3ff290 */ /* 0x000fe2000fffe03f */
[----:B------:R-:W-:Y:S01]  /*3c000*/  STL.64 [R1+0x210], R12 ;  /* 0x0002100c01007387 */ /* 0x000fe20000100a00 */
[----:B------:R0:W-:Y:S02]  /*3c010*/  STL.64 [R1+0x218], R14 ;  /* 0x0002180e01007387 */ /* 0x0001e40000100a00 */
[----:B0-----:R-:W-:Y:S02]  /*3c020*/  IMAD.MOV.U32 R15, RZ, RZ, R24 ;  /* 0x000000ffff0f7224 */ /* 0x001fe400078e0018 */
[----:B------:R-:W-:Y:S02]  /*3c030*/  IMAD.MOV.U32 R14, RZ, RZ, R25 ;  /* 0x000000ffff0e7224 */ /* 0x000fe400078e0019 */
[----:B------:R-:W2:Y:S02]  /*3c040*/  LDL.LU.64 R24, [R1+0x6bc0] ;  /* 0x006bc00001187983 */ /* 0x000ea40000300a00 */
[----:B--2---:R-:W-:Y:S01]  /*3c050*/  HMMA.16816.F32.BF16 R4, R20, R24, R4 ;  /* 0x000000181404723c */ /* 0x004fe20000041804 */
[----:B------:R-:W-:-:S02]  /*3c060*/  IMAD.MOV.U32 R12, RZ, RZ, R24 ;  /* 0x000000ffff0c7224 */ /* 0x000fc400078e0018 */
[----:B------:R-:W-:Y:S11]  /*3c070*/  IMAD.MOV.U32 R13, RZ, RZ, R25 ;  /* 0x000000ffff0d7224 */ /* 0x000ff600078e0019 */
[----:B------:R-:W-:Y:S09]  /*3c080*/  @!UPT UIADD3 URZ, URZ, URZ, URZ ;  /* 0x0000003f3f3ff290 */ /* 0x000ff2000fffe03f */
[----:B------:R-:W-:Y:S01]  /*3c090*/  STL.64 [R1+0x200], R4 ;  /* 0x0002000401007387 */ /* 0x000fe20000100a00 */
[----:B------:R0:W-:Y:S03]  /*3c0a0*/  STL.64 [R1+0x208], R6 ;  /* 0x0002080601007387 */ /* 0x0001e60000100a00 */
[----:B0-----:R-:W2:Y:S01]  /*3c0b0*/  LDL.LU.64 R6, [R1+0x6bb8] ;  /* 0x006bb80001067983 */ /* 0x001ea20000300a00 */
[----:B------:R-:W3:Y:S02]  /*3c0c0*/  LDL.LU.64 R4, [R1+0x6bb0] ;  /* 0x006bb00001047983 */ /* 0x000ee40000300a00 */
[----:B------:R-:W4:Y:S02]  /*3c0d0*/  LDL.LU R26, [R1+0x6ba8] ;  /* 0x006ba800011a7983 */ /* 0x000f240000300800 */
[----:B------:R-:W2:Y:S01]  /*3c0e0*/  LDL.LU.64 R24, [R1+0x6ba0] ;  /* 0x006ba00001187983 */ /* 0x000ea20000300a00 */
[----:B------:R-:W-:Y:S01]  /*3c0f0*/  STL.64 [R1+0x6b60], R14 ;  /* 0x006b600e01007387 */ /* 0x000fe20000100a00 */
[----:B------:R0:W-:Y:S03]  /*3c100*/  STL.64 [R1+0x6b58], R12 ;  /* 0x006b580c01007387 */ /* 0x0001e60000100a00 */
[----:B0-----:R-:W3:Y:S01]  /*3c110*/  LDL.LU.64 R12, [R1+0xbf0] ;  /* 0x000bf000010c7983 */ /* 0x001ee20000300a00 */
[----:B------:R-:W3:Y:S01]  /*3c120*/  LDL.LU.64 R14, [R1+0xbf8] ;  /* 0x000bf800010e7983 */ /* 0x000ee20000300a00 */
[C---:B--2---:R-:W-:Y:S11]  /*3c130*/  HMMA.16816.F32.BF16 R8, R20.reuse, R24, R8 ;  /* 0x000000181408723c */ /* 0x044ff60000041808 */
[----:B------:R-:W-:Y:S11]  /*3c140*/  @!UPT UIADD3 URZ, URZ, URZ, URZ ;  /* 0x0000003f3f3ff290 */ /* 0x000ff6000fffe03f */
[----:B------:R-:W-:Y:S01]  /*3c150*/  @!UPT UIADD3 URZ, URZ, URZ, URZ ;  /* 0x0000003f3f3ff290 */ /* 0x000fe2000fffe03f */
[----:B------:R-:W-:Y:S01]  /*3c160*/  STL.64 [R1+0x1f0], R8 ;  /* 0x0001f00801007387 */ /* 0x000fe20000100a00 */
[----:B------:R0:W-:Y:S03]  /*3c170*/  STL.64 [R1+0x1f8], R10 ;  /* 0x0001f80a01007387 */ /* 0x0001e60000100a00 */
[----:B0-----:R-:W2:Y:S01]  /*3c180*/  LDL.LU.64 R10, [R1+0x6b98] ;  /* 0x006b9800010a7983 */ /* 0x001ea20000300a00 */
[----:B------:R-:W2:Y:S02]  /*3c190*/  LDL.LU.64 R8, [R1+0x6b90] ;  /* 0x006b900001087983 */ /* 0x000ea40000300a00 */
[----:B----4-:R-:W-:Y:S02]  /*3c1a0*/  STL [R1+0x6b88], R26 ;  /* 0x006b881a01007387 */ /* 0x010fe40000100800 */
[----:B------:R0:W-:Y:S02]  /*3c1b0*/  STL.64 [R1+0x6b80], R24 ;  /* 0x006b801801007387 */ /* 0x0001e40000100a00 */
[----:B0-----:R-:W2:Y:S01]  /*3c1c0*/  LDL.LU.64 R24, [R1+0xc10] ;  /* 0x000c100001187983 */ /* 0x001ea20000300a00 */
[----:B------:R-:W2:Y:S02]  /*3c1d0*/  LDL.LU.64 R26, [R1+0xc18] ;  /* 0x000c1800011a7983 */ /* 0x000ea40000300a00 */
[C---:B--2---:R-:W-:Y:S11]  /*3c1e0*/  HMMA.16816.F32.BF16 R24, R20.reuse, R8, R24 ;  /* 0x000000081418723c */ /* 0x044ff60000041818 */
[----:B------:R-:W-:Y:S11]  /*3c1f0*/  @!UPT UIADD3 URZ, URZ, URZ, URZ ;  /* 0x0000003f3f3ff290 */ /* 0x000ff6000fffe03f */
[----:B------:R-:W-:Y:S01]  /*3c200*/  @!UPT UIADD3 URZ, URZ, URZ, URZ ;  /* 0x0000003f3f3ff290 */ /* 0x000fe2000fffe03f */
[----:B------:R0:W-:Y:S01]  /*3c210*/  STL.64 [R1+0x1e0], R24 ;  /* 0x0001e01801007387 */ /* 0x0001e20000100a00 */
[----:B------:R1:W-:Y:S03]  /*3c220*/  STL.64 [R1+0x1e8], R26 ;  /* 0x0001e81a01007387 */ /* 0x0003e60000100a00 */
[----:B0-----:R-:W2:Y:S01]  /*3c230*/  LDL.LU.64 R24, [R1+0xc00] ;  /* 0x000c000001187983 */ /* 0x001ea20000300a00 */
[----:B-1----:R-:W2:Y:S02]  /*3c240*/  LDL.LU.64 R26, [R1+0xc08] ;  /* 0x000c0800011a7983 */ /* 0x002ea40000300a00 */
[----:B------:R-:W-:Y:S02]  /*3c250*/  STL.64 [R1+0x6af8], R10 ;  /* 0x006af80a01007387 */ /* 0x000fe40000100a00 */
[----:B------:R0:W-:Y:S02]  /*3c260*/  STL.64 [R1+0x6af0], R8 ;  /* 0x006af00801007387 */ /* 0x0001e40000100a00 */
[----:B0-----:R-:W4:Y:S01]  /*3c270*/  LDL.LU.64 R8, [R1+0xa0] ;  /* 0x0000a00001087983 */ /* 0x001f220000300a00 */
[----:B---3--:R-:W-:Y:S03]  /*3c280*/  HMMA.16816.F32.BF16 R12, R20, R4, R12 ;  /* 0x00000004140c723c */ /* 0x008fe6000004180c */
[----:B----4-:R0:W-:Y:S04]  /*3c290*/  STL.64 [R1+0x6b70], R8 ;  /* 0x006b700801007387 */ /* 0x0101e80000100a00 */
[----:B0-----:R-:W3:Y:S04]  /*3c2a0*/  LDL.LU.64 R8, [R1+0xb0] ;  /* 0x0000b00001087983 */ /* 0x001ee80000300a00 */
[----:B---3--:R0:W-:Y:S04]  /*3c2b0*/  STL.64 [R1+0x6b78], R8 ;  /* 0x006b780801007387 */ /* 0x0081e80000100a00 */
[----:B0-----:R-:W2:Y:S08]  /*3c2c0*/  LDL.LU.64 R8, [R1+0xc0] ;  /* 0x0000c00001087983 */ /* 0x001eb00000300a00 */
[----:B------:R0:W-:Y:S02]  /*3c2d0*/  STL.64 [R1+0x1d0], R12 ;  /* 0x0001d00c01007387 */ /* 0x0001e40000100a00 */
[----:B------:R-:W-:Y:S01]  /*3c2e0*/  STL.64 [R1+0x1d8], R14 ;  /* 0x0001d80e01007387 */ /* 0x000fe20000100a00 */
[----:B0-----:R-:W3:Y:S04]  /*3c2f0*/  LDL.LU.64 R12, [R1+0x80] ;  /* 0x00008000010c7983 */ /* 0x001ee80000300a00 */
[----:B---3--:R0:W-:Y:S04]  /*3c300*/  STL.64 [R1+0x6b68], R12 ;  /* 0x006b680c01007387 */ /* 0x0081e80000100a00 */
[----:B0-----:R-:W3:Y:S01]  /*3c310*/  LDL.LU.64 R12, [R1+0x90] ;  /* 0x00009000010c7983 */ /* 0x001ee20000300a00 */
[----:B------:R-:W-:Y:S02]  /*3c320*/  STL.64 [R1+0x6ae8], R6 ;  /* 0x006ae80601007387 */ /* 0x000fe40000100a00 */
[----:B------:R0:W-:Y:S02]  /*3c330*/  STL.64 [R1+0x6ae0], R4 ;  /* 0x006ae00401007387 */ /* 0x0001e40000100a00 */
[----:B0-----:R-:W4:Y:S01]  /*3c340*/  LDL.LU.64 R4, [R1+0xbe0] ;  /* 0x000be00001047983 */ /* 0x001f220000300a00 */
[----:B------:R-:W4:Y:S02]  /*3c350*/  LDL.LU.64 R6, [R1+0xbe8] ;  /* 0x000be80001067983 */ /* 0x000f240000300a00 */
[----:B------:R-:W-:-:S02]  /*3c360*/  IMAD.MOV.U32 R2, RZ, RZ, R16 ;  /* 0x000000ffff027224 */ /* 0x000fc400078e0010 */
[----:B------:R-:W-:Y:S01]  /*3c370*/  IMAD.MOV.U32 R0, RZ, RZ, R17 ;  /* 0x000000ffff007224 */ /* 0x000fe200078e0011 */
[C---:B--2---:R-:W-:Y:S08]  /*3c380*/  HMMA.16816.F32.BF16 R24, R20.reuse, R8, R24 ;  /* 0x000000081418723c */ /* 0x044ff00000041818 */
[----:B----4-:R-:W-:Y:S01]  /*3c390*/  HMMA.16816.F32.BF16 R4, R20, R16, R4 ;  /* 0x000000101404723c */ /* 0x010fe20000041804 */
[----:B------:R0:W1:Y:S02]  /*3c3a0*/  LDSM.16.MT88.4 R16, [R29+0x4000] ;  /* 0x004000001d10783b */ /* 0x0000640000004200 */
[----:B0-----:R-:W-:Y:S11]  /*3c3b0*/  IMAD.MOV.U32 R29, RZ, RZ, R9 ;  /* 0x000000ffff1d7224 */ /* 0x001ff600078e0009 */
[----:B------:R-:W-:Y:S09]  /*3c3c0*/  @!UPT UIADD3 URZ, URZ, URZ, URZ ;  /* 0x0000003f3f3ff290 */ /* 0x000ff2000fffe03f */
[----:B------:R0:W-:Y:S01]  /*3c3d0*/  STL.64 [R1+0x1c0], R4 ;  /* 0x0001c00401007387 */ /* 0x0001e20000100a00 */
[----:B------:R-:W-:Y:S03]  /*3c3e0*/  STL.64 [R1+0x1c8], R6 ;  /* 0x0001c80601007387 */ /* 0x000fe60000100a00 */
[----:B0-----:R-:W2:Y:S04]  /*3c3f0*/  LDL.LU.64 R4, [R1+0x70] ;  /* 0x0000700001047983 */ /* 0x001ea80000300a00 */
[----:B-1----:R-:W-:Y:S01]  /*3c400*/  STL.64 [R1+0x69e0], R18 ;  /* 0x0069e01201007387 */ /* 0x002fe20000100a00 */
[----:B------:R0:W-:Y:S03]  /*3c410*/  STL.64 [R1+0x69d8], R16 ;  /* 0x0069d81001007387 */ /* 0x0001e60000100a00 */
[----:B0-----:R-:W4:Y:S01]  /*3c420*/  LDL.LU.64 R16, [R1+0x9f0] ;  /* 0x0009f00001107983 */ /* 0x001f220000300a00 */
[----:B------:R-:W4:Y:S02]  /*3c430*/  LDL.LU.64 R18, [R1+0x9f8] ;  /* 0x0009f80001127983 */ /* 0x000f240000300a00 */
[----:B------:R-:W-:Y:S02]  /*3c440*/  STL.64 [R1+0x1b0], R24 ;  /* 0x0001b01801007387 */ /* 0x000fe40000100a00 */
[----:B------:R0:W-:Y:S02]  /*3c450*/  STL.64 [R1+0x1b8], R26 ;  /* 0x0001b81a01007387 */ /* 0x0001e40000100a00 */
[----:B0-----:R-:W2:Y:S01]  /*3c460*/  LDL.LU R26, [R1+0x6b88] ;  /* 0x006b8800011a7983 */ /* 0x001ea20000300800 */
[----:B------:R-:W2:Y:S02]  /*3c470*/  LDL.LU.64 R24, [R1+0x6b80] ;  /* 0x006b800001187983 */ /* 0x000ea40000300a00 */
[----:B------:R-:W-:-:S02]  /*3c480*/  IMAD.MOV.U32 R27, RZ, RZ, R8 ;  /* 0x000000ffff1b7224 */ /* 0x000fc400078e0008 */
[----:B------:R-:W4:Y:S02]  /*3c490*/  LDL.LU.64 R8, [R1+0x6b78] ;  /* 0x006b780001087983 */ /* 0x000f240000300a00 */
[C---:B----4-:R-:W-:Y:S02]  /*3c4a0*/  HMMA.16816.F32.BF16 R16, R20.reuse, R8, R16 ;  /* 0x000000081410723c */ /* 0x050fe40000041810 */
[----:B--2---:R-:W-:Y:S01]  /*3c4b0*/  STL.64 [R1+0x6b08], R26 ;  /* 0x006b081a01007387 */ /* 0x004fe20000100a00 */
[----:B------:R0:W-:Y:S03]  /*3c4c0*/  STL.64 [R1+0x6b00], R24 ;  /* 0x006b001801007387 */ /* 0x0001e60000100a00 */
[----:B0-----:R-:W2:Y:S11]  /*3c4d0*/  LDL.LU.64 R24, [R1+0x60] ;  /* 0x0000600001187983 */ /* 0x001eb60000300a00 */
[----:B------:R-:W-:Y:S06]  /*3c4e0*/  @!UPT UIADD3 URZ, URZ, URZ, URZ ;  /* 0x0000003f3f3ff290 */ /* 0x000fec000fffe03f */
[----:B------:R0:W-:Y:S01]  /*3c4f0*/  STL.64 [R1+0x1a0], R16 ;  /* 0x0001a01001007387 */ /* 0x0001e20000100a00 */
[----:B------:R-:W-:Y:S02]  /*3c500*/  STL.64 [R1+0x1a8], R18 ;  /* 0x0001a81201007387 */ /* 0x000fe40000100a00 */
[----:B0-----:R-:W-:Y:S02]  /*3c510*/  IMAD.MOV.U32 R16, RZ, RZ, R9 ;  /* 0x000000ffff107224 */ /* 0x001fe400078e0009 */
[----:B------:R-:W-:Y:S02]  /*3c520*/  IMAD.MOV.U32 R17, RZ, RZ, R8 ;  /* 0x000000ffff117224 */ /* 0x000fe400078e0008 */
[----:B------:R-:W4:Y:S01]  /*3c530*/  LDL.LU.64 R8, [R1+0x6b70] ;  /* 0x006b700001087983 */ /* 0x000f220000300a00 */
[----:B------:R-:W-:Y:S02]  /*3c540*/  STL [R1+0x6a94], R16 ;  /* 0x006a941001007387 */ /* 0x000fe40000100800 */
[----:B------:R0:W-:Y:S02]  /*3c550*/  STL [R1+0x6a90], R17 ;  /* 0x006a901101007387 */ /* 0x0001e40000100800 */
[----:B0-----:R-:W4:Y:S01]  /*3c560*/  LDL.LU.64 R16, [R1+0x9e0] ;  /* 0x0009e00001107983 */ /* 0x001f220000300a00 */
        /* <DEDUP_REMOVED lines=8> */
[----:B------:R-:W4:Y:S01]  /*3c5f0*/  LDL.LU.64 R8, [R1+0x50] ;  /* 0x0000500001087983 */ /* 0x000f220000300a00 */
[----:B------:R-:W-:Y:S02]  /*3c600*/  STL [R1+0x6a9c], R18 ;  /* 0x006a9c1201007387 */ /* 0x000fe40000100800 */
[----:B------:R0:W-:Y:S02]  /*3c610*/  STL [R1+0x6a98], R19 ;  /* 0x006a981301007387 */ /* 0x0001e40000100800 */
[----:B------:R-:W3:Y:S01]  /*3c620*/  LDL.LU.64 R16, [R1+0x9c0] ;  /* 0x0009c00001107983 */ /* 0x000ee20000300a00 */
[----:B0-----:R-:W3:Y:S02]  /*3c630*/  LDL.LU.64 R18, [R1+0x9c8] ;  /* 0x0009c80001127983 */ /* 0x001ee40000300a00 */
[C---:B---3--:R-:W-:Y:S11]  /*3c640*/  HMMA.16816.F32.BF16 R16, R20.reuse, R12, R16 ;  /* 0x0000000c1410723c */ /* 0x048ff60000041810 */
[----:B------:R-:W-:Y:S11]  /*3c650*/  @!UPT UIADD3 URZ, URZ, URZ, URZ ;  /* 0x0000003f3f3ff290 */ /* 0x000ff6000fffe03f */
[----:B------:R-:W-:Y:S01]  /*3c660*/  @!UPT UIADD3 URZ, URZ, URZ, URZ ;  /* 0x0000003f3f3ff290 */ /* 0x000fe2000fffe03f */
[----:B------:R0:W-:Y:S01]  /*3c670*/  STL.64 [R1+0x180], R16 ;  /* 0x0001801001007387 */ /* 0x0001e20000100a00 */
[----:B------:R-:W-:Y:S02]  /*3c680*/  STL.64 [R1+0x188], R18 ;  /* 0x0001881201007387 */ /* 0x000fe40000100a00 */
[----:B0-----:R-:W-:Y:S02]  /*3c690*/  IMAD.MOV.U32 R17, RZ, RZ, R13 ;  /* 0x000000ffff117224 */ /* 0x001fe400078e000d */
[----:B------:R-:W-:Y:S02]  /*3c6a0*/  IMAD.MOV.U32 R16, RZ, RZ, R12 ;  /* 0x000000ffff107224 */ /* 0x000fe400078e000c */
[----:B------:R-:W3:Y:S01]  /*3c6b0*/  LDL.LU.64 R12, [R1+0x6b68] ;  /* 0x006b6800010c7983 */ /* 0x000ee20000300a00 */
[----:B------:R-:W-:Y:S02]  /*3c6c0*/  STL [R1+0x6aa4], R17 ;  /* 0x006aa41101007387 */ /* 0x000fe40000100800 */
[----:B------:R0:W-:Y:S02]  /*3c6d0*/  STL [R1+0x6aa0], R16 ;  /* 0x006aa01001007387 */ /* 0x0001e40000100800 */
[----:B0-----:R-:W3:Y:S01]  /*3c6e0*/  LDL.LU.64 R16, [R1+0x9b0] ;  /* 0x0009b00001107983 */ /* 0x001ee20000300a00 */
[----:B------:R-:W3:Y:S02]  /*3c6f0*/  LDL.LU.64 R18, [R1+0x9b8] ;  /* 0x0009b80001127983 */ /* 0x000ee40000300a00 */
[C---:B---3--:R-:W-:Y:S11]  /*3c700*/  HMMA.16816.F32.BF16 R16, R20.reuse, R12, R16 ;  /* 0x0000000c1410723c */ /* 0x048ff60000041810 */
[----:B------:R-:W-:Y:S11]  /*3c710*/  @!UPT UIADD3 URZ, URZ, URZ, URZ ;  /* 0x0000003f3f3ff290 */ /* 0x000ff6000fffe03f */
[----:B------:R-:W-:Y:S01]  /*3c720*/  @!UPT UIADD3 URZ, URZ, URZ, URZ ;  /* 0x0000003f3f3ff290 */ /* 0x000fe2000fffe03f */
[----:B------:R-:W-:Y:S01]  /*3c730*/  STL.64 [R1+0x170], R16 ;  /* 0x0001701001007387 */ /* 0x000fe20000100a00 */
[----:B------:R0:W-:Y:S02]  /*3c740*/  STL.64 [R1+0x178], R18 ;  /* 0x0001781201007387 */ /* 0x0001e40000100a00 */
[----:B------:R-:W3:Y:S02]  /*3c750*/  LDL.LU.64 R14, [R1+0x6b60] ;  /* 0x006b6000010e7983 */ /* 0x000ee40000300a00 */
[----:B0-----:R-:W-:Y:S02]  /*3c760*/  IMAD.MOV.U32 R19, RZ, RZ, R13 ;  /* 0x000000ffff137224 */ /* 0x001fe400078e000d */
[----:B------:R-:W-:Y:S02]  /*3c770*/  IMAD.MOV.U32 R18, RZ, RZ, R12 ;  /* 0x000000ffff127224 */ /* 0x000fe400078e000c */
[----:B------:R-:W2:Y:S01]  /*3c780*/  LDL.LU.64 R12, [R1+0x6b58] ;  /* 0x006b5800010c7983 */ /* 0x000ea20000300a00 */
[----:B------:R-:W-:Y:S02]  /*3c790*/  STL [R1+0x6aac], R19 ;  /* 0x006aac1301007387 */ /* 0x000fe40000100800 */
[----:B------:R0:W-:Y:S02]  /*3c7a0*/  STL [R1+0x6aa8], R18 ;  /* 0x006aa81201007387 */ /* 0x0001e40000100800 */
[----:B------:R-:W2:Y:S01]  /*3c7b0*/  LDL.LU.64 R16, [R1+0x8f0] ;  /* 0x0008f00001107983 */ /* 0x000ea20000300a00 */
[----:B0-----:R-:W2:Y:S02]  /*3c7c0*/  LDL.LU.64 R18, [R1+0x8f8] ;  /* 0x0008f80001127983 */ /* 0x001ea40000300a00 */
[C---:B--2---:R-:W-:Y:S11]  /*3c7d0*/  HMMA.16816.F32.BF16 R16, R20.reuse, R4, R16 ;  /* 0x000000041410723c */ /* 0x044ff60000041810 */
[----:B------:R-:W-:Y:S11]  /*3c7e0*/  @!UPT UIADD3 URZ, URZ, URZ, URZ ;  /* 0x0000003f3f3ff290 */ /* 0x000ff6000fffe03f */
[----:B------:R-:W-:Y:S01]  /*3c7f0*/  @!UPT UIADD3 URZ, URZ, URZ, URZ ;  /* 0x0000003f3f3ff290 */ /* 0x000fe2000fffe03f */
[----:B------:R0:W-:Y:S01]  /*3c800*/  STL.64 [R1+0x160], R16 ;  /* 0x0001601001007387 */ /* 0x0001e20000100a00 */
[----:B------:R-:W-:Y:S02]  /*3c810*/  STL.64 [R1+0x168], R18 ;  /* 0x0001681201007387 */ /* 0x000fe40000100a00 */
[----:B0-----:R-:W-:Y:S02]  /*3c820*/  IMAD.MOV.U32 R16, RZ, RZ, R5 ;  /* 0x000000ffff107224 */ /* 0x001fe400078e0005 */
[----:B------:R-:W-:Y:S02]  /*3c830*/  IMAD.MOV.U32 R17, RZ, RZ, R4 ;  /* 0x000000ffff117224 */ /* 0x000fe400078e0004 */
[----:B------:R-:W2:Y:S01]  /*3c840*/  LDL.LU.64 R4, [R1+0x830] ;  /* 0x0008300001047983 */ /* 0x000ea20000300a00 */
[----:B------:R-:W2:Y:S02]  /*3c850*/  LDL.LU.64 R6, [R1+0x838] ;  /* 0x0008380001067983 */ /* 0x000ea40000300a00 */
[----:B------:R-:W-:Y:S02]  /*3c860*/  STL [R1+0x6ab4], R16 ;  /* 0x006ab41001007387 */ /* 0x000fe40000100800 */
[----:B------:R0:W-:Y:S02]  /*3c870*/  STL [R1+0x6ab0], R17 ;  /* 0x006ab01101007387 */ /* 0x0001e40000100800 */
[----:B0-----:R-:W2:Y:S01]  /*3c880*/  LDL.LU.64 R16, [R1+0x8e0] ;  /* 0x0008e00001107983 */ /* 0x001ea20000300a00 */
[----:B------:R-:W2:Y:S02]  /*3c890*/  LDL.LU.64 R18, [R1+0x8e8] ;  /* 0x0008e80001127983 */ /* 0x000ea40000300a00 */
[----:B--2---:R-:W-:Y:S11]  /*3c8a0*/  HMMA.16816.F32.BF16 R16, R20, R24, R16 ;  /* 0x000000181410723c */ /* 0x004ff60000041810 */
[----:B------:R-:W-:Y:S11]  /*3c8b0*/  @!UPT UIADD3 URZ, URZ, URZ, URZ ;  /* 0x0000003f3f3ff290 */ /* 0x000ff6000fffe03f */
[----:B------:R-:W-:Y:S01]  /*3c8c0*/  @!UPT UIADD3 URZ, URZ, URZ, URZ ;  /* 0x0000003f3f3ff290 */ /* 0x000fe2000fffe03f */
[----:B------:R-:W-:Y:S01]  /*3c8d0*/  STL.64 [R1+0x150], R16 ;  /* 0x0001501001007387 */ /* 0x000fe20000100a00 */
[----:B------:R0:W-:Y:S02]  /*3c8e0*/  STL.64 [R1+0x158], R18 ;  /* 0x0001581201007387 */ /* 0x0001e40000100a00 */
[----:B0-----:R-:W-:Y:S02]  /*3c8f0*/  IMAD.MOV.U32 R19, RZ, RZ, R24 ;  /* 0x000000ffff137224 */ /* 0x001fe400078e0018 */
[----:B------:R-:W-:Y:S02]  /*3c900*/  IMAD.MOV.U32 R18, RZ, RZ, R25 ;  /* 0x000000ffff127224 */ /* 0x000fe400078e0019 */
[----:B------:R-:W-:Y:S02]  /*3c910*/  IMAD.MOV.U32 R24, RZ, RZ, R12 ;  /* 0x000000ffff187224 */ /* 0x000fe400078e000c */
[----:B------:R-:W-:Y:S01]  /*3c920*/  IMAD.MOV.U32 R25, RZ, RZ, R13 ;  /* 0x000000ffff197224 */ /* 0x000fe200078e000d */
[----:B------:R-:W2:Y:S01]  /*3c930*/  LDL.LU R12, [R1+0x6b54] ;  /* 0x006b5400010c7983 */ /* 0x000ea20000300800 */
[----:B------:R-:W2:Y:S03]  /*3c940*/  LDL.LU R13, [R1+0x6b50] ;  /* 0x006b5000010d7983 */ /* 0x000ea60000300800 */
[----:B------:R3:W-:Y:S02]  /*3c950*/  STL.64 [R1+0x6b20], R24 ;  /* 0x006b201801007387 */ /* 0x0007e40000100a00 */
[----:B---3--:R-:W-:-:S02]  /*3c960*/  IMAD.MOV.U32 R24, RZ, RZ, R15 ;  /* 0x000000ffff187224 */ /* 0x008fc400078e000f */
[----:B------:R-:W-:-:S05]  /*3c970*/  IMAD.MOV.U32 R25, RZ, RZ, R14 ;  /* 0x000000ffff197224 */ /* 0x000fca00078e000e */
[----:B------:R0:W-:Y:S04]  /*3c980*/  STL.64 [R1+0x6b38], R24 ;  /* 0x006b381801007387 */ /* 0x0001e80000100a00 */
[----:B0-----:R-:W3:Y:S01]  /*3c990*/  LDL.LU.64 R24, [R1+0x8d0] ;  /* 0x0008d00001187983 */ /* 0x001ee20000300a00 */
[----:B------:R-:W3:Y:S02]  /*3c9a0*/  LDL.LU.64 R26, [R1+0x8d8] ;  /* 0x0008d800011a7983 */ /* 0x000ee40000300a00 */
[----:B------:R0:W-:Y:S02]  /*3c9b0*/  STL [R1+0x6abc], R18 ;  /* 0x006abc1201007387 */ /* 0x0001e40000100800 */
[----:B------:R1:W-:Y:S02]  /*3c9c0*/  STL [R1+0x6ab8], R19 ;  /* 0x006ab81301007387 */ /* 0x0003e40000100800 */
[----:B----4-:R-:W-:-:S02]  /*3c9d0*/  IMAD.MOV.U32 R16, RZ, RZ, R8 ;  /* 0x000000ffff107224 */ /* 0x010fc400078e0008 */
[----:B------:R-:W-:Y:S01]  /*3c9e0*/  IMAD.MOV.U32 R17, RZ, RZ, R9 ;  /* 0x000000ffff117224 */ /* 0x000fe200078e0009 */
[----:B--2---:R-:W-:Y:S01]  /*3c9f0*/  HMMA.16816.F32.BF16 R4, R20, R12, R4 ;  /* 0x0000000c1404723c */ /* 0x004fe20000041804 */
[----:B0-----:R-:W-:Y:S02]  /*3ca00*/  IMAD.MOV.U32 R18, RZ, RZ, R12 ;  /* 0x000000ffff127224 */ /* 0x001fe400078e000c */
[----:B-1----:R-:W-:-:S05]  /*3ca10*/  IMAD.MOV.U32 R19, RZ, RZ, R13 ;  /* 0x000000ffff137224 */ /* 0x002fca00078e000d */
[----:B---3--:R-:W-:Y:S11]  /*3ca20*/  HMMA.16816.F32.BF16 R24, R20, R8, R24 ;  /* 0x000000081418723c */ /* 0x008ff60000041818 */
[----:B------:R-:W-:Y:S11]  /*3ca30*/  @!UPT UIADD3 URZ, URZ, URZ, URZ ;  /* 0x0000003f3f3ff290 */ /* 0x000ff6000fffe03f */
[----:B------:R-:W-:Y:S01]  /*3ca40*/  @!UPT UIADD3 URZ, URZ, URZ, URZ ;  /* 0x0000003f3f3ff290 */ /* 0x000fe2000fffe03f */
[----:B------:R0:W-:Y:S01]  /*3ca50*/  STL.64 [R1+0x140], R24 ;  /* 0x0001401801007387 */ /* 0x0001e20000100a00 */
[----:B------:R1:W-:Y:S02]  /*3ca60*/  STL.64 [R1+0x148], R26 ;  /* 0x0001481a01007387 */ /* 0x0003e40000100a00 */
[----:B------:R-:W-:Y:S02]  /*3ca70*/  STL.64 [R1+0x130], R4 ;  /* 0x0001300401007387 */ /* 0x000fe40000100a00 */
[----:B------:R-:W-:Y:S01]  /*3ca80*/  STL.64 [R1+0x138], R6 ;  /* 0x0001380601007387 */ /* 0x000fe20000100a00 */
[----:B------:R-:W2:Y:S01]  /*3ca90*/  LDL.LU.64 R14, [R1+0x6b48] ;  /* 0x006b4800010e7983 */ /* 0x000ea20000300a00 */
[----:B------:R-:W2:Y:S03]  /*3caa0*/  LDL.LU.64 R12, [R1+0x6b40] ;  /* 0x006b4000010c7983 */ /* 0x000ea60000300a00 */
[----:B0-----:R-:W2:Y:S01]  /*3cab0*/  LDL.LU.64 R24, [R1+0xdd0] ;  /* 0x000dd00001187983 */ /* 0x001ea20000300a00 */
[----:B-1----:R-:W2:Y:S02]  /*3cac0*/  LDL.LU.64 R26, [R1+0xdd8] ;  /* 0x000dd800011a7983 */ /* 0x002ea40000300a00 */
[----:B------:R-:W-:Y:S02]  /*3cad0*/  STL.64 [R1+0x6ac8], R18 ;  /* 0x006ac81201007387 */ /* 0x000fe40000100a00 */
[----:B------:R-:W-:Y:S01]  /*3cae0*/  STL.64 [R1+0x6ac0], R16 ;  /* 0x006ac01001007387 */ /* 0x000fe20000100a00 */
[----:B------:R-:W3:Y:S01]  /*3caf0*/  LDL.LU.64 R8, [R1+0xd20] ;  /* 0x000d200001087983 */ /* 0x000ee20000300a00 */
[----:B------:R-:W4:Y:S03]  /*3cb00*/  LDL.LU.64 R10, [R1+0xd28] ;  /* 0x000d2800010a7983 */ /* 0x000f260000300a00 */
[----:B----4-:R-:W-:Y:S01]  /*3cb10*/  STL.64 [R1+0x6b18], R10 ;  /* 0x006b180a01007387 */ /* 0x010fe20000100a00 */
[----:B---3--:R0:W-:Y:S03]  /*3cb20*/  STL.64 [R1+0x6b10], R8 ;  /* 0x006b100801007387 */ /* 0x0081e60000100a00 */
[----:B0-----:R-:W3:Y:S01]  /*3cb30*/  LDL.LU.64 R8, [R1+0xd40] ;  /* 0x000d400001087983 */ /* 0x001ee20000300a00 */
[----:B------:R-:W4:Y:S02]  /*3cb40*/  LDL.LU.64 R10, [R1+0xd48] ;  /* 0x000d4800010a7983 */ /* 0x000f240000300a00 */
[----:B------:R-:W-:-:S02]  /*3cb50*/  IMAD.MOV.U32 R16, RZ, RZ, R28 ;  /* 0x000000ffff107224 */ /* 0x000fc400078e001c */
[----:B------:R-:W-:Y:S02]  /*3cb60*/  IMAD.MOV.U32 R17, RZ, RZ, R3 ;  /* 0x000000ffff117224 */ /* 0x000fe400078e0003 */
[----:B------:R-:W-:Y:S02]  /*3cb70*/  IMAD.MOV.U32 R20, RZ, RZ, R2 ;  /* 0x000000ffff147224 */ /* 0x000fe400078e0002 */
[----:B------:R-:W-:-:S03]  /*3cb80*/  IMAD.MOV.U32 R21, RZ, RZ, R0 ;  /* 0x000000ffff157224 */ /* 0x000fc600078e0000 */
[----:B--2---:R-:W-:Y:S01]  /*3cb90*/  HMMA.16816.F32.BF16 R16, R12, R16, R24 ;  /* 0x000000100c10723c */ /* 0x004fe20000041818 */
[----:B----4-:R-:W-:Y:S01]  /*3cba0*/  STL.64 [R1+0x6b30], R10 ;  /* 0x006b300a01007387 */ /* 0x010fe20000100a00 */
[----:B---3--:R0:W-:Y:S03]  /*3cbb0*/  STL.64 [R1+0x6b28], R8 ;  /* 0x006b280801007387 */ /* 0x0081e60000100a00 */
[----:B0-----:R-:W2:Y:S01]  /*3cbc0*/  LDL.LU.64 R8, [R1+0xd80] ;  /* 0x000d800001087983 */ /* 0x001ea20000300a00 */
[----:B------:R-:W2:Y:S02]  /*3cbd0*/  LDL.LU.64 R10, [R1+0xd88] ;  /* 0x000d8800010a7983 */ /* 0x000ea40000300a00 */
[----:B------:R-:W3:Y:S02]  /*3cbe0*/  LDL.LU.64 R4, [R1+0xb40] ;  /* 0x000b400001047983 */ /* 0x000ee40000300a00 */
[----:B------:R-:W3:Y:S01]  /*3cbf0*/  LDL.LU.64 R6, [R1+0xb48] ;  /* 0x000b480001067983 */ /* 0x000ee20000300a00 */
[----:B------:R0:W-:Y:S04]  /*3cc00*/  STL.64 [R1+0x6ad8], R20 ;  /* 0x006ad81401007387 */ /* 0x0001e80000100a00 */
[----:B0-----:R-:W4:Y:S01]  /*3cc10*/  LDL.LU.64 R20, [R1+0xaf0] ;  /* 0x000af00001147983 */ /* 0x001f220000300a00 */
[----:B------:R-:W4:Y:S02]  /*3cc20*/  LDL.LU.64 R22, [R1+0xaf8] ;  /* 0x000af80001167983 */ /* 0x000f240000300a00 */
[----:B------:R-:W2:Y:S06]  /*3cc30*/  LDL.LU.64 R24, [R1+0x6b38] ;  /* 0x006b380001187983 */ /* 0x000eac0000300a00 */
[----:B------:R-:W-:-:S02]  /*3cc40*/  IMAD.MOV.U32 R0, RZ, RZ, R19 ;  /* 0x000000ffff007224 */ /* 0x000fc400078e0013 */
[----:B------:R-:W-:Y:S02]  /*3cc50*/  IMAD.MOV.U32 R2, RZ, RZ, R18 ;  /* 0x000000ffff027224 */ /* 0x000fe400078e0012 */
[----:B------:R-:W-:Y:S02]  /*3cc60*/  IMAD.MOV.U32 R28, RZ, RZ, R16 ;  /* 0x000000ffff1c7224 */ /* 0x000fe400078e0010 */
[----:B------:R-:W-:Y:S02]  /*3cc70*/  IMAD.MOV.U32 R3, RZ, RZ, R17 ;  /* 0x000000ffff037224 */ /* 0x000fe400078e0011 */
[----:B------:R-:W3:Y:S01]  /*3cc80*/  LDL.LU.64 R16, [R1+0xa90] ;  /* 0x000a900001107983 */ /* 0x000ee20000300a00 */
[----:B------:R-:W3:Y:S02]  /*3cc90*/  LDL.LU.64 R18, [R1+0xa98] ;  /* 0x000a980001127983 */ /* 0x000ee40000300a00 */
[----:B------:R-:W-:Y:S02]  /*3cca0*/  STL [R1+0x625c], R0 ;  /* 0x00625c0001007387 */ /* 0x000fe40000100800 */
[----:B------:R-:W-:Y:S01]  /*3ccb0*/  STL [R1+0x6258], R2 ;  /* 0x0062580201007387 */ /* 0x000fe20000100800 */
[----:B------:R-:W-:Y:S01]  /*3ccc0*/  STL [R1+0x6254], R3 ;  /* 0x0062540301007387 */ /* 0x000fe20000100800 */
[----:B------:R-:W-:Y:S01]  /*3ccd0*/  STL [R1+0x6250], R28 ;  /* 0x0062501c01007387 */ /* 0x000fe20000100800 */
        /* <DEDUP_REMOVED lines=14> */
[----:B------:R-:W2:Y:S02]  /*3cdc0*/  LDL.LU.64 R24, [R1+0x6b00] ;  /* 0x006b000001187983 */ /* 0x000ea40000300a00 */
[C---:B--2---:R-:W-:Y:S11]  /*3cdd0*/  HMMA.16816.F32.BF16 R8, R12.reuse, R24, R8 ;  /* 0x000000180c08723c */ /* 0x044ff60000041808 */
[----:B------:R-:W-:Y:S11]  /*3cde0*/  @!UPT UIADD3 URZ, URZ, URZ, URZ ;  /* 0x0000003f3f3ff290 */ /* 0x000ff6000fffe03f */
[----:B------:R-:W-:Y:S01]  /*3cdf0*/  @!UPT UIADD3 URZ, URZ, URZ, URZ ;  /* 0x0000003f3f3ff290 */ /* 0x000fe2000fffe03f */
[----:B------:R-:W-:Y:S01]  /*3ce00*/  STL.64 [R1+0xf0], R8 ;  /* 0x0000f00801007387 */ /* 0x000fe20000100a00 */
[----:B------:R0:W-:Y:S03]  /*3ce10*/  STL.64 [R1+0xf8], R10 ;  /* 0x0000f80a01007387 */ /* 0x0001e60000100a00 */
[----:B0-----:R-:W2:Y:S01]  /*3ce20*/  LDL.LU.64 R10, [R1+0x6af8] ;  /* 0x006af800010a7983 */ /* 0x001ea20000300a00 */
[----:B------:R-:W3:Y:S02]  /*3ce30*/  LDL.LU.64 R8, [R1+0x6af0] ;  /* 0x006af00001087983 */ /* 0x000ee40000300a00 */
[----:B------:R-:W2:Y:S01]  /*3ce40*/  LDL R25, [R1+0x9d0] ;  /* 0x0009d00001197983 */ /* 0x000ea20000100800 */
[C---:B---3--:R-:W-:Y:S11]  /*3ce50*/  HMMA.16816.F32.BF16 R4, R12.reuse, R8, R4 ;  /* 0x000000080c04723c */ /* 0x048ff60000041804 */
[----:B------:R-:W-:Y:S11]  /*3ce60*/  @!UPT UIADD3 URZ, URZ, URZ, URZ ;  /* 0x0000003f3f3ff290 */ /* 0x000ff6000fffe03f */
[----:B------:R-:W-:Y:S01]  /*3ce70*/  @!UPT UIADD3 URZ, URZ, URZ, URZ ;  /* 0x0000003f3f3ff290 */ /* 0x000fe2000fffe03f */
[----:B------:R-:W-:Y:S01]  /*3ce80*/  STL.64 [R1+0xe0], R4 ;  /* 0x0000e00401007387 */ /* 0x000fe20000100a00 */
[----:B------:R0:W-:Y:S03]  /*3ce90*/  STL.64 [R1+0xe8], R6 ;  /* 0x0000e80601007387 */ /* 0x0001e60000100a00 */
[----:B0-----:R-:W3:Y:S01]  /*3cea0*/  LDL.LU.64 R6, [R1+0x6ae8] ;  /* 0x006ae80001067983 */ /* 0x001ee20000300a00 */
[----:B------:R-:W4:Y:S02]  /*3ceb0*/  LDL.LU.64 R4, [R1+0x6ae0] ;  /* 0x006ae00001047983 */ /* 0x000f240000300a00 */
[----:B----4-:R-:W-:Y:S11]  /*3cec0*/  HMMA.16816.F32.BF16 R20, R12, R4, R20 ;  /* 0x000000040c14723c */ /* 0x010ff60000041814 */
[----:B------:R-:W-:Y:S11]  /*3ced0*/  @!UPT UIADD3 URZ, URZ, URZ, URZ ;  /* 0x0000003f3f3ff290 */ /* 0x000ff6000fffe03f */
[----:B------:R-:W-:Y:S01]  /*3cee0*/  @!UPT UIADD3 URZ, URZ, URZ, URZ ;  /* 0x0000003f3f3ff290 */ /* 0x000fe2000fffe03f */
[----:B------:R0:W-:Y:S01]  /*3cef0*/  STL [R1+0xd0], R20 ;  /* 0x0000d01401007387 */ /* 0x0001e20000100800 */
[----:B------:R-:W-:Y:S02]  /*3cf00*/  IMAD.MOV.U32 R24, RZ, RZ, R21 ;  /* 0x000000ffff187224 */ /* 0x000fe400078e0015 */
[----:B------:R-:W-:Y:S01]  /*3cf10*/  STL [R1+0xd8], R22 ;  /* 0x0000d81601007387 */ /* 0x000fe20000100800 */
[----:B0-----:R-:W4:Y:S01]  /*3cf20*/  LDL.LU.64 R20, [R1+0x6ad8] ;  /* 0x006ad80001147983 */ /* 0x001f220000300a00 */
[----:B------:R-:W-:Y:S02]  /*3cf30*/  IMAD.MOV.U32 R4, RZ, RZ, R23 ;  /* 0x000000ffff047224 */ /* 0x000fe400078e0017 */
[----:B------:R-:W-:Y:S03]  /*3cf40*/  STL [R1+0x63e0], R24 ;  /* 0x0063e01801007387 */ /* 0x000fe60000100800 */
[----:B------:R0:W-:Y:S01]  /*3cf50*/  STL [R1+0x6260], R4 ;  /* 0x0062600401007387 */ /* 0x0001e20000100800 */
[----:B---3--:R-:W-:Y:S02]  /*3cf60*/  STL.64 [R1+0x69d0], R6 ;  /* 0x0069d00601007387 */ /* 0x008fe40000100a00 */
[----:B0-----:R-:W-:-:S02]  /*3cf70*/  IMAD.MOV.U32 R4, RZ, RZ, R27 ;  /* 0x000000ffff047224 */ /* 0x001fc400078e001b */
[----:B------:R-:W3:Y:S01]  /*3cf80*/  LDL.LU R27, [R1+0x6ad0] ;  /* 0x006ad000011b7983 */ /* 0x000ee20000300800 */
[----:B------:R-:W-:Y:S01]  /*3cf90*/  IMAD.MOV.U32 R5, RZ, RZ, R29 ;  /* 0x000000ffff057224 */ /* 0x000fe200078e001d */
[----:B----4-:R-:W-:Y:S02]  /*3cfa0*/  HMMA.16816.F32.BF16 R20, R12, R20, R16 ;  /* 0x000000140c14723c */ /* 0x010fe40000041810 */
[----:B------:R-:W4:Y:S01]  /*3cfb0*/  LDL.LU.64 R18, [R1+0x6ac8] ;  /* 0x006ac80001127983 */ /* 0x000f220000300a00 */
[----:B------:R-:W4:Y:S11]  /*3cfc0*/  LDL.LU.64 R16, [R1+0x6ac0] ;  /* 0x006ac00001107983 */ /* 0x000f360000300a00 */
[----:B------:R-:W-:Y:S09]  /*3cfd0*/  @!UPT UIADD3 URZ, URZ, URZ, URZ ;  /* 0x0000003f3f3ff290 */ /* 0x000ff2000fffe03f */
[----:B------:R-:W-:Y:S01]  /*3cfe0*/  STL [R1+0x830], R20 ;  /* 0x0008301401007387 */ /* 0x000fe20000100800 */
[----:B------:R-:W-:Y:S02]  /*3cff0*/  IMAD.MOV.U32 R29, RZ, RZ, R21 ;  /* 0x000000ffff1d7224 */ /* 0x000fe400078e0015 */
[----:B------:R-:W-:Y:S02]  /*3d000*/  IMAD.MOV.U32 R9, RZ, RZ, R22 ;  /* 0x000000ffff097224 */ /* 0x000fe400078e0016 */
[----:B------:R-:W-:Y:S02]  /*3d010*/  IMAD.MOV.U32 R8, RZ, RZ, R23 ;  /* 0x000000ffff087224 */ /* 0x000fe400078e0017 */
[----:B--2---:R-:W0:Y:S04]  /*3d020*/  LDSM.16.MT88.4 R20, [R25+0x4080] ;  /* 0x004080001914783b */ /* 0x004e280000004200 */
[----:B------:R-:W-:Y:S01]  /*3d030*/  STL [R1+0x63e8], R8 ;  /* 0x0063e80801007387 */ /* 0x000fe20000100800 */
[----:B------:R1:W-:Y:S02]  /*3d040*/  STL [R1+0x63e4], R9 ;  /* 0x0063e40901007387 */ /* 0x0003e40000100800 */
[----:B------:R2:W-:Y:S01]  /*3d050*/  STL.64 [R1+0x6990], R10 ;  /* 0x0069900a01007387 */ /* 0x0005e20000100a00 */
[----:B-1----:R-:W4:Y:S01]  /*3d060*/  LDL.LU.64 R8, [R1+0xa80] ;  /* 0x000a800001087983 */ /* 0x002f220000300a00 */
[----:B--2---:R-:W2:Y:S02]  /*3d070*/  LDL.LU.64 R10, [R1+0xa88] ;  /* 0x000a8800010a7983 */ /* 0x004ea40000300a00 */
[----:B------:R-:W-:Y:S02]  /*3d080*/  STL [R1+0x6264], R29 ;  /* 0x0062641d01007387 */ /* 0x000fe40000100800 */
[----:B---3--:R-:W-:Y:S01]  /*3d090*/  STL.64 [R1+0x69a0], R26 ;  /* 0x0069a01a01007387 */ /* 0x008fe20000100a00 */
[----:B------:R-:W-:Y:S04]  /*3d0a0*/  STL [R1+0x6998], R25 ;  /* 0x0069981901007387 */ /* 0x000fe80000100800 */
[----:B0-----:R-:W-:Y:S01]  /*3d0b0*/  STL.64 [R1+0x68c0], R22 ;  /* 0x0068c01601007387 */ /* 0x001fe20000100a00 */
[----:B------:R4:W-:Y:S02]  /*3d0c0*/  STL.64 [R1+0x68b8], R20 ;  /* 0x0068b81401007387 */ /* 0x0009e40000100a00 */
[----:B----4-:R-:W-:-:S02]  /*3d0d0*/  IMAD.MOV.U32 R20, RZ, RZ, R18 ;  /* 0x000000ffff147224 */ /* 0x010fc400078e0012 */
[----:B------:R-:W-:Y:S01]  /*3d0e0*/  IMAD.MOV.U32 R21, RZ, RZ, R19 ;  /* 0x000000ffff157224 */ /* 0x000fe200078e0013 */
[----:B------:R-:W3:Y:S01]  /*3d0f0*/  LDL.LU R18, [R1+0x6abc] ;  /* 0x006abc0001127983 */ /* 0x000ee20000300800 */
[----:B------:R-:W4:Y:S02]  /*3d100*/  LDL.LU R19, [R1+0x6ab8] ;  /* 0x006ab80001137983 */ /* 0x000f240000300800 */
[----:B------:R-:W2:Y:S02]  /*3d110*/  LDL R22, [R1+0x48] ;  /* 0x0000480001167983 */ /* 0x000ea40000100800 */
[----:B------:R-:W2:Y:S02]  /*3d120*/  LDL R23, [R1+0x4c] ;  /* 0x00004c0001177983 */ /* 0x000ea40000100800 */
[----:B--2---:R-:W-:Y:S01]  /*3d130*/  STL.64 [R1+0x69f0], R22 ;  /* 0x0069f01601007387 */ /* 0x004fe20000100a00 */
[----:B------:R0:W-:Y:S02]  /*3d140*/  STL.64 [R1+0x69e8], R20 ;  /* 0x0069e81401007387 */ /* 0x0001e40000100a00 */
[----:B0-----:R-:W-:-:S02]  /*3d150*/  IMAD.MOV.U32 R20, RZ, RZ, R16 ;  /* 0x000000ffff147224 */ /* 0x001fc400078e0010 */
[----:B------:R-:W-:Y:S01]  /*3d160*/  IMAD.MOV.U32 R21, RZ, RZ, R17 ;  /* 0x000000ffff157224 */ /* 0x000fe200078e0011 */
[----:B------:R-:W2:Y:S01]  /*3d170*/  LDL.LU R16, [R1+0x6ab4] ;  /* 0x006ab40001107983 */ /* 0x000ea20000300800 */
[----:B------:R-:W2:Y:S01]  /*3d180*/  LDL.LU R17, [R1+0x6ab0] ;  /* 0x006ab00001117983 */ /* 0x000ea20000300800 */
[----:B------:R-:W-:Y:S02]  /*3d190*/  HMMA.16816.F32.BF16 R4, R12, R4, R8 ;  /* 0x000000040c04723c */ /* 0x000fe40000041808 */
[----:B------:R4:W-:Y:S02]  /*3d1a0*/  STL.64 [R1+0x6a00], R20 ;  /* 0x006a001401007387 */ /* 0x0009e40000100a00 */
[----:B----4-:R-:W-:Y:S02]  /*3d1b0*/  IMAD.MOV.U32 R20, RZ, RZ, R19 ;  /* 0x000000ffff147224 */ /* 0x010fe400078e0013 */
[----:B---3--:R-:W-:Y:S01]  /*3d1c0*/  IMAD.MOV.U32 R21, RZ, RZ, R18 ;  /* 0x000000ffff157224 */ /* 0x008fe200078e0012 */
[----:B------:R-:W3:Y:S11]  /*3d1d0*/  LDL.LU R19, [R1+0x6aac] ;  /* 0x006aac0001137983 */ /* 0x000ef60000300800 */
[----:B------:R-:W-:Y:S05]  /*3d1e0*/  @!UPT UIADD3 URZ, URZ, URZ, URZ ;  /* 0x0000003f3f3ff290 */ /* 0x000fea000fffe03f */
[----:B------:R-:W-:Y:S01]  /*3d1f0*/  STL.64 [R1+0x840], R4 ;  /* 0x0008400401007387 */ /* 0x000fe20000100a00 */
[----:B------:R-:W-:Y:S02]  /*3d200*/  STL.64 [R1+0x848], R6 ;  /* 0x0008480601007387 */ /* 0x000fe40000100a00 */
[----:B------:R-:W4:Y:S02]  /*3d210*/  LDL.LU R18, [R1+0x6aa8] ;  /* 0x006aa80001127983 */ /* 0x000f240000300800 */
[----:B------:R2:W-:Y:S01]  /*3d220*/  STL.64 [R1+0x6a18], R20 ;  /* 0x006a181401007387 */ /* 0x0005e20000100a00 */
[----:B------:R-:W4:Y:S04]  /*3d230*/  LDL R26, [R1+0x8] ;  /* 0x00000800011a7983 */ /* 0x000f280000100800 */
[----:B------:R-:W4:Y:S01]  /*3d240*/  LDL R27, [R1+0xc] ;  /* 0x00000c00011b7983 */ /* 0x000f220000100800 */
[----:B--2---:R-:W-:-:S02]  /*3d250*/  IMAD.MOV.U32 R21, RZ, RZ, R16 ;  /* 0x000000ffff157224 */ /* 0x004fc400078e0010 */
[----:B------:R-:W-:Y:S02]  /*3d260*/  IMAD.MOV.U32 R20, RZ, RZ, R17 ;  /* 0x000000ffff147224 */ /* 0x000fe400078e0011 */
[----:B------:R-:W2:Y:S01]  /*3d270*/  LDL.LU R17, [R1+0x6aa4] ;  /* 0x006aa40001117983 */ /* 0x000ea20000300800 */
[----:B------:R-:W2:Y:S02]  /*3d280*/  LDL.LU R16, [R1+0x6aa0] ;  /* 0x006aa00001107983 */ /* 0x000ea40000300800 */
[----:B------:R3:W-:Y:S02]  /*3d290*/  STL.64 [R1+0x6a30], R20 ;  /* 0x006a301401007387 */ /* 0x0007e40000100a00 */
[----:B---3--:R-:W-:Y:S02]  /*3d2a0*/  IMAD.MOV.U32 R21, RZ, RZ, R19 ;  /* 0x000000ffff157224 */ /* 0x008fe400078e0013 */
[----:B----4-:R-:W-:Y:S01]  /*3d2b0*/  IMAD.MOV.U32 R20, RZ, RZ, R18 ;  /* 0x000000ffff147224 */ /* 0x010fe200078e0012 */
[----:B------:R-:W-:Y:S01]  /*3d2c0*/  STL.64 [R1+0x69b8], R26 ;  /* 0x0069b81a01007387 */ /* 0x000fe20000100a00 */
[----:B------:R-:W3:Y:S02]  /*3d2d0*/  LDL.LU R8, [R1+0x4c0] ;  /* 0x0004c00001087983 */ /* 0x000ee40000300800 */
[----:B------:R-:W3:Y:S02]  /*3d2e0*/  LDL.LU R9, [R1+0x4c4] ;  /* 0x0004c40001097983 */ /* 0x000ee40000300800 */
[----:B------:R-:W4:Y:S01]  /*3d2f0*/  LDL.LU R10, [R1+0x4c8] ;  /* 0x0004c800010a7983 */ /* 0x000f220000300800 */
[----:B------:R-:W4:Y:S01]  /*3d300*/  LDL.LU R11, [R1+0x4cc] ;  /* 0x0004cc00010b7983 */ /* 0x000f220000300800 */
[----:B------:R-:W3:Y:S02]  /*3d310*/  LDL.LU R18, [R1+0x6a9c] ;  /* 0x006a9c0001127983 */ /* 0x000ee40000300800 */
[----:B------:R-:W3:Y:S02]  /*3d320*/  LDL.LU R19, [R1+0x6a98] ;  /* 0x006a980001137983 */ /* 0x000ee40000300800 */
[----:B------:R2:W-:Y:S02]  /*3d330*/  STL.64 [R1+0x6a48], R20 ;  /* 0x006a481401007387 */ /* 0x0005e40000100a00 */
[----:B--2---:R-:W-:-:S02]  /*3d340*/  IMAD.MOV.U32 R21, RZ, RZ, R17 ;  /* 0x000000ffff157224 */ /* 0x004fc400078e0011 */
[----:B------:R-:W-:Y:S02]  /*3d350*/  IMAD.MOV.U32 R20, RZ, RZ, R16 ;  /* 0x000000ffff147224 */ /* 0x000fe400078e0010 */
[----:B------:R-:W2:Y:S01]  /*3d360*/  LDL.LU R16, [R1+0x6a94] ;  /* 0x006a940001107983 */ /* 0x000ea20000300800 */
[----:B------:R-:W2:Y:S02]  /*3d370*/  LDL.LU R17, [R1+0x6a90] ;  /* 0x006a900001117983 */ /* 0x000ea40000300800 */
[----:B------:R3:W-:Y:S02]  /*3d380*/  STL.64 [R1+0x6a60], R20 ;  /* 0x006a601401007387 */ /* 0x0007e40000100a00 */
[----:B------:R-:W2:Y:S02]  /*3d390*/  LDL.64 R6, [R1+0x28] ;  /* 0x0000280001067983 */ /* 0x000ea40000100a00 */
[----:B--2---:R-:W-:Y:S01]  /*3d3a0*/  STL.64 [R1+0x69f8], R6 ;  /* 0x0069f80601007387 */ /* 0x004fe20000100a00 */
[----:B------:R-:W2:Y:S02]  /*3d3b0*/  LDL.LU R24, [R1+0x4e0] ;  /* 0x0004e00001187983 */ /* 0x000ea40000300800 */
[----:B------:R-:W2:Y:S02]  /*3d3c0*/  LDL.LU R25, [R1+0x4e4] ;  /* 0x0004e40001197983 */ /* 0x000ea40000300800 */
[----:B------:R-:W2:Y:S01]  /*3d3d0*/  LDL.LU R26, [R1+0x4e8] ;  /* 0x0004e800011a7983 */ /* 0x000ea20000300800 */
[----:B------:R-:W2:Y:S01]  /*3d3e0*/  LDL.LU R27, [R1+0x4ec] ;  /* 0x0004ec00011b7983 */ /* 0x000ea20000300800 */
[----:B---3--:R-:W-:-:S02]  /*3d3f0*/  IMAD.MOV.U32 R20, RZ, RZ, R19 ;  /* 0x000000ffff147224 */ /* 0x008fc400078e0013 */
[----:B------:R-:W-:-:S05]  /*3d400*/  IMAD.MOV.U32 R21, RZ, RZ, R18 ;  /* 0x000000ffff157224 */ /* 0x000fca00078e0012 */
[----:B------:R-:W-:Y:S04]  /*3d410*/  STL.64 [R1+0x6a78], R20 ;  /* 0x006a781401007387 */ /* 0x000fe80000100a00 */
[----:B--2---:R-:W-:Y:S01]  /*3d420*/  STL.64 [R1+0x6a10], R26 ;  /* 0x006a101a01007387 */ /* 0x004fe20000100a00 */
[----:B------:R0:W-:Y:S03]  /*3d430*/  STL.64 [R1+0x6a08], R24 ;  /* 0x006a081801007387 */ /* 0x0001e60000100a00 */
[----:B0-----:R-:W2:Y:S01]  /*3d440*/  LDL.LU.64 R24, [R1+0x8a0] ;  /* 0x0008a00001187983 */ /* 0x001ea20000300a00 */
[----:B------:R-:W3:Y:S03]  /*3d450*/  LDL.LU.64 R26, [R1+0x8a8] ;  /* 0x0008a800011a7983 */ /* 0x000ee60000300a00 */
[----:B---3--:R-:W-:Y:S01]  /*3d460*/  STL.64 [R1+0x6a28], R26 ;  /* 0x006a281a01007387 */ /* 0x008fe20000100a00 */
[----:B--2---:R0:W-:Y:S03]  /*3d470*/  STL.64 [R1+0x6a20], R24 ;  /* 0x006a201801007387 */ /* 0x0041e60000100a00 */
        /* <DEDUP_REMOVED lines=19> */
[----:B------:R-:W2:Y:S02]  /*3d5b0*/  LDL.LU.64 R26, [R1+0x858] ;  /* 0x00085800011a7983 */ /* 0x000ea40000300a00 */
[----:B------:R-:W3:Y:S02]  /*3d5c0*/  LDL.LU.64 R4, [R1+0x890] ;  /* 0x0008900001047983 */ /* 0x000ee40000300a00 */
[----:B------:R-:W3:Y:S01]  /*3d5d0*/  LDL.LU.64 R6, [R1+0x898] ;  /* 0x0008980001067983 */ /* 0x000ee20000300a00 */
[----:B------:R-:W3:Y:S01]  /*3d5e0*/  LDL.LU.64 R16, [R1+0x880] ;  /* 0x0008800001107983 */ /* 0x000ee20000300a00 */
[----:B------:R-:W3:Y:S02]  /*3d5f0*/  LDL.LU.64 R18, [R1+0x888] ;  /* 0x0008880001127983 */ /* 0x000ee40000300a00 */
[----:B----4-:R-:W-:Y:S02]  /*3d600*/  STL.64 [R1+0x69b0], R10 ;  /* 0x0069b00a01007387 */ /* 0x010fe40000100a00 */
[----:B------:R0:W-:Y:S02]  /*3d610*/  STL.64 [R1+0x69a8], R8 ;  /* 0x0069a80801007387 */ /* 0x0001e40000100a00 */
[----:B0-----:R-:W4:Y:S01]  /*3d620*/  LDL.LU R8, [R1+0x4d0] ;  /* 0x0004d00001087983 */ /* 0x001f220000300800 */
[----:B------:R-:W4:Y:S02]  /*3d630*/  LDL.LU R9, [R1+0x4d4] ;  /* 0x0004d40001097983 */ /* 0x000f240000300800 */
[----:B------:R-:W3:Y:S02]  /*3d640*/  LDL.LU R10, [R1+0x4d8] ;  /* 0x0004d800010a7983 */ /* 0x000ee40000300800 */
[----:B------:R-:W3:Y:S01]  /*3d650*/  LDL.LU R11, [R1+0x4dc] ;  /* 0x0004dc00010b7983 */ /* 0x000ee20000300800 */
[C---:B--2---:R-:W-:Y:S01]  /*3d660*/  HMMA.16816.F32.BF16 R20, R12.reuse, R20, R24 ;  /* 0x000000140c14723c */ /* 0x044fe20000041818 */
[----:B---3--:R0:W-:Y:S01]  /*3d670*/  STL.64 [R1+0x69c8], R10 ;  /* 0x0069c80a01007387 */ /* 0x0081e20000100a00 */
[----:B----4-:R-:W-:Y:S03]  /*3d680*/  STL.64 [R1+0x69c0], R8 ;  /* 0x0069c00801007387 */ /* 0x010fe60000100a00 */
[----:B0-----:R-:W2:Y:S01]  /*3d690*/  LDL.64 R10, [R1+0x18] ;  /* 0x00001800010a7983 */ /* 0x001ea20000100a00 */
[----:B------:R-:W3:Y:S02]  /*3d6a0*/  LDL.LU.64 R26, [R1+0x6a88] ;  /* 0x006a8800011a7983 */ /* 0x000ee40000300a00 */
[----:B------:R-:W3:Y:S11]  /*3d6b0*/  LDL.LU.64 R24, [R1+0x6a80] ;  /* 0x006a800001187983 */ /* 0x000ef60000300a00 */
[----:B------:R-:W-:Y:S04]  /*3d6c0*/  @!UPT UIADD3 URZ, URZ, URZ, URZ ;  /* 0x0000003f3f3ff290 */ /* 0x000fe8000fffe03f */
[----:B------:R0:W-:Y:S01]  /*3d6d0*/  STL.64 [R1+0x850], R20 ;  /* 0x0008501401007387 */ /* 0x0001e20000100a00 */
[----:B------:R3:W-:Y:S04]  /*3d6e0*/  STL.64 [R1+0x858], R22 ;  /* 0x0008581601007387 */ /* 0x0007e80000100a00 */
        /* <DEDUP_REMOVED lines=30> */
[----:B------:R-:W2:Y:S01]  /*3d8d0*/  LDL.LU.64 R26, [R1+0x6a10] ;  /* 0x006a1000011a7983 */ /* 0x000ea20000300a00 */
[----:B------:R-:W2:Y:S11]  /*3d8e0*/  LDL.LU.64 R24, [R1+0x6a08] ;  /* 0x006a080001187983 */ /* 0x000eb60000300a00 */
[----:B------:R-:W-:Y:S09]  /*3d8f0*/  @!UPT UIADD3 URZ, URZ, URZ, URZ ;  /* 0x0000003f3f3ff290 */ /* 0x000ff2000fffe03f */
[----:B------:R0:W-:Y:S01]  /*3d900*/  STL.64 [R1+0x950], R20 ;  /* 0x0009501401007387 */ /* 0x0001e20000100a00 */
[----:B------:R1:W-:Y:S03]  /*3d910*/  STL.64 [R1+0x958], R22 ;  /* 0x0009581601007387 */ /* 0x0003e60000100a00 */
[----:B0-----:R-:W1:Y:S02]  /*3d920*/  LDL.LU.64 R20, [R1+0x6a00] ;  /* 0x006a000001147983 */ /* 0x001e640000300a00 */
[C---:B-1----:R-:W-:Y:S02]  /*3d930*/  HMMA.16816.F32.BF16 R20, R12.reuse, R20, R4 ;  /* 0x000000140c14723c */ /* 0x042fe40000041804 */
[----:B------:R-:W3:Y:S11]  /*3d940*/  LDL.LU.64 R6, [R1+0x69f8] ;  /* 0x0069f80001067983 */ /* 0x000ef60000300a00 */
[----:B------:R-:W-:Y:S10]  /*3d950*/  @!UPT UIADD3 URZ, URZ, URZ, URZ ;  /* 0x0000003f3f3ff290 */ /* 0x000ff4000fffe03f */
[----:B------:R-:W-:Y:S01]  /*3d960*/  STL.64 [R1+0x980], R20 ;  /* 0x0009801401007387 */ /* 0x000fe20000100a00 */
[----:B------:R0:W-:Y:S03]  /*3d970*/  STL.64 [R1+0x988], R22 ;  /* 0x0009881601007387 */ /* 0x0001e60000100a00 */
[----:B0-----:R-:W4:Y:S01]  /*3d980*/  LDL.LU.64 R22, [R1+0x69f0] ;  /* 0x0069f00001167983 */ /* 0x001f220000300a00 */
[----:B------:R-:W2:Y:S02]  /*3d990*/  LDL.LU.64 R20, [R1+0x69e8] ;  /* 0x0069e80001147983 */ /* 0x000ea40000300a00 */
[----:B--2---:R-:W-:Y:S01]  /*3d9a0*/  HMMA.16816.F32.BF16 R12, R12, R20, R16 ;  /* 0x000000140c0c723c */ /* 0x004fe20000041810 */
[----:B------:R-:W2:Y:S01]  /*3d9b0*/  LDL.LU.64 R18, [R1+0x69e0] ;  /* 0x0069e00001127983 */ /* 0x000ea20000300a00 */
[----:B------:R-:W2:Y:S11]  /*3d9c0*/  LDL.LU.64 R16, [R1+0x69d8] ;  /* 0x0069d80001107983 */ /* 0x000eb60000300a00 */
[----:B------:R-:W-:Y:S10]  /*3d9d0*/  @!UPT UIADD3 URZ, URZ, URZ, URZ ;  /* 0x0000003f3f3ff290 */ /* 0x000ff4000fffe03f */
[----:B------:R0:W-:Y:S01]  /*3d9e0*/  STL.64 [R1+0x970], R12 ;  /* 0x0009700c01007387 */ /* 0x0001e20000100a00 */
[----:B------:R1:W-:Y:S03]  /*3d9f0*/  STL.64 [R1+0x978], R14 ;  /* 0x0009780e01007387 */ /* 0x0003e60000100a00 */
[----:B0-----:R-:W2:Y:S01]  /*3da00*/  LDL.LU R12, [R1+0x4a0] ;  /* 0x0004a000010c7983 */ /* 0x001ea20000300800 */
[----:B------:R-:W2:Y:S02]  /*3da10*/  LDL.LU R13, [R1+0x4a4] ;  /* 0x0004a400010d7983 */ /* 0x000ea40000300800 */
[----:B-1----:R-:W2:Y:S02]  /*3da20*/  LDL.LU R14, [R1+0x4a8] ;  /* 0x0004a800010e7983 */ /* 0x002ea40000300800 */
[----:B------:R-:W2:Y:S02]  /*3da30*/  LDL.LU R15, [R1+0x4ac] ;  /* 0x0004ac00010f7983 */ /* 0x000ea40000300800 */
[----:B--2---:R-:W-:Y:S01]  /*3da40*/  STL.64 [R1+0x6988], R14 ;  /* 0x0069880e01007387 */ /* 0x004fe20000100a00 */
[----:B------:R0:W-:Y:S03]  /*3da50*/  STL.64 [R1+0x6980], R12 ;  /* 0x0069800c01007387 */ /* 0x0001e60000100a00 */
[----:B0-----:R-:W2:Y:S01]  /*3da60*/  LDL.LU R12, [R1+0x4b0] ;  /* 0x0004b000010c7983 */ /* 0x001ea20000300800 */
[----:B------:R-:W2:Y:S02]  /*3da70*/  LDL.LU R13, [R1+0x4b4] ;  /* 0x0004b400010d7983 */ /* 0x000ea40000300800 */
[----:B------:R-:W2:Y:S02]  /*3da80*/  LDL.LU R14, [R1+0x4b8] ;  /* 0x0004b800010e7983 */ /* 0x000ea40000300800 */
[----:B------:R-:W2:Y:S01]  /*3da90*/  LDL.LU R15, [R1+0x4bc] ;  /* 0x0004bc00010f7983 */ /* 0x000ea20000300800 */
[----:B----4-:R0:W-:Y:S01]  /*3daa0*/  STL.64 [R1+0x68d0], R22 ;  /* 0x0068d01601007387 */ /* 0x0101e20000100a00 */
[----:B------:R-:W4:Y:S02]  /*3dab0*/  LDL.LU R20, [R1+0x4f0] ;  /* 0x0004f00001147983 */ /* 0x000f240000300800 */
[----:B------:R-:W4:Y:S01]  /*3dac0*/  LDL.LU R21, [R1+0x4f4] ;  /* 0x0004f40001157983 */ /* 0x000f220000300800 */
[----:B0-----:R-:W4:Y:S01]  /*3dad0*/  LDL.LU R22, [R1+0x4f8] ;  /* 0x0004f80001167983 */ /* 0x001f220000300800 */
[----:B------:R-:W4:Y:S01]  /*3dae0*/  LDL.LU R23, [R1+0x4fc] ;  /* 0x0004fc0001177983 */ /* 0x000f220000300800 */
[----:B------:R-:W-:Y:S01]  /*3daf0*/  HMMA.16816.F32.BF16 R24, R16, R10, R24 ;  /* 0x0000000a1018723c */ /* 0x000fe20000041818 */
[----:B---3--:R-:W-:-:S02]  /*3db00*/  IMAD.MOV.U32 R4, RZ, RZ, R7 ;  /* 0x000000ffff047224 */ /* 0x008fc400078e0007 */
[----:B------:R-:W-:Y:S02]  /*3db10*/  IMAD.MOV.U32 R29, RZ, RZ, R10 ;  /* 0x000000ffff1d7224 */ /* 0x000fe400078e000a */
[----:B------:R-:W-:Y:S11]  /*3db20*/  IMAD.MOV.U32 R28, RZ, RZ, R11 ;  /* 0x000000ffff1c7224 */ /* 0x000ff600078e000b */
[----:B------:R-:W-:Y:S08]  /*3db30*/  @!UPT UIADD3 URZ, URZ, URZ, URZ ;  /* 0x0000003f3f3ff290 */ /* 0x000ff0000fffe03f */
[----:B------:R-:W-:Y:S01]  /*3db40*/  IMAD.MOV.U32 R5, RZ, RZ, R27 ;  /* 0x000000ffff057224 */ /* 0x000fe200078e001b */
[C---:B----4-:R-:W-:Y:S11]  /*3db50*/  HMMA.16816.F32.BF16 R20, R16.reuse, R6, R20 ;  /* 0x000000061014723c */ /* 0x050ff60000041814 */
[----:B------:R-:W-:Y:S11]  /*3db60*/  @!UPT UIADD3 URZ, URZ, URZ, URZ ;  /* 0x0000003f3f3ff290 */ /* 0x000ff6000fffe03f */
[----:B------:R-:W-:Y:S01]  /*3db70*/  @!UPT UIADD3 URZ, URZ, URZ, URZ ;  /* 0x0000003f3f3ff290 */ /* 0x000fe2000fffe03f */
[----:B------:R0:W-:Y:S01]  /*3db80*/  STL.64 [R1+0x4f0], R20 ;  /* 0x0004f01401007387 */ /* 0x0001e20000100a00 */
[----:B------:R1:W-:Y:S02]  /*3db90*/  STL.64 [R1+0x4f8], R22 ;  /* 0x0004f81601007387 */ /* 0x0003e40000100a00 */
[----:B0-----:R-:W-:Y:S02]  /*3dba0*/  IMAD.MOV.U32 R20, RZ, RZ, R6 ;  /* 0x000000ffff147224 */ /* 0x001fe400078e0006 */
[----:B------:R-:W3:Y:S03]  /*3dbb0*/  LDL.LU.64 R6, [R1+0x69d0] ;  /* 0x0069d00001067983 */ /* 0x000ee60000300a00 */
[----:B------:R-:W-:Y:S02]  /*3dbc0*/  STL [R1+0x6970], R20 ;  /* 0x0069701401007387 */ /* 0x000fe40000100800 */
[----:B-1----:R-:W4:Y:S02]  /*3dbd0*/  LDL.64 R22, [R1+0x38] ;  /* 0x0000380001167983 */ /* 0x002f240000100a00 */
[----:B------:R-:W2:Y:S01]  /*3dbe0*/  LDL.LU.64 R10, [R1+0x69c8] ;  /* 0x0069c800010a7983 */ /* 0x000ea20000300a00 */
[----:B------:R-:W2:Y:S01]  /*3dbf0*/  LDL.LU.64 R8, [R1+0x69c0] ;  /* 0x0069c00001087983 */ /* 0x000ea20000300a00 */
[----:B------:R-:W-:Y:S02]  /*3dc00*/  STL.64 [R1+0x4e0], R24 ;  /* 0x0004e01801007387 */ /* 0x000fe40000100a00 */
[----:B------:R0:W-:Y:S02]  /*3dc10*/  STL [R1+0x4e8], R26 ;  /* 0x0004e81a01007387 */ /* 0x0001e40000100800 */
[----:B0-----:R-:W2:Y:S01]  /*3dc20*/  LDL.LU.64 R26, [R1+0x69b8] ;  /* 0x0069b800011a7983 */ /* 0x001ea20000300a00 */
[----:B------:R-:W-:Y:S01]  /*3dc30*/  STL [R1+0x6130], R5 ;  /* 0x0061300501007387 */ /* 0x000fe20000100800 */
[C---:B--2---:R-:W-:Y:S02]  /*3dc40*/  HMMA.16816.F32.BF16 R24, R16.reuse, R26, R8 ;  /* 0x0000001a1018723c */ /* 0x044fe40000041808 */
[----:B------:R-:W2:Y:S01]  /*3dc50*/  LDL.LU.64 R10, [R1+0x69b0] ;  /* 0x0069b000010a7983 */ /* 0x000ea20000300a00 */
[----:B------:R-:W2:Y:S11]  /*3dc60*/  LDL.LU.64 R8, [R1+0x69a8] ;  /* 0x0069a80001087983 */ /* 0x000eb60000300a00 */
[----:B------:R-:W-:Y:S09]  /*3dc70*/  @!UPT UIADD3 URZ, URZ, URZ, URZ ;  /* 0x0000003f3f3ff290 */ /* 0x000ff2000fffe03f */
[----:B------:R-:W-:Y:S01]  /*3dc80*/  STL.64 [R1+0x4d0], R24 ;  /* 0x0004d01801007387 */ /* 0x000fe20000100a00 */
[----:B------:R0:W-:Y:S03]  /*3dc90*/  STL.64 [R1+0x4d8], R26 ;  /* 0x0004d81a01007387 */ /* 0x0001e60000100a00 */
[----:B0-----:R-:W2:Y:S01]  /*3dca0*/  LDL.LU.64 R26, [R1+0x69a0] ;  /* 0x0069a000011a7983 */ /* 0x001ea20000300a00 */
[----:B------:R-:W3:Y:S01]  /*3dcb0*/  LDL.LU R25, [R1+0x6998] ;  /* 0x0069980001197983 */ /* 0x000ee20000300800 */
[C---:B--2---:R-:W-:Y:S11]  /*3dcc0*/  HMMA.16816.F32.BF16 R8, R16.reuse, R26, R8 ;  /* 0x0000001a1008723c */ /* 0x044ff60000041808 */
[----:B------:R-:W-:Y:S11]  /*3dcd0*/  @!UPT UIADD3 URZ, URZ, URZ, URZ ;  /* 0x0000003f3f3ff290 */ /* 0x000ff6000fffe03f */
[----:B------:R-:W-:Y:S01]  /*3dce0*/  @!UPT UIADD3 URZ, URZ, URZ, URZ ;  /* 0x0000003f3f3ff290 */ /* 0x000fe2000fffe03f */
[----:B------:R-:W-:Y:S01]  /*3dcf0*/  STL.64 [R1+0x4c0], R8 ;  /* 0x0004c00801007387 */ /* 0x000fe20000100a00 */
[----:B------:R0:W-:Y:S03]  /*3dd00*/  STL.64 [R1+0x4c8], R10 ;  /* 0x0004c80a01007387 */ /* 0x0001e60000100a00 */
[----:B0-----:R-:W2:Y:S02]  /*3dd10*/  LDL.LU.64 R10, [R1+0x6990] ;  /* 0x00699000010a7983 */ /* 0x001ea40000300a00 */
[C---:B--2---:R-:W-:Y:S11]  /*3dd20*/  HMMA.16816.F32.BF16 R12, R16.reuse, R10, R12 ;  /* 0x0000000a100c723c */ /* 0x044ff6000004180c */
[----:B------:R-:W-:Y:S11]  /*3dd30*/  @!UPT UIADD3 URZ, URZ, URZ, URZ ;  /* 0x0000003f3f3ff290 */ /* 0x000ff6000fffe03f */
[----:B------:R-:W-:Y:S01]  /*3dd40*/  @!UPT UIADD3 URZ, URZ, URZ, URZ ;  /* 0x0000003f3f3ff290 */ /* 0x000fe2000fffe03f */
[----:B------:R-:W-:Y:S01]  /*3dd50*/  STL.64 [R1+0x4b0], R12 ;  /* 0x0004b00c01007387 */ /* 0x000fe20000100a00 */
[----:B------:R0:W-:Y:S03]  /*3dd60*/  STL.64 [R1+0x4b8], R14 ;  /* 0x0004b80e01007387 */ /* 0x0001e60000100a00 */
[----:B0-----:R-:W3:Y:S01]  /*3dd70*/  LDL.LU.64 R14, [R1+0x6988] ;  /* 0x00698800010e7983 */ /* 0x001ee20000300a00 */
[----:B------:R-:W3:Y:S02]  /*3dd80*/  LDL.LU.64 R12, [R1+0x6980] ;  /* 0x00698000010c7983 */ /* 0x000ee40000300a00 */
[----:B------:R0:W-:Y:S02]  /*3dd90*/  STL.64 [R1+0x6860], R10 ;  /* 0x0068600a01007387 */ /* 0x0001e40000100a00 */
[----:B0-----:R-:W2:Y:S04]  /*3dda0*/  LDL.64 R10, [R1+0xc8] ;  /* 0x0000c800010a7983 */ /* 0x001ea80000100a00 */
[----:B--2---:R0:W-:Y:S01]  /*3ddb0*/  STL.64 [R1+0x6978], R10 ;  /* 0x0069780a01007387 */ /* 0x0041e20000100a00 */
[----:B------:R-:W4:Y:S02]  /*3ddc0*/  LDL.LU R8, [R1+0x820] ;  /* 0x0008200001087983 */ /* 0x000f240000300800 */
[----:B------:R-:W4:Y:S01]  /*3ddd0*/  LDL.LU R9, [R1+0x824] ;  /* 0x0008240001097983 */ /* 0x000f220000300800 */
[----:B0-----:R-:W4:Y:S01]  /*3dde0*/  LDL.LU R10, [R1+0x828] ;  /* 0x00082800010a7983 */ /* 0x001f220000300800 */
[----:B------:R-:W4:Y:S01]  /*3ddf0*/  LDL.LU R11, [R1+0x82c] ;  /* 0x00082c00010b7983 */ /* 0x000f220000300800 */
[C---:B---3--:R-:W-:Y:S01]  /*3de00*/  HMMA.16816.F32.BF16 R12, R16.reuse, R6, R12 ;  /* 0x00000006100c723c */ /* 0x048fe2000004180c */
[----:B------:R-:W-:Y:S11]  /*3de10*/  STL.64 [R1+0x6858], R6 ;  /* 0x0068580601007387 */ /* 0x000ff60000100a00 */
[----:B------:R-:W-:Y:S11]  /*3de20*/  @!UPT UIADD3 URZ, URZ, URZ, URZ ;  /* 0x0000003f3f3ff290 */ /* 0x000ff6000fffe03f */
[----:B------:R-:W-:Y:S01]  /*3de30*/  STL.64 [R1+0x4a0], R12 ;  /* 0x0004a00c01007387 */ /* 0x000fe20000100a00 */
[----:B------:R-:W-:Y:S02]  /*3de40*/  STL.64 [R1+0x4a8], R14 ;  /* 0x0004a80e01007387 */ /* 0x000fe40000100a00 */
[----:B------:R-:W0:Y:S04]  /*3de50*/  LDSM.16.MT88.4 R12, [R25+0x4100] ;  /* 0x00410000190c783b */ /* 0x000e280000004200 */
[----:B------:R-:W-:Y:S01]  /*3de60*/  STL.64 [R1+0x6870], R26 ;  /* 0x0068701a01007387 */ /* 0x000fe20000100a00 */
[----:B------:R1:W-:Y:S01]  /*3de70*/  STL [R1+0x6868], R25 ;  /* 0x0068681901007387 */ /* 0x0003e20000100800 */
[----:B------:R-:W2:Y:S03]  /*3de80*/  LDL.LU R24, [R1+0x810] ;  /* 0x0008100001187983 */ /* 0x000ea60000300800 */
[----:B-1----:R-:W2:Y:S01]  /*3de90*/  LDL.LU R25, [R1+0x814] ;  /* 0x0008140001197983 */ /* 0x002ea20000300800 */
[----:B------:R-:W2:Y:S02]  /*3dea0*/  LDL.LU R26, [R1+0x818] ;  /* 0x00081800011a7983 */ /* 0x000ea40000300800 */
[----:B------:R-:W2:Y:S01]  /*3deb0*/  LDL.LU R27, [R1+0x81c] ;  /* 0x00081c00011b7983 */ /* 0x000ea20000300800 */
[----:B0-----:R0:W-:Y:S01]  /*3dec0*/  STL.64 [R1+0x67b0], R14 ;  /* 0x0067b00e01007387 */ /* 0x0011e20000100a00 */
[----:B------:R-:W-:Y:S03]  /*3ded0*/  STL.64 [R1+0x67a8], R12 ;  /* 0x0067a80c01007387 */ /* 0x000fe60000100a00 */
[----:B0-----:R-:W3:Y:S04]  /*3dee0*/  LDL R14, [R1+0x88] ;  /* 0x00008800010e7983 */ /* 0x001ee80000100800 */
[----:B------:R-:W3:Y:S01]  /*3def0*/  LDL R15, [R1+0x8c] ;  /* 0x00008c00010f7983 */ /* 0x000ee20000100800 */
[C---:B----4-:R-:W-:Y:S11]  /*3df00*/  HMMA.16816.F32.BF16 R8, R16.reuse, R22, R8 ;  /* 0x000000161008723c */ /* 0x050ff60000041808 */
[----:B------:R-:W-:Y:S11]  /*3df10*/  @!UPT UIADD3 URZ, URZ, URZ, URZ ;  /* 0x0000003f3f3ff290 */ /* 0x000ff6000fffe03f */
[----:B------:R-:W-:Y:S01]  /*3df20*/  @!UPT UIADD3 URZ, URZ, URZ, URZ ;  /* 0x0000003f3f3ff290 */ /* 0x000fe2000fffe03f */
[----:B------:R-:W-:Y:S01]  /*3df30*/  STL.64 [R1+0x820], R8 ;  /* 0x0008200801007387 */ /* 0x000fe20000100a00 */
[----:B------:R0:W-:Y:S03]  /*3df40*/  STL.64 [R1+0x828], R10 ;  /* 0x0008280a01007387 */ /* 0x0001e60000100a00 */
[----:B0-----:R-:W2:Y:S01]  /*3df50*/  LDL.LU.64 R10, [R1+0x6978] ;  /* 0x00697800010a7983 */ /* 0x001ea20000300a00 */
[----:B------:R-:W-:Y:S02]  /*3df60*/  IMAD.MOV.U32 R12, RZ, RZ, R22 ;  /* 0x000000ffff0c7224 */ /* 0x000fe400078e0016 */
[----:B------:R-:W4:Y:S01]  /*3df70*/  LDL.LU R20, [R1+0x6970] ;  /* 0x0069700001147983 */ /* 0x000f220000300800 */
[----:B---3--:R-:W-:Y:S02]  /*3df80*/  STL.64 [R1+0x6948], R14 ;  /* 0x0069480e01007387 */ /* 0x008fe40000100a00 */
[----:B------:R2:W-:Y:S02]  /*3df90*/  STL [R1+0x6940], R12 ;  /* 0x0069400c01007387 */ /* 0x0005e40000100800 */
[----:B--2---:R-:W-:Y:S11]  /*3dfa0*/  HMMA.16816.F32.BF16 R12, R16, R10, R24 ;  /* 0x0000000a100c723c */ /* 0x004ff60000041818 */
[----:B------:R-:W-:Y:S11]  /*3dfb0*/  @!UPT UIADD3 URZ, URZ, URZ, URZ ;  /* 0x0000003f3f3ff290 */ /* 0x000ff6000fffe03f */
[----:B------:R-:W-:Y:S01]  /*3dfc0*/  @!UPT UIADD3 URZ, URZ, URZ, URZ ;  /* 0x0000003f3f3ff290 */ /* 0x000fe2000fffe03f */
[----:B------:R-:W-:Y:S01]  /*3dfd0*/  STL.64 [R1+0x810], R12 ;  /* 0x0008100c01007387 */ /* 0x000fe20000100a00 */
[----:B------:R-:W-:Y:S02]  /*3dfe0*/  STL.64 [R1+0x818], R14 ;  /* 0x0008180e01007387 */ /* 0x000fe40000100a00 */
[----:B------:R-:W2:Y:S02]  /*3dff0*/  LDL.64 R26, [R1+0x8] ;  /* 0x00000800011a7983 */ /* 0x000ea40000100a00 */
[----:B------:R-:W-:Y:S02]  /*3e000*/  IMAD.MOV.U32 R2, RZ, RZ, R10 ;  /* 0x000000ffff027224 */ /* 0x000fe400078e000a */
[----:B------:R-:W-:Y:S01]  /*3e010*/  IMAD.MOV.U32 R0, RZ, RZ, R11 ;  /* 0x000000ffff007224 */ /* 0x000fe200078e000b */
[----:B--2---:R-:W-:Y:S01]  /*3e020*/  STL.64 [R1+0x6950], R26 ;  /* 0x0069501a01007387 */ /* 0x004fe20000100a00 */
[----:B------:R-:W2:Y:S02]  /*3e030*/  LDL.LU R8, [R1+0x450] ;  /* 0x0004500001087983 */ /* 0x000ea40000300800 */
[----:B------:R-:W2:Y:S02]  /*3e040*/  LDL.LU R9, [R1+0x454] ;  /* 0x0004540001097983 */ /* 0x000ea40000300800 */
[----:B------:R-:W3:Y:S01]  /*3e050*/  LDL.LU R10, [R1+0x458] ;  /* 0x00045800010a7983 */ /* 0x000ee20000300800 */
[----:B------:R-:W3:Y:S01]  /*3e060*/  LDL.LU R11, [R1+0x45c] ;  /* 0x00045c00010b7983 */ /* 0x000ee20000300800 */
[----:B------:R-:W-:-:S03]  /*3e070*/  IMAD.MOV.U32 R3, RZ, RZ, R23 ;  /* 0x000000ffff037224 */ /* 0x000fc600078e0017 */
[----:B---3--:R-:W-:Y:S01]  /*3e080*/  STL.64 [R1+0x6880], R10 ;  /* 0x0068800a01007387 */ /* 0x008fe20000100a00 */
[----:B--2---:R0:W-:Y:S03]  /*3e090*/  STL.64 [R1+0x6878], R8 ;  /* 0x0068780801007387 */ /* 0x0041e60000100a00 */
[----:B0-----:R-:W2:Y:S01]  /*3e0a0*/  LDL.LU R8, [R1+0x460] ;  /* 0x0004600001087983 */ /* 0x001ea20000300800 */
[----:B------:R-:W2:Y:S02]  /*3e0b0*/  LDL.LU R9, [R1+0x464] ;  /* 0x0004640001097983 */ /* 0x000ea40000300800 */
[----:B------:R-:W3:Y:S02]  /*3e0c0*/  LDL.LU R10, [R1+0x468] ;  /* 0x00046800010a7983 */ /* 0x000ee40000300800 */
[----:B------:R-:W3:Y:S01]  /*3e0d0*/  LDL.LU R11, [R1+0x46c] ;  /* 0x00046c00010b7983 */ /* 0x000ee20000300800 */
[----:B------:R-:W2:Y:S04]  /*3e0e0*/  LDL R22, [R1+0x58] ;  /* 0x0000580001167983 */ /* 0x000ea80000100800 */
[----:B------:R-:W2:Y:S04]  /*3e0f0*/  LDL R23, [R1+0x5c] ;  /* 0x00005c0001177983 */ /* 0x000ea80000100800 */
[----:B--2---:R-:W-:Y:S01]  /*3e100*/  STL.64 [R1+0x68e8], R22 ;  /* 0x0068e81601007387 */ /* 0x004fe20000100a00 */
[----:B---3--:R-:W-:Y:S02]  /*3e110*/  STL.64 [R1+0x6890], R10 ;  /* 0x0068900a01007387 */ /* 0x008fe40000100a00 */
[----:B------:R0:W-:Y:S02]  /*3e120*/  STL.64 [R1+0x6888], R8 ;  /* 0x0068880801007387 */ /* 0x0001e40000100a00 */
[----:B0-----:R-:W2:Y:S01]  /*3e130*/  LDL.LU R8, [R1+0x470] ;  /* 0x0004700001087983 */ /* 0x001ea20000300800 */
[----:B------:R-:W2:Y:S02]  /*3e140*/  LDL.LU R9, [R1+0x474] ;  /* 0x0004740001097983 */ /* 0x000ea40000300800 */
[----:B------:R-:W3:Y:S02]  /*3e150*/  LDL.LU R10, [R1+0x478] ;  /* 0x00047800010a7983 */ /* 0x000ee40000300800 */
[----:B------:R-:W3:Y:S01]  /*3e160*/  LDL.LU R11, [R1+0x47c] ;  /* 0x00047c00010b7983 */ /* 0x000ee20000300800 */
[----:B------:R-:W2:Y:S04]  /*3e170*/  LDL R22, [R1+0x68] ;  /* 0x0000680001167983 */ /* 0x000ea80000100800 */
[----:B------:R-:W2:Y:S04]  /*3e180*/  LDL R23, [R1+0x6c] ;  /* 0x00006c0001177983 */ /* 0x000ea80000100800 */
[----:B--2---:R0:W-:Y:S01]  /*3e190*/  STL.64 [R1+0x6900], R22 ;  /* 0x0069001601007387 */ /* 0x0041e20000100a00 */
[----:B---3--:R4:W-:Y:S02]  /*3e1a0*/  STL.64 [R1+0x68a0], R10 ;  /* 0x0068a00a01007387 */ /* 0x0089e40000100a00 */
[----:B------:R1:W-:Y:S01]  /*3e1b0*/  STL.64 [R1+0x6898], R8 ;  /* 0x0068980801007387 */ /* 0x0003e20000100a00 */
[----:B0-----:R-:W2:Y:S04]  /*3e1c0*/  LDL R22, [R1+0x78] ;  /* 0x0000780001167983 */ /* 0x001ea80000100800 */
[----:B------:R-:W2:Y:S01]  /*3e1d0*/  LDL R23, [R1+0x7c] ;  /* 0x00007c0001177983 */ /* 0x000ea20000100800 */
[----:B----4-:R-:W-:-:S02]  /*3e1e0*/  IMAD.MOV.U32 R10, RZ, RZ, R20 ;  /* 0x000000ffff0a7224 */ /* 0x010fc400078e0014 */
[----:B------:R-:W-:Y:S01]  /*3e1f0*/  IMAD.MOV.U32 R11, RZ, RZ, R4 ;  /* 0x000000ffff0b7224 */ /* 0x000fe200078e0004 */
[----:B--2---:R-:W-:Y:S04]  /*3e200*/  STL.64 [R1+0x6918], R22 ;  /* 0x0069181601007387 */ /* 0x004fe80000100a00 */
[----:B------:R0:W-:Y:S02]  /*3e210*/  STL.64 [R1+0x68c8], R10 ;  /* 0x0068c80a01007387 */ /* 0x0001e40000100a00 */
[----:B-1----:R-:W2:Y:S02]  /*3e220*/  LDL.LU R8, [R1+0x490] ;  /* 0x0004900001087983 */ /* 0x002ea40000300800 */
[----:B------:R-:W2:Y:S01]  /*3e230*/  LDL.LU R9, [R1+0x494] ;  /* 0x0004940001097983 */ /* 0x000ea20000300800 */
[----:B0-----:R-:W3:Y:S01]  /*3e240*/  LDL.LU R10, [R1+0x498] ;  /* 0x00049800010a7983 */ /* 0x001ee20000300800 */
[----:B------:R-:W3:Y:S02]  /*3e250*/  LDL.LU R11, [R1+0x49c] ;  /* 0x00049c00010b7983 */ /* 0x000ee40000300800 */
[----:B------:R-:W4:Y:S02]  /*3e260*/  LDL.LU R20, [R1+0x7d0] ;  /* 0x0007d00001147983 */ /* 0x000f240000300800 */
[----:B------:R-:W4:Y:S01]  /*3e270*/  LDL.LU R21, [R1+0x7d4] ;  /* 0x0007d40001157983 */ /* 0x000f220000300800 */
[----:B------:R-:W2:Y:S01]  /*3e280*/  LDL.LU R22, [R1+0x7d8] ;  /* 0x0007d80001167983 */ /* 0x000ea20000300800 */
[----:B------:R-:W2:Y:S03]  /*3e290*/  LDL.LU R23, [R1+0x7dc] ;  /* 0x0007dc0001177983 */ /* 0x000ea60000300800 */
[----:B--2---:R0:W-:Y:S01]  /*3e2a0*/  STL.64 [R1+0x6928], R22 ;  /* 0x0069281601007387 */ /* 0x0041e20000100a00 */
[----:B----4-:R-:W-:Y:S03]  /*3e2b0*/  STL.64 [R1+0x6920], R20 ;  /* 0x0069201401007387 */ /* 0x010fe60000100a00 */
[----:B0-----:R-:W2:Y:S04]  /*3e2c0*/  LDL R22, [R1+0x98] ;  /* 0x0000980001167983 */ /* 0x001ea80000100800 */
[----:B------:R-:W2:Y:S04]  /*3e2d0*/  LDL R23, [R1+0x9c] ;  /* 0x00009c0001177983 */ /* 0x000ea80000100800 */
[----:B--2---:R0:W-:Y:S01]  /*3e2e0*/  STL.64 [R1+0x6958], R22 ;  /* 0x0069581601007387 */ /* 0x0041e20000100a00 */
[----:B------:R-:W2:Y:S02]  /*3e2f0*/  LDL.LU R24, [R1+0x7f0] ;  /* 0x0007f00001187983 */ /* 0x000ea40000300800 */
[----:B------:R-:W2:Y:S02]  /*3e300*/  LDL.LU R25, [R1+0x7f4] ;  /* 0x0007f40001197983 */ /* 0x000ea40000300800 */
[----:B------:R-:W4:Y:S01]  /*3e310*/  LDL.LU R26, [R1+0x7f8] ;  /* 0x0007f800011a7983 */ /* 0x000f220000300800 */
[----:B------:R-:W4:Y:S04]  /*3e320*/  LDL.LU R27, [R1+0x7fc] ;  /* 0x0007fc00011b7983 */ /* 0x000f280000300800 */
[----:B----4-:R-:W-:Y:S01]  /*3e330*/  STL.64 [R1+0x6968], R26 ;  /* 0x0069681a01007387 */ /* 0x010fe20000100a00 */
[----:B--2---:R1:W-:Y:S02]  /*3e340*/  STL.64 [R1+0x6960], R24 ;  /* 0x0069601801007387 */ /* 0x0043e40000100a00 */
[----:B0-----:R-:W2:Y:S02]  /*3e350*/  LDL R22, [R1+0xb8] ;  /* 0x0000b80001167983 */ /* 0x001ea40000100800 */
[----:B------:R-:W2:Y:S01]  /*3e360*/  LDL R23, [R1+0xbc] ;  /* 0x0000bc0001177983 */ /* 0x000ea20000100800 */
[----:B-1----:R-:W2:Y:S01]  /*3e370*/  LDL.LU R24, [R1+0x800] ;  /* 0x0008000001187983 */ /* 0x002ea20000300800 */
[----:B------:R-:W2:Y:S02]  /*3e380*/  LDL.LU R25, [R1+0x804] ;  /* 0x0008040001197983 */ /* 0x000ea40000300800 */
[----:B------:R-:W2:Y:S02]  /*3e390*/  LDL.LU R26, [R1+0x808] ;  /* 0x00080800011a7983 */ /* 0x000ea40000300800 */
[----:B------:R-:W2:Y:S01]  /*3e3a0*/  LDL.LU R27, [R1+0x80c] ;  /* 0x00080c00011b7983 */ /* 0x000ea20000300800 */
[----:B------:R-:W4:Y:S01]  /*3e3b0*/  LDL.64 R14, [R1+0xa8] ;  /* 0x0000a800010e7983 */ /* 0x000f220000100a00 */
[----:B---3--:R-:W-:Y:S02]  /*3e3c0*/  STL.64 [R1+0x68e0], R10 ;  /* 0x0068e00a01007387 */ /* 0x008fe40000100a00 */
[----:B------:R0:W-:Y:S02]  /*3e3d0*/  STL.64 [R1+0x68d8], R8 ;  /* 0x0068d80801007387 */ /* 0x0001e40000100a00 */
[----:B0-----:R-:W3:Y:S01]  /*3e3e0*/  LDL.LU R8, [R1+0x7a0] ;  /* 0x0007a00001087983 */ /* 0x001ee20000300800 */
[----:B------:R-:W3:Y:S02]  /*3e3f0*/  LDL.LU R9, [R1+0x7a4] ;  /* 0x0007a40001097983 */ /* 0x000ee40000300800 */
[----:B------:R-:W2:Y:S02]  /*3e400*/  LDL.LU R10, [R1+0x7a8] ;  /* 0x0007a800010a7983 */ /* 0x000ea40000300800 */
[----:B------:R-:W2:Y:S02]  /*3e410*/  LDL.LU R11, [R1+0x7ac] ;  /* 0x0007ac00010b7983 */ /* 0x000ea40000300800 */
[----:B--2---:R-:W-:Y:S01]  /*3e420*/  STL.64 [R1+0x68f8], R10 ;  /* 0x0068f80a01007387 */ /* 0x004fe20000100a00 */
[----:B---3--:R0:W-:Y:S03]  /*3e430*/  STL.64 [R1+0x68f0], R8 ;  /* 0x0068f00801007387 */ /* 0x0081e60000100a00 */
[----:B0-----:R-:W2:Y:S01]  /*3e440*/  LDL.LU R8, [R1+0x7b0] ;  /* 0x0007b00001087983 */ /* 0x001ea20000300800 */
[----:B------:R-:W2:Y:S02]  /*3e450*/  LDL.LU R9, [R1+0x7b4] ;  /* 0x0007b40001097983 */ /* 0x000ea40000300800 */
[----:B------:R-:W3:Y:S02]  /*3e460*/  LDL.LU R10, [R1+0x7b8] ;  /* 0x0007b800010a7983 */ /* 0x000ee40000300800 */
[----:B------:R-:W3:Y:S02]  /*3e470*/  LDL.LU R11, [R1+0x7bc] ;  /* 0x0007bc00010b7983 */ /* 0x000ee40000300800 */
[----:B---3--:R-:W-:Y:S01]  /*3e480*/  STL.64 [R1+0x6910], R10 ;  /* 0x0069100a01007387 */ /* 0x008fe20000100a00 */
[----:B--2---:R0:W-:Y:S03]  /*3e490*/  STL.64 [R1+0x6908], R8 ;  /* 0x0069080801007387 */ /* 0x0041e60000100a00 */
[----:B0-----:R-:W2:Y:S01]  /*3e4a0*/  LDL.LU R8, [R1+0x7c0] ;  /* 0x0007c00001087983 */ /* 0x001ea20000300800 */
[----:B------:R-:W2:Y:S02]  /*3e4b0*/  LDL.LU R9, [R1+0x7c4] ;  /* 0x0007c40001097983 */ /* 0x000ea40000300800 */
[----:B------:R-:W3:Y:S02]  /*3e4c0*/  LDL.LU R10, [R1+0x7c8] ;  /* 0x0007c800010a7983 */ /* 0x000ee40000300800 */
[----:B------:R-:W3:Y:S01]  /*3e4d0*/  LDL.LU R11, [R1+0x7cc] ;  /* 0x0007cc00010b7983 */ /* 0x000ee20000300800 */
[C---:B------:R-:W-:Y:S01]  /*3e4e0*/  HMMA.16816.F32.BF16 R20, R16.reuse, R22, R24 ;  /* 0x000000161014723c */ /* 0x040fe20000041818 */
[----:B---3--:R-:W-:Y:S01]  /*3e4f0*/  STL.64 [R1+0x6938], R10 ;  /* 0x0069380a01007387 */ /* 0x008fe20000100a00 */
[----:B--2---:R0:W-:Y:S03]  /*3e500*/  STL.64 [R1+0x6930], R8 ;  /* 0x0069300801007387 */ /* 0x0041e60000100a00 */
[----:B0-----:R-:W2:Y:S01]  /*3e510*/  LDL.LU R8, [R1+0x7e0] ;  /* 0x0007e00001087983 */ /* 0x001ea20000300800 */
[----:B------:R-:W2:Y:S02]  /*3e520*/  LDL.LU R9, [R1+0x7e4] ;  /* 0x0007e40001097983 */ /* 0x000ea40000300800 */
[----:B------:R-:W2:Y:S02]  /*3e530*/  LDL.LU R10, [R1+0x7e8] ;  /* 0x0007e800010a7983 */ /* 0x000ea40000300800 */
[----:B------:R-:W2:Y:S01]  /*3e540*/  LDL.LU R11, [R1+0x7ec] ;  /* 0x0007ec00010b7983 */ /* 0x000ea20000300800 */
[----:B------:R-:W3:Y:S01]  /*3e550*/  LDL.LU R4, [R1+0x440] ;  /* 0x0004400001047983 */ /* 0x000ee20000300800 */
[----:B------:R-:W3:Y:S02]  /*3e560*/  LDL.LU R5, [R1+0x444] ;  /* 0x0004440001057983 */ /* 0x000ee40000300800 */
[----:B------:R-:W2:Y:S02]  /*3e570*/  LDL.LU R6, [R1+0x448] ;  /* 0x0004480001067983 */ /* 0x000ea40000300800 */
[----:B------:R-:W2:Y:S02]  /*3e580*/  LDL.LU R7, [R1+0x44c] ;  /* 0x00044c0001077983 */ /* 0x000ea40000300800 */
[----:B--2---:R-:W-:Y:S01]  /*3e590*/  STL.64 [R1+0x68b0], R6 ;  /* 0x0068b00601007387 */ /* 0x004fe20000100a00 */
[----:B---3--:R0:W-:Y:S03]  /*3e5a0*/  STL.64 [R1+0x68a8], R4 ;  /* 0x0068a80401007387 */ /* 0x0081e60000100a00 */
[----:B0-----:R-:W2:Y:S01]  /*3e5b0*/  LDL.LU R4, [R1+0x480] ;  /* 0x0004800001047983 */ /* 0x001ea20000300800 */
[----:B------:R-:W2:Y:S02]  /*3e5c0*/  LDL.LU R5, [R1+0x484] ;  /* 0x0004840001057983 */ /* 0x000ea40000300800 */
[----:B------:R-:W2:Y:S02]  /*3e5d0*/  LDL.LU R6, [R1+0x488] ;  /* 0x0004880001067983 */ /* 0x000ea40000300800 */
[----:B------:R-:W2:Y:S01]  /*3e5e0*/  LDL.LU R7, [R1+0x48c] ;  /* 0x00048c0001077983 */ /* 0x000ea20000300800 */
[----:B------:R-:W3:Y:S01]  /*3e5f0*/  LDL.LU.64 R26, [R1+0x6968] ;  /* 0x00696800011a7983 */ /* 0x000ee20000300a00 */
[----:B------:R-:W3:Y:S02]  /*3e600*/  LDL.LU.64 R24, [R1+0x6960] ;  /* 0x0069600001187983 */ /* 0x000ee40000300a00 */
[----:B------:R-:W-:Y:S02]  /*3e610*/  STL.64 [R1+0x800], R20 ;  /* 0x0008001401007387 */ /* 0x000fe40000100a00 */
[----:B------:R0:W-:Y:S02]  /*3e620*/  STL.64 [R1+0x808], R22 ;  /* 0x0008081601007387 */ /* 0x0001e40000100a00 */
[----:B0-----:R-:W2:Y:S01]  /*3e630*/  LDL.LU.64 R22, [R1+0x6958] ;  /* 0x0069580001167983 */ /* 0x001ea20000300a00 */
[----:B----4-:R-:W-:Y:S01]  /*3e640*/  IMAD.MOV.U32 R13, RZ, RZ, R15 ;  /* 0x000000ffff0d7224 */ /* 0x010fe200078e000f */
[C---:B---3--:R-:W-:Y:S08]  /*3e650*/  HMMA.16816.F32.BF16 R24, R16.reuse, R14, R24 ;  /* 0x0000000e1018723c */ /* 0x048ff00000041818 */
[C---:B--2---:R-:W-:Y:S11]  /*3e660*/  HMMA.16816.F32.BF16 R20, R16.reuse, R22, R8 ;  /* 0x000000161014723c */ /* 0x044ff60000041808 */
[----:B------:R-:W-:Y:S04]  /*3e670*/  @!UPT UIADD3 URZ, URZ, URZ, URZ ;  /* 0x0000003f3f3ff290 */ /* 0x000fe8000fffe03f */
[----:B------:R0:W-:Y:S01]  /*3e680*/  STL.64 [R1+0x7f0], R24 ;  /* 0x0007f01801007387 */ /* 0x0001e20000100a00 */
[----:B------:R1:W-:Y:S02]  /*3e690*/  STL.64 [R1+0x7f8], R26 ;  /* 0x0007f81a01007387 */ /* 0x0003e40000100a00 */
[----:B0-----:R-:W-:Y:S01]  /*3e6a0*/  IMAD.MOV.U32 R24, RZ, RZ, R14 ;  /* 0x000000ffff187224 */ /* 0x001fe200078e000e */
[----:B-1----:R-:W2:Y:S01]  /*3e6b0*/  LDL.LU.64 R26, [R1+0x6950] ;  /* 0x00695000011a7983 */ /* 0x002ea20000300a00 */
[----:B------:R-:W3:Y:S02]  /*3e6c0*/  LDL.LU.64 R14, [R1+0x6948] ;  /* 0x00694800010e7983 */ /* 0x000ee40000300a00 */
[----:B------:R-:W4:Y:S02]  /*3e6d0*/  LDL.LU R12, [R1+0x6940] ;  /* 0x00694000010c7983 */ /* 0x000f240000300800 */
[----:B------:R-:W2:Y:S01]  /*3e6e0*/  LDL.LU.64 R10, [R1+0x6938] ;  /* 0x00693800010a7983 */ /* 0x000ea20000300a00 */
[----:B------:R-:W2:Y:S01]  /*3e6f0*/  LDL.LU.64 R8, [R1+0x6930] ;  /* 0x0069300001087983 */ /* 0x000ea20000300a00 */
[----:B------:R-:W-:Y:S02]  /*3e700*/  STL.64 [R1+0x7e0], R20 ;  /* 0x0007e01401007387 */ /* 0x000fe40000100a00 */
[----:B------:R0:W-:Y:S02]  /*3e710*/  STL.64 [R1+0x7e8], R22 ;  /* 0x0007e81601007387 */ /* 0x0001e40000100a00 */
[----:B0-----:R-:W3:Y:S01]  /*3e720*/  LDL.LU.64 R22, [R1+0x6928] ;  /* 0x0069280001167983 */ /* 0x001ee20000300a00 */
[----:B------:R-:W3:Y:S02]  /*3e730*/  LDL.LU.64 R20, [R1+0x6920] ;  /* 0x0069200001147983 */ /* 0x000ee40000300a00 */
[C---:B---3--:R-:W-:Y:S11]  /*3e740*/  HMMA.16816.F32.BF16 R20, R16.reuse, R14, R20 ;  /* 0x0000000e1014723c */ /* 0x048ff60000041814 */
[----:B------:R-:W-:Y:S11]  /*3e750*/  @!UPT UIADD3 URZ, URZ, URZ, URZ ;  /* 0x0000003f3f3ff290 */ /* 0x000ff6000fffe03f */
[----:B------:R-:W-:Y:S01]  /*3e760*/  @!UPT UIADD3 URZ, URZ, URZ, URZ ;  /* 0x0000003f3f3ff290 */ /* 0x000fe2000fffe03f */
[----:B------:R-:W-:Y:S01]  /*3e770*/  STL.64 [R1+0x7d0], R20 ;  /* 0x0007d01401007387 */ /* 0x000fe20000100a00 */
[----:B------:R0:W-:Y:S03]  /*3e780*/  STL.64 [R1+0x7d8], R22 ;  /* 0x0007d81601007387 */ /* 0x0001e60000100a00 */
[----:B0-----:R-:W2:Y:S01]  /*3e790*/  LDL.LU.64 R22, [R1+0x6918] ;  /* 0x0069180001167983 */ /* 0x001ea20000300a00 */
[----:B------:R-:W-:Y:S01]  /*3e7a0*/  STL.64 [R1+0x6800], R14 ;  /* 0x0068000e01007387 */ /* 0x000fe20000100a00 */
[C---:B--2---:R-:W-:Y:S02]  /*3e7b0*/  HMMA.16816.F32.BF16 R20, R16.reuse, R22, R8 ;  /* 0x000000161014723c */ /* 0x044fe40000041808 */
[----:B------:R-:W2:Y:S01]  /*3e7c0*/  LDL.LU.64 R10, [R1+0x6910] ;  /* 0x00691000010a7983 */ /* 0x000ea20000300a00 */
[----:B------:R-:W2:Y:S11]  /*3e7d0*/  LDL.LU.64 R8, [R1+0x6908] ;  /* 0x0069080001087983 */ /* 0x000eb60000300a00 */
[----:B------:R-:W-:Y:S09]  /*3e7e0*/  @!UPT UIADD3 URZ, URZ, URZ, URZ ;  /* 0x0000003f3f3ff290 */ /* 0x000ff2000fffe03f */
[----:B------:R-:W-:Y:S01]  /*3e7f0*/  STL.64 [R1+0x7c0], R20 ;  /* 0x0007c01401007387 */ /* 0x000fe20000100a00 */
        /* <DEDUP_REMOVED lines=16> */
[----:B--2---:R-:W-:Y:S02]  /*3e900*/  HMMA.16816.F32.BF16 R16, R16, R22, R8 ;  /* 0x000000161010723c */ /* 0x004fe40000041808 */
[----:B------:R-:W2:Y:S01]  /*3e910*/  LDL.LU.64 R10, [R1+0x68c8] ;  /* 0x0068c800010a7983 */ /* 0x000ea20000300a00 */
[----:B------:R-:W2:Y:S02]  /*3e920*/  LDL.LU.64 R22, [R1+0x68c0] ;  /* 0x0068c00001167983 */ /* 0x000ea40000300a00 */
[----:B------:R-:W2:Y:S11]  /*3e930*/  LDL.LU.64 R20, [R1+0x68b8] ;  /* 0x0068b80001147983 */ /* 0x000eb60000300a00 */
[----:B------:R-:W-:Y:S07]  /*3e940*/  @!UPT UIADD3 URZ, URZ, URZ, URZ ;  /* 0x0000003f3f3ff290 */ /* 0x000fee000fffe03f */
[----:B------:R-:W-:Y:S01]  /*3e950*/  STL.64 [R1+0x490], R16 ;  /* 0x0004901001007387 */ /* 0x000fe20000100a00 */
[----:B------:R-:W-:Y:S01]  /*3e960*/  STL.64 [R1+0x498], R18 ;  /* 0x0004981201007387 */ /* 0x000fe20000100a00 */
[----:B--2---:R-:W-:Y:S02]  /*3e970*/  HMMA.16816.F32.BF16 R8, R20, R10, R4 ;  /* 0x0000000a1408723c */ /* 0x004fe40000041804 */
[----:B------:R-:W2:Y:S01]  /*3e980*/  LDL.LU.64 R6, [R1+0x68b0] ;  /* 0x0068b00001067983 */ /* 0x000ea20000300a00 */
[----:B------:R-:W2:Y:S11]  /*3e990*/  LDL.LU.64 R4, [R1+0x68a8] ;  /* 0x0068a80001047983 */ /* 0x000eb60000300a00 */
[----:B------:R-:W-:Y:S09]  /*3e9a0*/  @!UPT UIADD3 URZ, URZ, URZ, URZ ;  /* 0x0000003f3f3ff290 */ /* 0x000ff2000fffe03f */
[----:B------:R-:W-:Y:S01]  /*3e9b0*/  STL.64 [R1+0x480], R8 ;  /* 0x0004800801007387 */ /* 0x000fe20000100a00 */
[----:B------:R0:W-:Y:S03]  /*3e9c0*/  STL.64 [R1+0x488], R10 ;  /* 0x0004880a01007387 */ /* 0x0001e60000100a00 */
[----:B0-----:R-:W3:Y:S01]  /*3e9d0*/  LDL.LU.64 R10, [R1+0x68a0] ;  /* 0x0068a000010a7983 */ /* 0x001ee20000300a00 */
[----:B------:R-:W3:Y:S02]  /*3e9e0*/  LDL.LU.64 R8, [R1+0x6898] ;  /* 0x0068980001087983 */ /* 0x000ee40000300a00 */
[----:B------:R-:W-:Y:S02]  /*3e9f0*/  IMAD.MOV.U32 R18, RZ, RZ, R29 ;  /* 0x000000ffff127224 */ /* 0x000fe400078e001d */
[----:B------:R-:W-:Y:S02]  /*3ea00*/  IMAD.MOV.U32 R19, RZ, RZ, R28 ;  /* 0x000000ffff137224 */ /* 0x000fe400078e001c */
[----:B------:R-:W-:-:S02]  /*3ea10*/  IMAD.MOV.U32 R14, RZ, RZ, R24 ;  /* 0x000000ffff0e7224 */ /* 0x000fc400078e0018 */
[----:B------:R-:W-:-:S03]  /*3ea20*/  IMAD.MOV.U32 R15, RZ, RZ, R13 ;  /* 0x000000ffff0f7224 */ /* 0x000fc600078e000d */
[C---:B---3--:R-:W-:Y:S01]  /*3ea30*/  HMMA.16816.F32.BF16 R16, R20.reuse, R18, R8 ;  /* 0x000000121410723c */ /* 0x048fe20000041808 */
[----:B------:R-:W3:Y:S01]  /*3ea40*/  LDL.LU.64 R10, [R1+0x6890] ;  /* 0x00689000010a7983 */ /* 0x000ee20000300a00 */
[----:B------:R-:W3:Y:S11]  /*3ea50*/  LDL.LU.64 R8, [R1+0x6888] ;  /* 0x0068880001087983 */ /* 0x000ef60000300a00 */
[----:B------:R-:W-:Y:S10]  /*3ea60*/  @!UPT UIADD3 URZ, URZ, URZ, URZ ;  /* 0x0000003f3f3ff290 */ /* 0x000ff4000fffe03f */
[----:B------:R-:W-:Y:S01]  /*3ea70*/  STL.64 [R1+0x470], R16 ;  /* 0x0004701001007387 */ /* 0x000fe20000100a00 */
[----:B------:R-:W-:Y:S02]  /*3ea80*/  STL.64 [R1+0x478], R18 ;  /* 0x0004781201007387 */ /* 0x000fe40000100a00 */
[----:B------:R0:W-:Y:S02]  /*3ea90*/  STL.64 [R1+0x6810], R14 ;  /* 0x0068100e01007387 */ /* 0x0001e40000100a00 */
[----:B0-----:R-:W2:Y:S01]  /*3eaa0*/  LDL.64 R14, [R1+0xb8] ;  /* 0x0000b800010e7983 */ /* 0x001ea20000100a00 */
[----:B---3--:R-:W-:Y:S03]  /*3eab0*/  HMMA.16816.F32.BF16 R8, R20, R26, R8 ;  /* 0x0000001a1408723c */ /* 0x008fe60000041808 */
[----:B--2---:R0:W-:Y:S01]  /*3eac0*/  STL.64 [R1+0x6828], R14 ;  /* 0x0068280e01007387 */ /* 0x0041e20000100a00 */
[----:B------:R-:W2:Y:S02]  /*3ead0*/  LDL.LU R16, [R1+0x430] ;  /* 0x0004300001107983 */ /* 0x000ea40000300800 */
[----:B------:R-:W2:Y:S02]  /*3eae0*/  LDL.LU R17, [R1+0x434] ;  /* 0x0004340001117983 */ /* 0x000ea40000300800 */
[----:B------:R-:W2:Y:S01]  /*3eaf0*/  LDL.LU R18, [R1+0x438] ;  /* 0x0004380001127983 */ /* 0x000ea20000300800 */
[----:B------:R-:W2:Y:S01]  /*3eb00*/  LDL.LU R19, [R1+0x43c] ;  /* 0x00043c0001137983 */ /* 0x000ea20000300800 */
[----:B0-----:R-:W-:-:S02]  /*3eb10*/  IMAD.MOV.U32 R14, RZ, RZ, R2 ;  /* 0x000000ffff0e7224 */ /* 0x001fc400078e0002 */
[----:B------:R-:W-:Y:S02]  /*3eb20*/  IMAD.MOV.U32 R15, RZ, RZ, R0 ;  /* 0x000000ffff0f7224 */ /* 0x000fe400078e0000 */
[----:B------:R-:W-:-:S03]  /*3eb30*/  IMAD.MOV.U32 R2, RZ, RZ, R26 ;  /* 0x000000ffff027224 */ /* 0x000fc600078e001a */
[----:B------:R-:W-:Y:S06]  /*3eb40*/  STL.64 [R1+0x6840], R14 ;  /* 0x0068400e01007387 */ /* 0x000fec0000100a00 */
[----:B------:R-:W-:Y:S02]  /*3eb50*/  STL.64 [R1+0x460], R8 ;  /* 0x0004600801007387 */ /* 0x000fe40000100a00 */
[----:B------:R0:W-:Y:S02]  /*3eb60*/  STL.64 [R1+0x468], R10 ;  /* 0x0004680a01007387 */ /* 0x0001e40000100a00 */
[----:B------:R-:W-:Y:S01]  /*3eb70*/  IMAD.MOV.U32 R0, RZ, RZ, R27 ;  /* 0x000000ffff007224 */ /* 0x000fe200078e001b */
[----:B0-----:R-:W3:Y:S01]  /*3eb80*/  LDL.LU.64 R10, [R1+0x6880] ;  /* 0x00688000010a7983 */ /* 0x001ee20000300a00 */
[----:B------:R-:W3:Y:S02]  /*3eb90*/  LDL.LU.64 R8, [R1+0x6878] ;  /* 0x0068780001087983 */ /* 0x000ee40000300a00 */
[----:B------:R-:W3:Y:S02]  /*3eba0*/  LDL.LU.64 R26, [R1+0x6870] ;  /* 0x00687000011a7983 */ /* 0x000ee40000300a00 */
[----:B------:R-:W2:Y:S01]  /*3ebb0*/  LDL.LU R25, [R1+0x6868] ;  /* 0x0068680001197983 */ /* 0x000ea20000300800 */
[C---:B---3--:R-:W-:Y:S11]  /*3ebc0*/  HMMA.16816.F32.BF16 R8, R20.reuse, R26, R8 ;  /* 0x0000001a1408723c */ /* 0x048ff60000041808 */
[----:B------:R-:W-:Y:S11]  /*3ebd0*/  @!UPT UIADD3 URZ, URZ, URZ, URZ ;  /* 0x0000003f3f3ff290 */ /* 0x000ff6000fffe03f */
[----:B------:R-:W-:Y:S01]  /*3ebe0*/  @!UPT UIADD3 URZ, URZ, URZ, URZ ;  /* 0x0000003f3f3ff290 */ /* 0x000fe2000fffe03f */
[----:B------:R-:W-:Y:S01]  /*3ebf0*/  STL.64 [R1+0x450], R8 ;  /* 0x0004500801007387 */ /* 0x000fe20000100a00 */
[----:B------:R0:W-:Y:S03]  /*3ec00*/  STL.64 [R1+0x458], R10 ;  /* 0x0004580a01007387 */ /* 0x0001e60000100a00 */
[----:B0-----:R-:W3:Y:S01]  /*3ec10*/  LDL.LU.64 R10, [R1+0x6860] ;  /* 0x00686000010a7983 */ /* 0x001ee20000300a00 */
[----:B------:R-:W-:Y:S01]  /*3ec20*/  STL [R1+0x6770], R27 ;  /* 0x0067701b01007387 */ /* 0x000fe20000100800 */
[C---:B---3--:R-:W-:Y:S11]  /*3ec30*/  HMMA.16816.F32.BF16 R4, R20.reuse, R10, R4 ;  /* 0x0000000a1404723c */ /* 0x048ff60000041804 */
[----:B------:R-:W-:Y:S11]  /*3ec40*/  @!UPT UIADD3 URZ, URZ, URZ, URZ ;  /* 0x0000003f3f3ff290 */ /* 0x000ff6000fffe03f */
[----:B------:R-:W-:Y:S01]  /*3ec50*/  @!UPT UIADD3 URZ, URZ, URZ, URZ ;  /* 0x0000003f3f3ff290 */ /* 0x000fe2000fffe03f */
[----:B------:R-:W-:Y:S01]  /*3ec60*/  STL.64 [R1+0x440], R4 ;  /* 0x0004400401007387 */ /* 0x000fe20000100a00 */
[----:B------:R0:W-:Y:S03]  /*3ec70*/  STL.64 [R1+0x448], R6 ;  /* 0x0004480601007387 */ /* 0x0001e60000100a00 */
[----:B0-----:R-:W2:Y:S01]  /*3ec80*/  LDL.LU.64 R6, [R1+0x6858] ;  /* 0x0068580001067983 */ /* 0x001ea20000300a00 */
[----:B------:R0:W-:Y:S02]  /*3ec90*/  STL.64 [R1+0x6808], R10 ;  /* 0x0068080a01007387 */ /* 0x0001e40000100a00 */
[----:B------:R-:W3:Y:S02]  /*3eca0*/  LDL.LU R8, [R1+0x760] ;  /* 0x0007600001087983 */ /* 0x000ee40000300800 */
[----:B------:R-:W3:Y:S01]  /*3ecb0*/  LDL.LU R9, [R1+0x764] ;  /* 0x0007640001097983 */ /* 0x000ee20000300800 */
[----:B0-----:R-:W2:Y:S01]  /*3ecc0*/  LDL.LU R10, [R1+0x768] ;  /* 0x00076800010a7983 */ /* 0x001ea20000300800 */
[----:B------:R-:W2:Y:S03]  /*3ecd0*/  LDL.LU R11, [R1+0x76c] ;  /* 0x00076c00010b7983 */ /* 0x000ea60000300800 */
        /* <DEDUP_REMOVED lines=12> */
[----:B------:R-:W-:Y:S01]  /*3eda0*/  HMMA.16816.F32.BF16 R16, R20, R6, R16 ;  /* 0x000000061410723c */ /* 0x000fe20000041810 */
[----:B----4-:R-:W-:Y:S01]  /*3edb0*/  IMAD.MOV.U32 R14, RZ, RZ, R12 ;  /* 0x000000ffff0e7224 */ /* 0x010fe200078e000c */
[----:B---3--:R-:W-:Y:S01]  /*3edc0*/  STL.64 [R1+0x6850], R10 ;  /* 0x0068500a01007387 */ /* 0x008fe20000100a00 */
[----:B--2---:R0:W-:Y:S03]  /*3edd0*/  STL.64 [R1+0x6848], R8 ;  /* 0x0068480801007387 */ /* 0x0041e60000100a00 */
[----:B0-----:R-:W2:Y:S01]  /*3ede0*/  LDL.LU R8, [R1+0x790] ;  /* 0x0007900001087983 */ /* 0x001ea20000300800 */
[----:B------:R-:W2:Y:S02]  /*3edf0*/  LDL.LU R9, [R1+0x794] ;  /* 0x0007940001097983 */ /* 0x000ea40000300800 */
[----:B------:R-:W2:Y:S02]  /*3ee00*/  LDL.LU R10, [R1+0x798] ;  /* 0x00079800010a7983 */ /* 0x000ea40000300800 */
[----:B------:R-:W2:Y:S01]  /*3ee10*/  LDL.LU R11, [R1+0x79c] ;  /* 0x00079c00010b7983 */ /* 0x000ea20000300800 */
[----:B------:R0:W-:Y:S01]  /*3ee20*/  STL.64 [R1+0x6738], R6 ;  /* 0x0067380601007387 */ /* 0x0001e20000100a00 */
[----:B------:R-:W3:Y:S10]  /*3ee30*/  LDL.LU R4, [R1+0x740] ;  /* 0x0007400001047983 */ /* 0x000ef40000300800 */
[----:B------:R-:W-:Y:S02]  /*3ee40*/  STL.64 [R1+0x430], R16 ;  /* 0x0004301001007387 */ /* 0x000fe40000100a00 */
[----:B------:R-:W-:Y:S02]  /*3ee50*/  STL.64 [R1+0x438], R18 ;  /* 0x0004381201007387 */ /* 0x000fe40000100a00 */
[----:B------:R-:W1:Y:S01]  /*3ee60*/  LDSM.16.MT88.4 R16, [R25+0x4180] ;  /* 0x004180001910783b */ /* 0x000e620000004200 */
[----:B------:R-:W-:-:S03]  /*3ee70*/  IMAD.MOV.U32 R15, RZ, RZ, R3 ;  /* 0x000000ffff0f7224 */ /* 0x000fc600078e0003 */
[----:B------:R-:W3:Y:S04]  /*3ee80*/  LDL.LU R5, [R1+0x744] ;  /* 0x0007440001057983 */ /* 0x000ee80000300800 */
[----:B0-----:R-:W3:Y:S01]  /*3ee90*/  LDL.LU R6, [R1+0x748] ;  /* 0x0007480001067983 */ /* 0x001ee20000300800 */
[----:B------:R-:W3:Y:S03]  /*3eea0*/  LDL.LU R7, [R1+0x74c] ;  /* 0x00074c0001077983 */ /* 0x000ee60000300800 */
[----:B-1----:R0:W-:Y:S01]  /*3eeb0*/  STL.64 [R1+0x6680], R18 ;  /* 0x0066801201007387 */ /* 0x0021e20000100a00 */
[----:B------:R-:W-:Y:S03]  /*3eec0*/  STL.64 [R1+0x6678], R16 ;  /* 0x0066781001007387 */ /* 0x000fe60000100a00 */
[----:B0-----:R-:W4:Y:S01]  /*3eed0*/  LDL.64 R18, [R1+0x48] ;  /* 0x0000480001127983 */ /* 0x001f220000100a00 */
[C---:B--2---:R-:W-:Y:S03]  /*3eee0*/  HMMA.16816.F32.BF16 R12, R20.reuse, R14, R8 ;  /* 0x0000000e140c723c */ /* 0x044fe60000041808 */
[----:B------:R-:W2:Y:S01]  /*3eef0*/  LDL.LU.64 R10, [R1+0x6850] ;  /* 0x00685000010a7983 */ /* 0x000ea20000300a00 */
[----:B------:R-:W2:Y:S11]  /*3ef00*/  LDL.LU.64 R8, [R1+0x6848] ;  /* 0x0068480001087983 */ /* 0x000eb60000300a00 */
[----:B------:R-:W-:Y:S08]  /*3ef10*/  @!UPT UIADD3 URZ, URZ, URZ, URZ ;  /* 0x0000003f3f3ff290 */ /* 0x000ff0000fffe03f */
        /* <DEDUP_REMOVED lines=10> */
[C---:B--2---:R-:W-:Y:S01]  /*3efc0*/  HMMA.16816.F32.BF16 R8, R20.reuse, R14, R8 ;  /* 0x0000000e1408723c */ /* 0x044fe20000041808 */
[----:B------:R-:W-:Y:S02]  /*3efd0*/  IMAD.MOV.U32 R27, RZ, RZ, R14 ;  /* 0x000000ffff1b7224 */ /* 0x000fe400078e000e */
[----:B------:R-:W-:Y:S11]  /*3efe0*/  IMAD.MOV.U32 R17, RZ, RZ, R15 ;  /* 0x000000ffff117224 */ /* 0x000ff600078e000f */
[----:B------:R-:W-:Y:S09]  /*3eff0*/  @!UPT UIADD3 URZ, URZ, URZ, URZ ;  /* 0x0000003f3f3ff290 */ /* 0x000ff2000fffe03f */
[----:B------:R-:W-:Y:S01]  /*3f000*/  STL.64 [R1+0x770], R8 ;  /* 0x0007700801007387 */ /* 0x000fe20000100a00 */
[----:B------:R0:W-:Y:S03]  /*3f010*/  STL.64 [R1+0x778], R10 ;  /* 0x0007780a01007387 */ /* 0x0001e60000100a00 */
[----:B0-----:R-:W2:Y:S01]  /*3f020*/  LDL.LU.64 R10, [R1+0x6820] ;  /* 0x00682000010a7983 */ /* 0x001ea20000300a00 */
[----:B------:R-:W2:Y:S02]  /*3f030*/  LDL.LU.64 R8, [R1+0x6818] ;  /* 0x0068180001087983 */ /* 0x000ea40000300a00 */
[----:B------:R-:W2:Y:S02]  /*3f040*/  LDL.LU.64 R14, [R1+0x6810] ;  /* 0x00681000010e7983 */ /* 0x000ea40000300a00 */
[----:B----4-:R0:W-:Y:S01]  /*3f050*/  STL.64 [R1+0x67e0], R18 ;  /* 0x0067e01201007387 */ /* 0x0101e20000100a00 */
[----:B------:R-:W-:Y:S04]  /*3f060*/  STL [R1+0x67d8], R17 ;  /* 0x0067d81101007387 */ /* 0x000fe80000100800 */
[----:B0-----:R-:W4:Y:S01]  /*3f070*/  LDL.64 R18, [R1+0x98] ;  /* 0x0000980001127983 */ /* 0x001f220000100a00 */
[----:B------:R-:W-:Y:S02]  /*3f080*/  STL.64 [R1+0x6798], R26 ;  /* 0x0067981a01007387 */ /* 0x000fe40000100a00 */
[----:B------:R0:W-:Y:S02]  /*3f090*/  STL [R1+0x6790], R25 ;  /* 0x0067901901007387 */ /* 0x0001e40000100800 */
[----:B------:R-:W4:Y:S01]  /*3f0a0*/  LDL.LU R24, [R1+0x750] ;  /* 0x0007500001187983 */ /* 0x000f220000300800 */
[----:B0-----:R-:W4:Y:S01]  /*3f0b0*/  LDL.LU R25, [R1+0x754] ;  /* 0x0007540001197983 */ /* 0x001f220000300800 */
[----:B------:R-:W4:Y:S02]  /*3f0c0*/  LDL.LU R26, [R1+0x758] ;  /* 0x00075800011a7983 */ /* 0x000f240000300800 */
[----:B------:R-:W4:Y:S01]  /*3f0d0*/  LDL.LU R27, [R1+0x75c] ;  /* 0x00075c00011b7983 */ /* 0x000f220000300800 */
[C---:B--2---:R-:W-:Y:S01]  /*3f0e0*/  HMMA.16816.F32.BF16 R12, R20.reuse, R14, R8 ;  /* 0x0000000e140c723c */ /* 0x044fe20000041808 */
[----:B------:R-:W2:Y:S11]  /*3f0f0*/  LDL.LU.64 R10, [R1+0x6808] ;  /* 0x00680800010a7983 */ /* 0x000eb60000300a00 */
[----:B------:R-:W-:Y:S11]  /*3f100*/  @!UPT UIADD3 URZ, URZ, URZ, URZ ;  /* 0x0000003f3f3ff290 */ /* 0x000ff6000fffe03f */
[----:B------:R-:W-:Y:S01]  /*3f110*/  STL.64 [R1+0x760], R12 ;  /* 0x0007600c01007387 */ /* 0x000fe20000100a00 */
[----:B------:R0:W-:Y:S03]  /*3f120*/  STL.64 [R1+0x768], R14 ;  /* 0x0007680e01007387 */ /* 0x0001e60000100a00 */
[----:B0-----:R-:W3:Y:S01]  /*3f130*/  LDL.LU.64 R14, [R1+0x6800] ;  /* 0x00680000010e7983 */ /* 0x001ee20000300a00 */
[C---:B----4-:R-:W-:Y:S01]  /*3f140*/  HMMA.16816.F32.BF16 R24, R20.reuse, R18, R24 ;  /* 0x000000121418723c */ /* 0x050fe20000041818 */
[----:B------:R-:W-:Y:S02]  /*3f150*/  IMAD.MOV.U32 R8, RZ, RZ, R19 ;  /* 0x000000ffff087224 */ /* 0x000fe400078e0013 */
[----:B------:R-:W-:Y:S11]  /*3f160*/  IMAD.MOV.U32 R9, RZ, RZ, R18 ;  /* 0x000000ffff097224 */ /* 0x000ff600078e0012 */
[----:B------:R-:W-:Y:S09]  /*3f170*/  @!UPT UIADD3 URZ, URZ, URZ, URZ ;  /* 0x0000003f3f3ff290 */ /* 0x000ff2000fffe03f */
[----:B------:R-:W-:Y:S01]  /*3f180*/  STL.64 [R1+0x750], R24 ;  /* 0x0007501801007387 */ /* 0x000fe20000100a00 */
[----:B------:R-:W-:Y:S02]  /*3f190*/  STL.64 [R1+0x758], R26 ;  /* 0x0007581a01007387 */ /* 0x000fe40000100a00 */
[----:B------:R-:W-:Y:S02]  /*3f1a0*/  STL [R1+0x6704], R8 ;  /* 0x0067040801007387 */ /* 0x000fe40000100800 */
[----:B------:R-:W-:Y:S01]  /*3f1b0*/  STL [R1+0x6700], R9 ;  /* 0x0067000901007387 */ /* 0x000fe20000100800 */
[----:B--2---:R-:W-:Y:S01]  /*3f1c0*/  STL.64 [R1+0x67e8], R10 ;  /* 0x0067e80a01007387 */ /* 0x004fe20000100a00 */
[----:B------:R-:W2:Y:S01]  /*3f1d0*/  LDL.LU R12, [R1+0x420] ;  /* 0x00042000010c7983 */ /* 0x000ea20000300800 */
[C---:B---3--:R-:W-:Y:S11]  /*3f1e0*/  HMMA.16816.F32.BF16 R4, R20.reuse, R14, R4 ;  /* 0x0000000e1404723c */ /* 0x048ff60000041804 */
[----:B------:R-:W-:Y:S11]  /*3f1f0*/  @!UPT UIADD3 URZ, URZ, URZ, URZ ;  /* 0x0000003f3f3ff290 */ /* 0x000ff6000fffe03f */
[----:B------:R-:W-:Y:S01]  /*3f200*/  @!UPT UIADD3 URZ, URZ, URZ, URZ ;  /* 0x0000003f3f3ff290 */ /* 0x000fe2000fffe03f */
[----:B------:R-:W-:Y:S01]  /*3f210*/  STL.64 [R1+0x740], R4 ;  /* 0x0007400401007387 */ /* 0x000fe20000100a00 */
[----:B------:R-:W-:Y:S02]  /*3f220*/  STL.64 [R1+0x748], R6 ;  /* 0x0007480601007387 */ /* 0x000fe40000100a00 */
[----:B------:R-:W2:Y:S02]  /*3f230*/  LDL.LU R13, [R1+0x424] ;  /* 0x00042400010d7983 */ /* 0x000ea40000300800 */
[----:B------:R-:W3:Y:S01]  /*3f240*/  LDL.LU R14, [R1+0x428] ;  /* 0x00042800010e7983 */ /* 0x000ee20000300800 */
[----:B------:R-:W3:Y:S01]  /*3f250*/  LDL.LU R15, [R1+0x42c] ;  /* 0x00042c00010f7983 */ /* 0x000ee20000300800 */
[----:B------:R-:W4:Y:S02]  /*3f260*/  LDL.LU R16, [R1+0x720] ;  /* 0x0007200001107983 */ /* 0x000f240000300800 */
[----:B------:R-:W4:Y:S02]  /*3f270*/  LDL.LU R17, [R1+0x724] ;  /* 0x0007240001117983 */ /* 0x000f240000300800 */
[----:B------:R-:W2:Y:S01]  /*3f280*/  LDL.LU R18, [R1+0x728] ;  /* 0x0007280001127983 */ /* 0x000ea20000300800 */
[----:B------:R-:W2:Y:S04]  /*3f290*/  LDL.LU R19, [R1+0x72c] ;  /* 0x00072c0001137983 */ /* 0x000ea80000300800 */
[----:B--2---:R-:W-:Y:S01]  /*3f2a0*/  STL.64 [R1+0x67f8], R18 ;  /* 0x0067f81201007387 */ /* 0x004fe20000100a00 */
[----:B----4-:R0:W-:Y:S03]  /*3f2b0*/  STL.64 [R1+0x67f0], R16 ;  /* 0x0067f01001007387 */ /* 0x0101e60000100a00 */
[----:B0-----:R-:W2:Y:S01]  /*3f2c0*/  LDL.LU R16, [R1+0x730] ;  /* 0x0007300001107983 */ /* 0x001ea20000300800 */
[----:B------:R-:W2:Y:S02]  /*3f2d0*/  LDL.LU R17, [R1+0x734] ;  /* 0x0007340001117983 */ /* 0x000ea40000300800 */
[----:B------:R-:W2:Y:S02]  /*3f2e0*/  LDL.LU R18, [R1+0x738] ;  /* 0x0007380001127983 */ /* 0x000ea40000300800 */
[----:B------:R-:W2:Y:S01]  /*3f2f0*/  LDL.LU R19, [R1+0x73c] ;  /* 0x00073c0001137983 */ /* 0x000ea20000300800 */
[----:B------:R-:W2:Y:S01]  /*3f300*/  LDL.64 R10, [R1+0x78] ;  /* 0x00007800010a7983 */ /* 0x000ea20000100a00 */
[----:B---3--:R0:W-:Y:S02]  /*3f310*/  STL.64 [R1+0x67c0], R14 ;  /* 0x0067c00e01007387 */ /* 0x0081e40000100a00 */
[----:B------:R-:W-:Y:S01]  /*3f320*/  STL.64 [R1+0x67b8], R12 ;  /* 0x0067b80c01007387 */ /* 0x000fe20000100a00 */
[----:B0-----:R-:W3:Y:S04]  /*3f330*/  LDL.64 R14, [R1+0x58] ;  /* 0x00005800010e7983 */ /* 0x001ee80000100a00 */
[----:B---3--:R0:W-:Y:S04]  /*3f340*/  STL.64 [R1+0x67d0], R14 ;  /* 0x0067d00e01007387 */ /* 0x0081e80000100a00 */
[----:B0-----:R-:W3:Y:S01]  /*3f350*/  LDL.64 R14, [R1+0x68] ;  /* 0x00006800010e7983 */ /* 0x001ee20000100a00 */
        /* <DEDUP_REMOVED lines=8> */
[----:B------:R-:W4:Y:S02]  /*3f3e0*/  LDL.LU R6, [R1+0x3e8] ;  /* 0x0003e80001067983 */ /* 0x000f240000300800 */
[----:B------:R-:W4:Y:S01]  /*3f3f0*/  LDL.LU R7, [R1+0x3ec] ;  /* 0x0003ec0001077983 */ /* 0x000f220000300800 */
[----:B------:R-:W2:Y:S01]  /*3f400*/  LDL.64 R26, [R1+0x28] ;  /* 0x00002800011a7983 */ /* 0x000ea20000100a00 */
[----:B------:R-:W-:Y:S03]  /*3f410*/  HMMA.16816.F32.BF16 R16, R20, R10, R16 ;  /* 0x0000000a1410723c */ /* 0x000fe60000041810 */
[----:B--2---:R0:W-:Y:S01]  /*3f420*/  STL.64 [R1+0x67c8], R26 ;  /* 0x0067c81a01007387 */ /* 0x0041e20000100a00 */
[----:B------:R-:W2:Y:S02]  /*3f430*/  LDL.LU R24, [R1+0x710] ;  /* 0x0007100001187983 */ /* 0x000ea40000300800 */
[----:B------:R-:W2:Y:S01]  /*3f440*/  LDL.LU R25, [R1+0x714] ;  /* 0x0007140001197983 */ /* 0x000ea20000300800 */
[----:B0-----:R-:W2:Y:S01]  /*3f450*/  LDL.LU R26, [R1+0x718] ;  /* 0x00071800011a7983 */ /* 0x001ea20000300800 */
[----:B------:R-:W2:Y:S02]  /*3f460*/  LDL.LU R27, [R1+0x71c] ;  /* 0x00071c00011b7983 */ /* 0x000ea40000300800 */
[----:B----4-:R0:W-:Y:S02]  /*3f470*/  STL.64 [R1+0x6758], R6 ;  /* 0x0067580601007387 */ /* 0x0101e40000100a00 */
[----:B------:R-:W-:Y:S02]  /*3f480*/  STL.64 [R1+0x6750], R4 ;  /* 0x0067500401007387 */ /* 0x000fe40000100a00 */
[----:B0-----:R-:W-:-:S02]  /*3f490*/  IMAD.MOV.U32 R6, RZ, RZ, R2 ;  /* 0x000000ffff067224 */ /* 0x001fc400078e0002 */
[----:B------:R-:W-:-:S05]  /*3f4a0*/  IMAD.MOV.U32 R7, RZ, RZ, R0 ;  /* 0x000000ffff077224 */ /* 0x000fca00078e0000 */
[----:B------:R0:W-:Y:S04]  /*3f4b0*/  STL.64 [R1+0x6778], R6 ;  /* 0x0067780601007387 */ /* 0x0001e80000100a00 */
[----:B0-----:R-:W4:Y:S04]  /*3f4c0*/  LDL.64 R6, [R1+0x18] ;  /* 0x0000180001067983 */ /* 0x001f280000100a00 */
[----:B----4-:R0:W-:Y:S01]  /*3f4d0*/  STL.64 [R1+0x67a0], R6 ;  /* 0x0067a00601007387 */ /* 0x0101e20000100a00 */
[----:B------:R-:W4:Y:S02]  /*3f4e0*/  LDL.LU R4, [R1+0x410] ;  /* 0x0004100001047983 */ /* 0x000f240000300800 */
[----:B------:R-:W4:Y:S01]  /*3f4f0*/  LDL.LU R5, [R1+0x414] ;  /* 0x0004140001057983 */ /* 0x000f220000300800 */
[----:B0-----:R-:W4:Y:S01]  /*3f500*/  LDL.LU R6, [R1+0x418] ;  /* 0x0004180001067983 */ /* 0x001f220000300800 */
[----:B------:R-:W4:Y:S02]  /*3f510*/  LDL.LU R7, [R1+0x41c] ;  /* 0x00041c0001077983 */ /* 0x000f240000300800 */
[----:B------:R-:W-:Y:S02]  /*3f520*/  STL.64 [R1+0x730], R16 ;  /* 0x0007301001007387 */ /* 0x000fe40000100a00 */
[----:B------:R0:W-:Y:S02]  /*3f530*/  STL.64 [R1+0x738], R18 ;  /* 0x0007381201007387 */ /* 0x0001e40000100a00 */
[----:B0-----:R-:W2:Y:S01]  /*3f540*/  LDL.LU.64 R18, [R1+0x67f8] ;  /* 0x0067f80001127983 */ /* 0x001ea20000300a00 */
[----:B------:R-:W2:Y:S02]  /*3f550*/  LDL.LU.64 R16, [R1+0x67f0] ;  /* 0x0067f00001107983 */ /* 0x000ea40000300a00 */
[----:B------:R-:W-:-:S02]  /*3f560*/  IMAD.MOV.U32 R8, RZ, RZ, R11 ;  /* 0x000000ffff087224 */ /* 0x000fc400078e000b */
[----:B------:R-:W4:Y:S01]  /*3f570*/  LDL.LU.64 R10, [R1+0x67e8] ;  /* 0x0067e800010a7983 */ /* 0x000f220000300a00 */
[----:B---3--:R-:W-:Y:S01]  /*3f580*/  IMAD.MOV.U32 R3, RZ, RZ, R15 ;  /* 0x000000ffff037224 */ /* 0x008fe200078e000f */
[C---:B--2---:R-:W-:Y:S11]  /*3f590*/  HMMA.16816.F32.BF16 R16, R20.reuse, R14, R16 ;  /* 0x0000000e1410723c */ /* 0x044ff60000041810 */
[----:B------:R-:W-:Y:S11]  /*3f5a0*/  @!UPT UIADD3 URZ, URZ, URZ, URZ ;  /* 0x0000003f3f3ff290 */ /* 0x000ff6000fffe03f */
[----:B------:R-:W-:Y:S01]  /*3f5b0*/  @!UPT UIADD3 URZ, URZ, URZ, URZ ;  /* 0x0000003f3f3ff290 */ /* 0x000fe2000fffe03f */
[----:B------:R0:W-:Y:S01]  /*3f5c0*/  STL.64 [R1+0x720], R16 ;  /* 0x0007201001007387 */ /* 0x0001e20000100a00 */
[----:B------:R1:W-:Y:S02]  /*3f5d0*/  STL.64 [R1+0x728], R18 ;  /* 0x0007281201007387 */ /* 0x0003e40000100a00 */
[----:B0-----:R-:W-:Y:S01]  /*3f5e0*/  IMAD.MOV.U32 R16, RZ, RZ, R14 ;  /* 0x000000ffff107224 */ /* 0x001fe200078e000e */
[----:B-1----:R-:W2:Y:S01]  /*3f5f0*/  LDL.LU.64 R18, [R1+0x67e0] ;  /* 0x0067e00001127983 */ /* 0x002ea20000300a00 */
[----:B------:R-:W3:Y:S02]  /*3f600*/  LDL.LU R17, [R1+0x67d8] ;  /* 0x0067d80001117983 */ /* 0x000ee40000300800 */
[----:B------:R-:W2:Y:S02]  /*3f610*/  LDL.LU.64 R14, [R1+0x67d0] ;  /* 0x0067d000010e7983 */ /* 0x000ea40000300a00 */
[----:B--2---:R-:W-:Y:S01]  /*3f620*/  HMMA.16816.F32.BF16 R24, R20, R14, R24 ;  /* 0x0000000e1418723c */ /* 0x004fe20000041818 */
[----:B------:R-:W-:-:S02]  /*3f630*/  IMAD.MOV.U32 R29, RZ, RZ, R14 ;  /* 0x000000ffff1d7224 */ /* 0x000fc400078e000e */
[----:B------:R-:W-:Y:S11]  /*3f640*/  IMAD.MOV.U32 R28, RZ, RZ, R15 ;  /* 0x000000ffff1c7224 */ /* 0x000ff600078e000f */
[----:B------:R-:W-:Y:S09]  /*3f650*/  @!UPT UIADD3 URZ, URZ, URZ, URZ ;  /* 0x0000003f3f3ff290 */ /* 0x000ff2000fffe03f */
[----:B------:R-:W-:Y:S01]  /*3f660*/  STL.64 [R1+0x710], R24 ;  /* 0x0007101801007387 */ /* 0x000fe20000100a00 */
[----:B------:R0:W-:Y:S03]  /*3f670*/  STL.64 [R1+0x718], R26 ;  /* 0x0007181a01007387 */ /* 0x0001e60000100a00 */
[----:B0-----:R-:W4:Y:S01]  /*3f680*/  LDL.LU.64 R26, [R1+0x67c8] ;  /* 0x0067c800011a7983 */ /* 0x001f220000300a00 */
[----:B------:R-:W2:Y:S02]  /*3f690*/  LDL.LU.64 R14, [R1+0x67c0] ;  /* 0x0067c000010e7983 */ /* 0x000ea40000300a00 */
[----:B------:R-:W2:Y:S02]  /*3f6a0*/  LDL.LU.64 R12, [R1+0x67b8] ;  /* 0x0067b800010c7983 */ /* 0x000ea40000300a00 */
[----:B--2---:R-:W-:Y:S01]  /*3f6b0*/  HMMA.16816.F32.BF16 R20, R20, R18, R12 ;  /* 0x000000121414723c */ /* 0x004fe2000004180c */
[----:B------:R-:W4:Y:S01]  /*3f6c0*/  LDL.LU.64 R14, [R1+0x67b0] ;  /* 0x0067b000010e7983 */ /* 0x000f220000300a00 */
[----:B------:R-:W4:Y:S11]  /*3f6d0*/  LDL.LU.64 R12, [R1+0x67a8] ;  /* 0x0067a800010c7983 */ /* 0x000f360000300a00 */
        /* <DEDUP_REMOVED lines=13> */
[----:B----4-:R-:W-:Y:S01]  /*3f7b0*/  HMMA.16816.F32.BF16 R4, R12, R26, R4 ;  /* 0x0000001a0c04723c */ /* 0x010fe20000041804 */
[----:B------:R-:W-:-:S02]  /*3f7c0*/  IMAD.MOV.U32 R9, RZ, RZ, R26 ;  /* 0x000000ffff097224 */ /* 0x000fc400078e001a */
[----:B------:R-:W-:Y:S01]  /*3f7d0*/  IMAD.MOV.U32 R24, RZ, RZ, R27 ;  /* 0x000000ffff187224 */ /* 0x000fe200078e001b */
[----:B--2---:R-:W-:Y:S01]  /*3f7e0*/  STL.64 [R1+0x6788], R22 ;  /* 0x0067881601007387 */ /* 0x004fe20000100a00 */
[----:B------:R0:W-:Y:S03]  /*3f7f0*/  STL.64 [R1+0x6780], R20 ;  /* 0x0067801401007387 */ /* 0x0001e60000100a00 */
[----:B0-----:R-:W2:Y:S01]  /*3f800*/  LDL.LU R20, [R1+0x400] ;  /* 0x0004000001147983 */ /* 0x001ea20000300800 */
[----:B------:R-:W2:Y:S02]  /*3f810*/  LDL.LU R21, [R1+0x404] ;  /* 0x0004040001157983 */ /* 0x000ea40000300800 */
[----:B------:R-:W2:Y:S02]  /*3f820*/  LDL.LU R22, [R1+0x408] ;  /* 0x0004080001167983 */ /* 0x000ea40000300800 */
[----:B------:R-:W2:Y:S01]  /*3f830*/  LDL.LU R23, [R1+0x40c] ;  /* 0x00040c0001177983 */ /* 0x000ea20000300800 */
[----:B------:R-:W-:Y:S09]  /*3f840*/  STL.64 [R1+0x6708], R18 ;  /* 0x0067081201007387 */ /* 0x000ff20000100a00 */
[----:B------:R-:W-:Y:S02]  /*3f850*/  STL.64 [R1+0x410], R4 ;  /* 0x0004100401007387 */ /* 0x000fe40000100a00 */
[----:B------:R0:W-:Y:S02]  /*3f860*/  STL.64 [R1+0x418], R6 ;  /* 0x0004180601007387 */ /* 0x0001e40000100a00 */
[----:B0-----:R-:W2:Y:S01]  /*3f870*/  LDL.LU.64 R6, [R1+0x67a0] ;  /* 0x0067a00001067983 */ /* 0x001ea20000300a00 */
[----:B------:R-:W4:Y:S02]  /*3f880*/  LDL.LU.64 R26, [R1+0x6798] ;  /* 0x00679800011a7983 */ /* 0x000f240000300a00 */
[----:B------:R-:W4:Y:S02]  /*3f890*/  LDL.LU R25, [R1+0x6790] ;  /* 0x0067900001197983 */ /* 0x000f240000300800 */
[----:B---3--:R-:W-:Y:S01]  /*3f8a0*/  IMAD.MOV.U32 R19, RZ, RZ, R17 ;  /* 0x000000ffff137224 */ /* 0x008fe200078e0011 */
[----:B--2---:R-:W-:Y:S01]  /*3f8b0*/  HMMA.16816.F32.BF16 R20, R12, R6, R20 ;  /* 0x000000060c14723c */ /* 0x004fe20000041814 */
[----:B------:R-:W-:-:S02]  /*3f8c0*/  IMAD.MOV.U32 R2, RZ, RZ, R6 ;  /* 0x000000ffff027224 */ /* 0x000fc400078e0006 */
[----:B------:R-:W-:Y:S02]  /*3f8d0*/  IMAD.MOV.U32 R0, RZ, RZ, R7 ;  /* 0x000000ffff007224 */ /* 0x000fe400078e0007 */
[----:B----4-:R-:W-:Y:S11]  /*3f8e0*/  IMAD.MOV.U32 R18, RZ, RZ, R27 ;  /* 0x000000ffff127224 */ /* 0x010ff600078e001b */
[----:B------:R-:W-:Y:S07]  /*3f8f0*/  @!UPT UIADD3 URZ, URZ, URZ, URZ ;  /* 0x0000003f3f3ff290 */ /* 0x000fee000fffe03f */
[----:B------:R-:W-:Y:S01]  /*3f900*/  STL.64 [R1+0x400], R20 ;  /* 0x0004001401007387 */ /* 0x000fe20000100a00 */
[----:B------:R0:W-:Y:S03]  /*3f910*/  STL.64 [R1+0x408], R22 ;  /* 0x0004081601007387 */ /* 0x0001e60000100a00 */
[----:B0-----:R-:W2:Y:S01]  /*3f920*/  LDL.LU.64 R22, [R1+0x6788] ;  /* 0x0067880001167983 */ /* 0x001ea20000300a00 */
[----:B------:R-:W2:Y:S02]  /*3f930*/  LDL.LU.64 R20, [R1+0x6780] ;  /* 0x0067800001147983 */ /* 0x000ea40000300a00 */
[----:B------:R-:W2:Y:S02]  /*3f940*/  LDL.LU.64 R6, [R1+0x6778] ;  /* 0x0067780001067983 */ /* 0x000ea40000300a00 */
[----:B------:R-:W3:Y:S01]  /*3f950*/  LDL.LU R27, [R1+0x6770] ;  /* 0x00677000011b7983 */ /* 0x000ee20000300800 */
[----:B------:R0:W-:Y:S04]  /*3f960*/  STL.64 [R1+0x6718], R18 ;  /* 0x0067181201007387 */ /* 0x0001e80000100a00 */
[----:B0-----:R-:W4:Y:S01]  /*3f970*/  LDL.64 R18, [R1+0xc8] ;  /* 0x0000c80001127983 */ /* 0x001f220000100a00 */
[C---:B--2---:R-:W-:Y:S03]  /*3f980*/  HMMA.16816.F32.BF16 R4, R12.reuse, R6, R20 ;  /* 0x000000060c04723c */ /* 0x044fe60000041814 */
[----:B----4-:R0:W-:Y:S04]  /*3f990*/  STL.64 [R1+0x6730], R18 ;  /* 0x0067301201007387 */ /* 0x0101e80000100a00 */
[----:B0-----:R-:W2:Y:S01]  /*3f9a0*/  LDL.64 R18, [R1+0x38] ;  /* 0x0000380001127983 */ /* 0x001ea20000100a00 */
[----:B------:R-:W-:Y:S02]  /*3f9b0*/  STL [R1+0x66a4], R0 ;  /* 0x0066a40001007387 */ /* 0x000fe40000100800 */
[----:B------:R-:W-:Y:S02]  /*3f9c0*/  STL [R1+0x66a0], R2 ;  /* 0x0066a00201007387 */ /* 0x000fe40000100800 */
[----:B------:R-:W4:Y:S01]  /*3f9d0*/  LDL.LU.64 R22, [R1+0x6768] ;  /* 0x0067680001167983 */ /* 0x000f220000300a00 */
[----:B------:R-:W4:Y:S10]  /*3f9e0*/  LDL.LU.64 R20, [R1+0x6760] ;  /* 0x0067600001147983 */ /* 0x000f340000300a00 */
        /* <DEDUP_REMOVED lines=9> */
[----:B0-----:R-:W3:Y:S01]  /*3fa80*/  LDL.LU.64 R6, [R1+0x6748] ;  /* 0x0067480001067983 */ /* 0x001ee20000300a00 */
[----:B------:R-:W3:Y:S02]  /*3fa90*/  LDL.LU.64 R4, [R1+0x6740] ;  /* 0x0067400001047983 */ /* 0x000ee40000300a00 */
[C---:B---3--:R-:W-:Y:S11]  /*3faa0*/  HMMA.16816.F32.BF16 R4, R12.reuse, R10, R4 ;  /* 0x0000000a0c04723c */ /* 0x048ff60000041804 */
[----:B------:R-:W-:Y:S11]  /*3fab0*/  @!UPT UIADD3 URZ, URZ, URZ, URZ ;  /* 0x0000003f3f3ff290 */ /* 0x000ff6000fffe03f */
[----:B------:R-:W-:Y:S01]  /*3fac0*/  @!UPT UIADD3 URZ, URZ, URZ, URZ ;  /* 0x0000003f3f3ff290 */ /* 0x000fe2000fffe03f */
[----:B------:R-:W-:Y:S01]  /*3fad0*/  STL.64 [R1+0x3d0], R4 ;  /* 0x0003d00401007387 */ /* 0x000fe20000100a00 */
[----:B------:R0:W-:Y:S03]  /*3fae0*/  STL.64 [R1+0x3d8], R6 ;  /* 0x0003d80601007387 */ /* 0x0001e60000100a00 */
[----:B0-----:R-:W4:Y:S01]  /*3faf0*/  LDL.LU.64 R6, [R1+0x6738] ;  /* 0x0067380001067983 */ /* 0x001f220000300a00 */
[----:B------:R-:W-:Y:S01]  /*3fb00*/  STL.64 [R1+0x6648], R10 ;  /* 0x0066480a01007387 */ /* 0x000fe20000100a00 */
[C---:B----4-:R-:W-:Y:S02]  /*3fb10*/  HMMA.16816.F32.BF16 R20, R12.reuse, R6, R20 ;  /* 0x000000060c14723c */ /* 0x050fe40000041814 */
[----:B------:R0:W-:Y:S01]  /*3fb20*/  STL.64 [R1+0x6640], R6 ;  /* 0x0066400601007387 */ /* 0x0001e20000100a00 */
[----:B------:R-:W2:Y:S11]  /*3fb30*/  LDL.LU R4, [R1+0x700] ;  /* 0x0007000001047983 */ /* 0x000eb60000300800 */
[----:B------:R-:W-:Y:S09]  /*3fb40*/  @!UPT UIADD3 URZ, URZ, URZ, URZ ;  /* 0x0000003f3f3ff290 */ /* 0x000ff2000fffe03f */
[----:B------:R-:W-:Y:S01]  /*3fb50*/  STL.64 [R1+0x3c0], R20 ;  /* 0x0003c01401007387 */ /* 0x000fe20000100a00 */
[----:B------:R-:W-:Y:S02]  /*3fb60*/  STL.64 [R1+0x3c8], R22 ;  /* 0x0003c81601007387 */ /* 0x000fe40000100a00 */
[----:B------:R-:W2:Y:S02]  /*3fb70*/  LDL.LU R5, [R1+0x704] ;  /* 0x0007040001057983 */ /* 0x000ea40000300800 */
[----:B0-----:R-:W2:Y:S01]  /*3fb80*/  LDL.LU R6, [R1+0x708] ;  /* 0x0007080001067983 */ /* 0x001ea20000300800 */
[----:B------:R-:W2:Y:S01]  /*3fb90*/  LDL.LU R7, [R1+0x70c] ;  /* 0x00070c0001077983 */ /* 0x000ea20000300800 */
[----:B------:R-:W-:Y:S02]  /*3fba0*/  STL.64 [R1+0x6658], R26 ;  /* 0x0066581a01007387 */ /* 0x000fe40000100a00 */
[----:B------:R-:W-:Y:S02]  /*3fbb0*/  STL [R1+0x6650], R25 ;  /* 0x0066501901007387 */ /* 0x000fe40000100800 */
[----:B------:R0:W-:Y:S01]  /*3fbc0*/  STL [R1+0x6710], R24 ;  /* 0x0067101801007387 */ /* 0x0001e20000100800 */
[----:B------:R1:W3:Y:S04]  /*3fbd0*/  LDSM.16.MT88.4 R20, [R25+0x4200] ;  /* 0x004200001914783b */ /* 0x0002e80000004200 */
[----:B0-----:R-:W4:Y:S01]  /*3fbe0*/  LDL.LU R24, [R1+0x6e0] ;  /* 0x0006e00001187983 */ /* 0x001f220000300800 */
[----:B-1----:R-:W4:Y:S02]  /*3fbf0*/  LDL.LU R25, [R1+0x6e4] ;  /* 0x0006e40001197983 */ /* 0x002f240000300800 */
[----:B------:R-:W3:Y:S02]  /*3fc00*/  LDL.LU R26, [R1+0x6e8] ;  /* 0x0006e800011a7983 */ /* 0x000ee40000300800 */
[----:B------:R-:W3:Y:S01]  /*3fc10*/  LDL.LU R27, [R1+0x6ec] ;  /* 0x0006ec00011b7983 */ /* 0x000ee20000300800 */
[----:B--2---:R-:W-:Y:S01]  /*3fc20*/  HMMA.16816.F32.BF16 R4, R12, R18, R4 ;  /* 0x000000120c04723c */ /* 0x004fe20000041804 */
[----:B---3--:R-:W-:Y:S01]  /*3fc30*/  STL.64 [R1+0x6728], R26 ;  /* 0x0067281a01007387 */ /* 0x008fe20000100a00 */
[----:B----4-:R0:W-:Y:S03]  /*3fc40*/  STL.64 [R1+0x6720], R24 ;  /* 0x0067201801007387 */ /* 0x0101e60000100a00 */
[----:B0-----:R-:W2:Y:S01]  /*3fc50*/  LDL.LU R24, [R1+0x6f0] ;  /* 0x0006f00001187983 */ /* 0x001ea20000300800 */
[----:B------:R-:W2:Y:S02]  /*3fc60*/  LDL.LU R25, [R1+0x6f4] ;  /* 0x0006f40001197983 */ /* 0x000ea40000300800 */
[----:B------:R-:W2:Y:S02]  /*3fc70*/  LDL.LU R26, [R1+0x6f8] ;  /* 0x0006f800011a7983 */ /* 0x000ea40000300800 */
[----:B------:R-:W2:Y:S01]  /*3fc80*/  LDL.LU R27, [R1+0x6fc] ;  /* 0x0006fc00011b7983 */ /* 0x000ea20000300800 */
[----:B------:R0:W-:Y:S01]  /*3fc90*/  STL.64 [R1+0x6580], R22 ;  /* 0x0065801601007387 */ /* 0x0001e20000100a00 */
[----:B------:R-:W-:Y:S02]  /*3fca0*/  STL.64 [R1+0x6578], R20 ;  /* 0x0065781401007387 */ /* 0x000fe40000100a00 */
[----:B0-----:R-:W-:-:S02]  /*3fcb0*/  IMAD.MOV.U32 R22, RZ, RZ, R16 ;  /* 0x000000ffff167224 */ /* 0x001fc400078e0010 */
[----:B------:R-:W-:Y:S02]  /*3fcc0*/  IMAD.MOV.U32 R23, RZ, RZ, R3 ;  /* 0x000000ffff177224 */ /* 0x000fe400078e0003 */
[----:B------:R-:W-:-:S03]  /*3fcd0*/  IMAD.MOV.U32 R3, RZ, RZ, R19 ;  /* 0x000000ffff037224 */ /* 0x000fc600078e0013 */
[----:B------:R0:W-:Y:S04]  /*3fce0*/  STL.64 [R1+0x66b8], R22 ;  /* 0x0066b81601007387 */ /* 0x0001e80000100a00 */
[----:B0-----:R-:W3:Y:S01]  /*3fcf0*/  LDL.64 R22, [R1+0xa8] ;  /* 0x0000a80001167983 */ /* 0x001ee20000100a00 */
[----:B------:R0:W-:Y:S02]  /*3fd00*/  STL.64 [R1+0x700], R4 ;  /* 0x0007000401007387 */ /* 0x0001e40000100a00 */
[----:B------:R1:W-:Y:S02]  /*3fd10*/  STL.64 [R1+0x708], R6 ;  /* 0x0007080601007387 */ /* 0x0003e40000100a00 */
[----:B0-----:R-:W-:Y:S02]  /*3fd20*/  IMAD.MOV.U32 R4, RZ, RZ, R18 ;  /* 0x000000ffff047224 */ /* 0x001fe400078e0012 */
[----:B------:R-:W2:Y:S01]  /*3fd30*/  LDL.LU.64 R18, [R1+0x6730] ;  /* 0x0067300001127983 */ /* 0x000ea20000300a00 */
[----:B------:R-:W4:Y:S01]  /*3fd40*/  LDL.64 R10, [R1+0x8] ;  /* 0x00000800010a7983 */ /* 0x000f220000100a00 */
[----:B--2---:R-:W-:Y:S02]  /*3fd50*/  HMMA.16816.F32.BF16 R24, R12, R18, R24 ;  /* 0x000000120c18723c */ /* 0x004fe40000041818 */
[----:B----4-:R-:W-:Y:S01]  /*3fd60*/  STL.64 [R1+0x6660], R10 ;  /* 0x0066600a01007387 */ /* 0x010fe20000100a00 */
[----:B-1----:R-:W-:-:S02]  /*3fd70*/  IMAD.MOV.U32 R6, RZ, RZ, R18 ;  /* 0x000000ffff067224 */ /* 0x002fc400078e0012 */
[----:B------:R-:W-:Y:S11]  /*3fd80*/  IMAD.MOV.U32 R5, RZ, RZ, R19 ;  /* 0x000000ffff057224 */ /* 0x000ff600078e0013 */
[----:B------:R-:W-:Y:S07]  /*3fd90*/  @!UPT UIADD3 URZ, URZ, URZ, URZ ;  /* 0x0000003f3f3ff290 */ /* 0x000fee000fffe03f */
[----:B------:R-:W-:Y:S01]  /*3fda0*/  STL.64 [R1+0x6f0], R24 ;  /* 0x0006f01801007387 */ /* 0x000fe20000100a00 */
[----:B------:R0:W-:Y:S03]  /*3fdb0*/  STL.64 [R1+0x6f8], R26 ;  /* 0x0006f81a01007387 */ /* 0x0001e60000100a00 */
[----:B0-----:R-:W2:Y:S01]  /*3fdc0*/  LDL.LU.64 R26, [R1+0x6728] ;  /* 0x00672800011a7983 */ /* 0x001ea20000300a00 */
[----:B------:R-:W2:Y:S02]  /*3fdd0*/  LDL.LU.64 R24, [R1+0x6720] ;  /* 0x0067200001187983 */ /* 0x000ea40000300a00 */
[----:B------:R-:W2:Y:S02]  /*3fde0*/  LDL.LU.64 R18, [R1+0x6718] ;  /* 0x0067180001127983 */ /* 0x000ea40000300a00 */
[----:B------:R-:W-:Y:S01]  /*3fdf0*/  STL [R1+0x6670], R6 ;  /* 0x0066700601007387 */ /* 0x000fe20000100800 */
[----:B------:R0:W-:Y:S04]  /*3fe00*/  STL.64 [R1+0x6668], R4 ;  /* 0x0066680401007387 */ /* 0x0001e80000100a00 */
[----:B0-----:R-:W3:Y:S01]  /*3fe10*/  LDL.LU R4, [R1+0x6d0] ;  /* 0x0006d00001047983 */ /* 0x001ee20000300800 */
[----:B------:R-:W3:Y:S02]  /*3fe20*/  LDL.LU R5, [R1+0x6d4] ;  /* 0x0006d40001057983 */ /* 0x000ee40000300800 */
[----:B------:R-:W3:Y:S02]  /*3fe30*/  LDL.LU R6, [R1+0x6d8] ;  /* 0x0006d80001067983 */ /* 0x000ee40000300800 */
[----:B------:R-:W3:Y:S01]  /*3fe40*/  LDL.LU R7, [R1+0x6dc] ;  /* 0x0006dc0001077983 */ /* 0x000ee20000300800 */
[C---:B--2---:R-:W-:Y:S01]  /*3fe50*/  HMMA.16816.F32.BF16 R16, R12.reuse, R18, R24 ;  /* 0x000000120c10723c */ /* 0x044fe20000041818 */
[----:B------:R-:W2:Y:S07]  /*3fe60*/  LDL.LU R24, [R1+0x6710] ;  /* 0x0067100001187983 */ /* 0x000eae0000300800 */
[----:B---3--:R-:W-:Y:S11]  /*3fe70*/  HMMA.16816.F32.BF16 R4, R12, R22, R4 ;  /* 0x000000160c04723c */ /* 0x008ff60000041804 */
[----:B------:R-:W-:Y:S04]  /*3fe80*/  @!UPT UIADD3 URZ, URZ, URZ, URZ ;  /* 0x0000003f3f3ff290 */ /* 0x000fe8000fffe03f */
[----:B------:R-:W-:Y:S01]  /*3fe90*/  STL.64 [R1+0x6e0], R16 ;  /* 0x0006e01001007387 */ /* 0x000fe20000100a00 */
[----:B------:R0:W-:Y:S03]  /*3fea0*/  STL.64 [R1+0x6e8], R18 ;  /* 0x0006e81201007387 */ /* 0x0001e60000100a00 */
[----:B0-----:R-:W3:Y:S01]  /*3feb0*/  LDL.LU.64 R18, [R1+0x6708] ;  /* 0x0067080001127983 */ /* 0x001ee20000300a00 */
[----:B------:R-:W-:-:S03]  /*3fec0*/  IMAD.MOV.U32 R17, RZ, RZ, R22 ;  /* 0x000000ffff117224 */ /* 0x000fc600078e0016 */
[----:B------:R-:W-:Y:S01]  /*3fed0*/  STL.64 [R1+0x6d0], R4 ;  /* 0x0006d00401007387 */ /* 0x000fe20000100a00 */
[----:B------:R-:W-:Y:S02]  /*3fee0*/  STL.64 [R1+0x6d8], R6 ;  /* 0x0006d80601007387 */ /* 0x000fe40000100a00 */
[----:B------:R-:W4:Y:S02]  /*3fef0*/  LDL R22, [R1+0x78] ;  /* 0x0000780001167983 */ /* 0x000f240000100800 */
[----:B------:R-:W-:Y:S02]  /*3ff00*/  IMAD.MOV.U32 R16, RZ, RZ, R23 ;  /* 0x000000ffff107224 */ /* 0x000fe400078e0017 */
[----:B------:R-:W-:Y:S02]  /*3ff10*/  IMAD.MOV.U32 R23, RZ, RZ, R8 ;  /* 0x000000ffff177224 */ /* 0x000fe400078e0008 */
[----:B------:R-:W2:Y:S01]  /*3ff20*/  LDL.LU R8, [R1+0x6704] ;  /* 0x0067040001087983 */ /* 0x000ea20000300800 */
[----:B------:R-:W-:-:S03]  /*3ff30*/  IMAD.MOV.U32 R10, RZ, RZ, R9 ;  /* 0x000000ffff0a7224 */ /* 0x000fc600078e0009 */
[----:B----4-:R0:W-:Y:S01]  /*3ff40*/  STL.64 [R1+0x66d0], R22 ;  /* 0x0066d01601007387 */ /* 0x0101e20000100a00 */
[----:B---3--:R-:W-:Y:S02]  /*3ff50*/  STL.64 [R1+0x6698], R18 ;  /* 0x0066981201007387 */ /* 0x008fe40000100a00 */
[----:B------:R1:W-:Y:S02]  /*3ff60*/  STL.64 [R1+0x6690], R16 ;  /* 0x0066901001007387 */ /* 0x0003e40000100a00 */
[----:B------:R-:W3:Y:S01]  /*3ff70*/  LDL.LU R9, [R1+0x6700] ;  /* 0x0067000001097983 */ /* 0x000ee20000300800 */
[----:B0-----:R-:W4:Y:S04]  /*3ff80*/  LDL.64 R22, [R1+0x88] ;  /* 0x0000880001167983 */ /* 0x001f280000100a00 */
[----:B----4-:R-:W-:Y:S01]  /*3ff90*/  STL.64 [R1+0x66e8], R22 ;  /* 0x0066e81601007387 */ /* 0x010fe20000100a00 */
[----:B-1----:R-:W4:Y:S02]  /*3ffa0*/  LDL.LU R16, [R1+0x680] ;  /* 0x0006800001107983 */ /* 0x002f240000300800 */
        /* <DEDUP_REMOVED lines=8> */
[----:B------:R-:W4:Y:S02]  /*40030*/  LDL.LU R19, [R1+0x69c] ;  /* 0x00069c0001137983 */ /* 0x000f240000300800 */
[----:B----4-:R-:W-:Y:S01]  /*40040*/  STL.64 [R1+0x66c8], R18 ;  /* 0x0066c81201007387 */ /* 0x010fe20000100a00 */
[----:B--2---:R0:W-:Y:S03]  /*40050*/  STL.64 [R1+0x66c0], R16 ;  /* 0x0066c01001007387 */ /* 0x0041e60000100a00 */
        /* <DEDUP_REMOVED lines=10> */
[----:B---3--:R-:W-:-:S02]  /*40100*/  IMAD.MOV.U32 R22, RZ, RZ, R9 ;  /* 0x000000ffff167224 */ /* 0x008fc400078e0009 */
[----:B------:R-:W-:Y:S01]  /*40110*/  IMAD.MOV.U32 R23, RZ, RZ, R8 ;  /* 0x000000ffff177224 */ /* 0x000fe200078e0008 */
[----:B----4-:R-:W-:Y:S01]  /*40120*/  STL.64 [R1+0x66f8], R18 ;  /* 0x0066f81201007387 */ /* 0x010fe20000100a00 */
[----:B--2---:R0:W-:Y:S03]  /*40130*/  STL.64 [R1+0x66f0], R16 ;  /* 0x0066f01001007387 */ /* 0x0041e60000100a00 */
[----:B0-----:R-:W2:Y:S01]  /*40140*/  LDL.LU R16, [R1+0x6c0] ;  /* 0x0006c00001107983 */ /* 0x001ea20000300800 */
[----:B------:R-:W2:Y:S02]  /*40150*/  LDL.LU R17, [R1+0x6c4] ;  /* 0x0006c40001117983 */ /* 0x000ea40000300800 */
[----:B------:R-:W2:Y:S02]  /*40160*/  LDL.LU R18, [R1+0x6c8] ;  /* 0x0006c80001127983 */ /* 0x000ea40000300800 */
[----:B------:R-:W2:Y:S02]  /*40170*/  LDL.LU R19, [R1+0x6cc] ;  /* 0x0006cc0001137983 */ /* 0x000ea40000300800 */
[----:B------:R-:W-:-:S05]  /*40180*/  IMAD.MOV.U32 R11, RZ, RZ, R24 ;  /* 0x000000ffff0b7224 */ /* 0x000fca00078e0018 */
[----:B------:R0:W-:Y:S01]  /*40190*/  STL.64 [R1+0x6688], R10 ;  /* 0x0066880a01007387 */ /* 0x0001e20000100a00 */
[----:B------:R-:W3:Y:S02]  /*401a0*/  LDL.LU R8, [R1+0x3b0] ;  /* 0x0003b00001087983 */ /* 0x000ee40000300800 */
[----:B------:R-:W3:Y:S01]  /*401b0*/  LDL.LU R9, [R1+0x3b4] ;  /* 0x0003b40001097983 */ /* 0x000ee20000300800 */
[----:B0-----:R-:W3:Y:S01]  /*401c0*/  LDL.LU R10, [R1+0x3b8] ;  /* 0x0003b800010a7983 */ /* 0x001ee20000300800 */
[----:B------:R-:W3:Y:S02]  /*401d0*/  LDL.LU R11, [R1+0x3bc] ;  /* 0x0003bc00010b7983 */ /* 0x000ee40000300800 */
[----:B------:R-:W4:Y:S02]  /*401e0*/  LDL.LU R4, [R1+0x3a0] ;  /* 0x0003a00001047983 */ /* 0x000f240000300800 */
[----:B------:R-:W4:Y:S01]  /*401f0*/  LDL.LU R5, [R1+0x3a4] ;  /* 0x0003a40001057983 */ /* 0x000f220000300800 */
[----:B------:R-:W4:Y:S01]  /*40200*/  LDL.LU R6, [R1+0x3a8] ;  /* 0x0003a80001067983 */ /* 0x000f220000300800 */
[----:B------:R-:W4:Y:S02]  /*40210*/  LDL.LU R7, [R1+0x3ac] ;  /* 0x0003ac0001077983 */ /* 0x000f240000300800 */
[----:B------:R-:W3:Y:S02]  /*40220*/  LDL.LU R24, [R1+0x390] ;  /* 0x0003900001187983 */ /* 0x000ee40000300800 */
[----:B------:R-:W3:Y:S01]  /*40230*/  LDL.LU R25, [R1+0x394] ;  /* 0x0003940001197983 */ /* 0x000ee20000300800 */
[----:B------:R-:W3:Y:S01]  /*40240*/  LDL.LU R26, [R1+0x398] ;  /* 0x00039800011a7983 */ /* 0x000ee20000300800 */
[----:B------:R-:W3:Y:S01]  /*40250*/  LDL.LU R27, [R1+0x39c] ;  /* 0x00039c00011b7983 */ /* 0x000ee20000300800 */
        /* <DEDUP_REMOVED lines=16> */
[C---:B--2---:R-:W-:Y:S01]  /*40360*/  HMMA.16816.F32.BF16 R20, R12.reuse, R22, R16 ;  /* 0x000000160c14723c */ /* 0x044fe20000041810 */
[----:B------:R-:W2:Y:S01]  /*40370*/  LDL.LU.64 R18, [R1+0x66c8] ;  /* 0x0066c80001127983 */ /* 0x000ea20000300a00 */
[----:B------:R-:W2:Y:S11]  /*40380*/  LDL.LU.64 R16, [R1+0x66c0] ;  /* 0x0066c00001107983 */ /* 0x000eb60000300a00 */
[----:B------:R-:W-:Y:S10]  /*40390*/  @!UPT UIADD3 URZ, URZ, URZ, URZ ;  /* 0x0000003f3f3ff290 */ /* 0x000ff4000fffe03f */
[----:B------:R-:W-:Y:S01]  /*403a0*/  STL.64 [R1+0x6a0], R20 ;  /* 0x0006a01401007387 */ /* 0x000fe20000100a00 */
[----:B------:R0:W-:Y:S03]  /*403b0*/  STL.64 [R1+0x6a8], R22 ;  /* 0x0006a81601007387 */ /* 0x0001e60000100a00 */
[----:B0-----:R-:W2:Y:S02]  /*403c0*/  LDL.LU.64 R22, [R1+0x66b8] ;  /* 0x0066b80001167983 */ /* 0x001ea40000300a00 */
[----:B--2---:R-:W-:Y:S11]  /*403d0*/  HMMA.16816.F32.BF16 R16, R12, R22, R16 ;  /* 0x000000160c10723c */ /* 0x004ff60000041810 */
[----:B------:R-:W-:Y:S11]  /*403e0*/  @!UPT UIADD3 URZ, URZ, URZ, URZ ;  /* 0x0000003f3f3ff290 */ /* 0x000ff6000fffe03f */
[----:B------:R-:W-:Y:S01]  /*403f0*/  @!UPT UIADD3 URZ, URZ, URZ, URZ ;  /* 0x0000003f3f3ff290 */ /* 0x000fe2000fffe03f */
[----:B------:R-:W-:Y:S01]  /*40400*/  STL.64 [R1+0x690], R16 ;  /* 0x0006901001007387 */ /* 0x000fe20000100a00 */
[----:B------:R0:W-:Y:S03]  /*40410*/  STL.64 [R1+0x698], R18 ;  /* 0x0006981201007387 */ /* 0x0001e60000100a00 */
[----:B0-----:R-:W2:Y:S01]  /*40420*/  LDL.LU.64 R18, [R1+0x66b0] ;  /* 0x0066b00001127983 */ /* 0x001ea20000300a00 */
[----:B------:R-:W2:Y:S02]  /*40430*/  LDL.LU.64 R16, [R1+0x66a8] ;  /* 0x0066a80001107983 */ /* 0x000ea40000300a00 */
[----:B------:R0:W-:Y:S02]  /*40440*/  STL.64 [R1+0x65a0], R22 ;  /* 0x0065a01601007387 */ /* 0x0001e40000100a00 */
[----:B------:R-:W2:Y:S01]  /*40450*/  LDL.LU R20, [R1+0x2e0] ;  /* 0x0002e00001147983 */ /* 0x000ea20000300800 */
[----:B------:R-:W2:Y:S04]  /*40460*/  LDL.LU R21, [R1+0x2e4] ;  /* 0x0002e40001157983 */ /* 0x000ea80000300800 */
[----:B0-----:R-:W2:Y:S01]  /*40470*/  LDL.LU R22, [R1+0x2e8] ;  /* 0x0002e80001167983 */ /* 0x001ea20000300800 */
[----:B------:R-:W2:Y:S03]  /*40480*/  LDL.LU R23, [R1+0x2ec] ;  /* 0x0002ec0001177983 */ /* 0x000ea60000300800 */
[----:B--2---:R0:W-:Y:S01]  /*40490*/  STL.64 [R1+0x65b0], R22 ;  /* 0x0065b01601007387 */ /* 0x0041e20000100a00 */
[----:B------:R-:W-:Y:S02]  /*404a0*/  STL.64 [R1+0x65a8], R20 ;  /* 0x0065a81401007387 */ /* 0x000fe40000100a00 */
[----:B0-----:R-:W-:-:S02]  /*404b0*/  IMAD.MOV.U32 R22, RZ, RZ, R0 ;  /* 0x000000ffff167224 */ /* 0x001fc400078e0000 */
[----:B------:R-:W-:Y:S01]  /*404c0*/  IMAD.MOV.U32 R23, RZ, RZ, R2 ;  /* 0x000000ffff177224 */ /* 0x000fe200078e0002 */
[----:B------:R-:W2:Y:S01]  /*404d0*/  LDL.LU R0, [R1+0x66a4] ;  /* 0x0066a40001007983 */ /* 0x000ea20000300800 */
[----:B------:R-:W2:Y:S03]  /*404e0*/  LDL.LU R2, [R1+0x66a0] ;  /* 0x0066a00001027983 */ /* 0x000ea60000300800 */
[----:B------:R0:W-:Y:S04]  /*404f0*/  STL.64 [R1+0x65c0], R22 ;  /* 0x0065c01601007387 */ /* 0x0001e80000100a00 */
[----:B0-----:R-:W2:Y:S04]  /*40500*/  LDL.64 R22, [R1+0x98] ;  /* 0x0000980001167983 */ /* 0x001ea80000100a00 */
[----:B--2---:R0:W-:Y:S02]  /*40510*/  STL.64 [R1+0x65d8], R22 ;  /* 0x0065d81601007387 */ /* 0x0041e40000100a00 */
[----:B0-----:R-:W-:-:S02]  /*40520*/  IMAD.MOV.U32 R22, RZ, RZ, R29 ;  /* 0x000000ffff167224 */ /* 0x001fc400078e001d */
[----:B------:R-:W-:-:S07]  /*40530*/  IMAD.MOV.U32 R23, RZ, RZ, R28 ;  /* 0x000000ffff177224 */ /* 0x000fce00078e001c */
[C---:B------:R-:W-:Y:S01]  /*40540*/  HMMA.16816.F32.BF16 R20, R12.reuse, R22, R16 ;  /* 0x000000160c14723c */ /* 0x040fe20000041810 */
[----:B------:R-:W3:Y:S01]  /*40550*/  LDL.LU.64 R18, [R1+0x6698] ;  /* 0x0066980001127983 */ /* 0x000ee20000300a00 */
[----:B------:R-:W2:Y:S11]  /*40560*/  LDL.LU.64 R16, [R1+0x6690] ;  /* 0x0066900001107983 */ /* 0x000eb60000300a00 */
[----:B------:R-:W-:Y:S10]  /*40570*/  @!UPT UIADD3 URZ, URZ, URZ, URZ ;  /* 0x0000003f3f3ff290 */ /* 0x000ff4000fffe03f */
[----:B------:R-:W-:Y:S01]  /*40580*/  STL.64 [R1+0x680], R20 ;  /* 0x0006801401007387 */ /* 0x000fe20000100a00 */
[----:B------:R2:W-:Y:S01]  /*40590*/  STL.64 [R1+0x688], R22 ;  /* 0x0006881601007387 */ /* 0x0005e20000100a00 */
[----:B---3--:R-:W-:Y:S01]  /*405a0*/  HMMA.16816.F32.BF16 R12, R12, R18, R8 ;  /* 0x000000120c0c723c */ /* 0x008fe20000041808 */
[----:B--2---:R-:W-:Y:S02]  /*405b0*/  IMAD.MOV.U32 R22, RZ, RZ, R17 ;  /* 0x000000ffff167224 */ /* 0x004fe400078e0011 */
[----:B------:R-:W-:-:S05]  /*405c0*/  IMAD.MOV.U32 R23, RZ, RZ, R16 ;  /* 0x000000ffff177224 */ /* 0x000fca00078e0010 */
[----:B------:R0:W-:Y:S01]  /*405d0*/  STL.64 [R1+0x65f0], R22 ;  /* 0x0065f01601007387 */ /* 0x0001e20000100a00 */
[----:B------:R-:W4:Y:S02]  /*405e0*/  LDL.LU.64 R10, [R1+0x6688] ;  /* 0x00668800010a7983 */ /* 0x000f240000300a00 */
[----:B0-----:R-:W-:Y:S02]  /*405f0*/  IMAD.MOV.U32 R22, RZ, RZ, R2 ;  /* 0x000000ffff167224 */ /* 0x001fe400078e0002 */
[----:B------:R-:W-:Y:S02]  /*40600*/  IMAD.MOV.U32 R23, RZ, RZ, R0 ;  /* 0x000000ffff177224 */ /* 0x000fe400078e0000 */
[----:B------:R-:W-:Y:S02]  /*40610*/  IMAD.MOV.U32 R2, RZ, RZ, R18 ;  /* 0x000000ffff027224 */ /* 0x000fe400078e0012 */
[----:B------:R-:W-:-:S06]  /*40620*/  IMAD.MOV.U32 R0, RZ, RZ, R19 ;  /* 0x000000ffff007224 */ /* 0x000fcc00078e0013 */
[----:B------:R0:W-:Y:S01]  /*40630*/  STL.64 [R1+0x3b0], R12 ;  /* 0x0003b00c01007387 */ /* 0x0001e20000100a00 */
[----:B------:R1:W-:Y:S02]  /*40640*/  STL.64 [R1+0x3b8], R14 ;  /* 0x0003b80e01007387 */ /* 0x0003e40000100a00 */
[----:B------:R-:W4:Y:S02]  /*40650*/  LDL.LU.64 R18, [R1+0x6680] ;  /* 0x0066800001127983 */ /* 0x000f240000300a00 */
[----:B------:R-:W4:Y:S01]  /*40660*/  LDL.LU.64 R16, [R1+0x6678] ;  /* 0x0066780001107983 */ /* 0x000f220000300a00 */
[----:B0-----:R-:W2:Y:S01]  /*40670*/  LDL.LU R12, [R1+0x380] ;  /* 0x00038000010c7983 */ /* 0x001ea20000300800 */
[----:B------:R-:W2:Y:S02]  /*40680*/  LDL.LU R13, [R1+0x384] ;  /* 0x00038400010d7983 */ /* 0x000ea40000300800 */
[----:B-1----:R-:W2:Y:S02]  /*40690*/  LDL.LU R14, [R1+0x388] ;  /* 0x00038800010e7983 */ /* 0x002ea40000300800 */
[----:B------:R-:W2:Y:S01]  /*406a0*/  LDL.LU R15, [R1+0x38c] ;  /* 0x00038c00010f7983 */ /* 0x000ea20000300800 */
[C---:B----4-:R-:W-:Y:S08]  /*406b0*/  HMMA.16816.F32.BF16 R8, R16.reuse, R10, R4 ;  /* 0x0000000a1008723c */ /* 0x050ff00000041804 */
[C---:B------:R-:W-:Y:S01]  /*406c0*/  HMMA.16816.F32.BF16 R20, R16.reuse, R22, R24 ;  /* 0x000000161014723c */ /* 0x040fe20000041818 */
[----:B------:R-:W3:Y:S01]  /*406d0*/  LDL.LU R6, [R1+0x6670] ;  /* 0x0066700001067983 */ /* 0x000ee20000300800 */
[----:B------:R-:W4:Y:S11]  /*406e0*/  LDL.LU.64 R4, [R1+0x6668] ;  /* 0x0066680001047983 */ /* 0x000f360000300a00 */
[----:B------:R-:W-:Y:S02]  /*406f0*/  @!UPT UIADD3 URZ, URZ, URZ, URZ ;  /* 0x0000003f3f3ff290 */ /* 0x000fe4000fffe03f */
[----:B------:R-:W-:Y:S01]  /*40700*/  STL.64 [R1+0x3a0], R8 ;  /* 0x0003a00801007387 */ /* 0x000fe20000100a00 */
[----:B------:R0:W-:Y:S03]  /*40710*/  STL.64 [R1+0x3a8], R10 ;  /* 0x0003a80a01007387 */ /* 0x0001e60000100a00 */
[----:B0-----:R-:W2:Y:S01]  /*40720*/  LDL.LU.64 R10, [R1+0x6660] ;  /* 0x00666000010a7983 */ /* 0x001ea20000300a00 */
[----:B------:R-:W2:Y:S02]  /*40730*/  LDL.LU.64 R26, [R1+0x6658] ;  /* 0x00665800011a7983 */ /* 0x000ea40000300a00 */
[----:B------:R-:W2:Y:S02]  /*40740*/  LDL.LU R25, [R1+0x6650] ;  /* 0x0066500001197983 */ /* 0x000ea40000300800 */
[----:B------:R-:W-:Y:S01]  /*40750*/  STL.64 [R1+0x390], R20 ;  /* 0x0003901401007387 */ /* 0x000fe20000100a00 */
[----:B------:R0:W-:Y:S04]  /*40760*/  STL.64 [R1+0x398], R22 ;  /* 0x0003981601007387 */ /* 0x0001e80000100a00 */
[----:B0-----:R-:W2:Y:S04]  /*40770*/  LDL.64 R22, [R1+0xb8] ;  /* 0x0000b80001167983 */ /* 0x001ea80000100a00 */
[----:B--2---:R0:W-:Y:S02]  /*40780*/  STL.64 [R1+0x6608], R22 ;  /* 0x0066081601007387 */ /* 0x0041e40000100a00 */
[----:B0-----:R-:W-:Y:S07]  /*40790*/  HMMA.16816.F32.BF16 R20, R16, R10, R12 ;  /* 0x0000000a1014723c */ /* 0x001fee000004180c */
[----:B------:R-:W-:-:S02]  /*407a0*/  IMAD.MOV.U32 R13, RZ, RZ, R10 ;  /* 0x000000ffff0d7224 */ /* 0x000fc400078e000a */
[----:B------:R-:W-:Y:S11]  /*407b0*/  IMAD.MOV.U32 R12, RZ, RZ, R11 ;  /* 0x000000ffff0c7224 */ /* 0x000ff600078e000b */
[----:B------:R-:W-:Y:S03]  /*407c0*/  @!UPT UIADD3 URZ, URZ, URZ, URZ ;  /* 0x0000003f3f3ff290 */ /* 0x000fe6000fffe03f */
[----:B------:R-:W-:Y:S01]  /*407d0*/  STL.64 [R1+0x380], R20 ;  /* 0x0003801401007387 */ /* 0x000fe20000100a00 */
[----:B------:R3:W-:Y:S02]  /*407e0*/  STL.64 [R1+0x388], R22 ;  /* 0x0003881601007387 */ /* 0x0007e40000100a00 */
[----:B---3--:R-:W-:Y:S02]  /*407f0*/  IMAD.MOV.U32 R22, RZ, RZ, R6 ;  /* 0x000000ffff167224 */ /* 0x008fe400078e0006 */
[----:B----4-:R-:W-:-:S05]  /*40800*/  IMAD.MOV.U32 R23, RZ, RZ, R5 ;  /* 0x000000ffff177224 */ /* 0x010fca00078e0005 */
[----:B------:R-:W-:Y:S01]  /*40810*/  STL.64 [R1+0x6620], R22 ;  /* 0x0066201601007387 */ /* 0x000fe20000100a00 */
[----:B------:R0:W-:Y:S03]  /*40820*/  STL.64 [R1+0x65b8], R12 ;  /* 0x0065b80c01007387 */ /* 0x0001e60000100a00 */
[----:B0-----:R-:W2:Y:S01]  /*40830*/  LDL.LU R12, [R1+0x2f0] ;  /* 0x0002f000010c7983 */ /* 0x001ea20000300800 */
[----:B------:R-:W2:Y:S02]  /*40840*/  LDL.LU R13, [R1+0x2f4] ;  /* 0x0002f400010d7983 */ /* 0x000ea40000300800 */
[----:B------:R-:W3:Y:S02]  /*40850*/  LDL.LU R14, [R1+0x2f8] ;  /* 0x0002f800010e7983 */ /* 0x000ee40000300800 */
[----:B------:R-:W3:Y:S02]  /*40860*/  LDL.LU R15, [R1+0x2fc] ;  /* 0x0002fc00010f7983 */ /* 0x000ee40000300800 */
[----:B------:R-:W-:-:S02]  /*40870*/  IMAD.MOV.U32 R22, RZ, RZ, R4 ;  /* 0x000000ffff167224 */ /* 0x000fc400078e0004 */
[----:B------:R-:W4:Y:S01]  /*40880*/  LDL.LU R4, [R1+0x360] ;  /* 0x0003600001047983 */ /* 0x000f220000300800 */
[----:B------:R-:W4:Y:S02]  /*40890*/  LDL.LU R5, [R1+0x364] ;  /* 0x0003640001057983 */ /* 0x000f240000300800 */
[----:B------:R-:W4:Y:S02]  /*408a0*/  LDL.LU R6, [R1+0x368] ;  /* 0x0003680001067983 */ /* 0x000f240000300800 */
[----:B------:R-:W-:Y:S01]  /*408b0*/  IMAD.MOV.U32 R23, RZ, RZ, R3 ;  /* 0x000000ffff177224 */ /* 0x000fe200078e0003 */
[----:B------:R-:W4:Y:S01]  /*408c0*/  LDL.LU R7, [R1+0x36c] ;  /* 0x00036c0001077983 */ /* 0x000f220000300800 */
[----:B------:R-:W4:Y:S02]  /*408d0*/  LDL.LU R8, [R1+0x370] ;  /* 0x0003700001087983 */ /* 0x000f240000300800 */
[----:B------:R-:W4:Y:S02]  /*408e0*/  LDL.LU R9, [R1+0x374] ;  /* 0x0003740001097983 */ /* 0x000f240000300800 */
[----:B------:R-:W4:Y:S01]  /*408f0*/  LDL.LU R10, [R1+0x378] ;  /* 0x00037800010a7983 */ /* 0x000f220000300800 */
[----:B------:R-:W4:Y:S01]  /*40900*/  LDL.LU R11, [R1+0x37c] ;  /* 0x00037c00010b7983 */ /* 0x000f220000300800 */
[----:B------:R-:W-:Y:S03]  /*40910*/  STL.64 [R1+0x6638], R22 ;  /* 0x0066381601007387 */ /* 0x000fe60000100a00 */
[----:B---3--:R-:W-:Y:S01]  /*40920*/  STL.64 [R1+0x65d0], R14 ;  /* 0x0065d00e01007387 */ /* 0x008fe20000100a00 */
[----:B--2---:R0:W-:Y:S03]  /*40930*/  STL.64 [R1+0x65c8], R12 ;  /* 0x0065c80c01007387 */ /* 0x0041e60000100a00 */
[----:B0-----:R-:W2:Y:S01]  /*40940*/  LDL.LU R12, [R1+0x300] ;  /* 0x00030000010c7983 */ /* 0x001ea20000300800 */
[----:B------:R-:W2:Y:S02]  /*40950*/  LDL.LU R13, [R1+0x304] ;  /* 0x00030400010d7983 */ /* 0x000ea40000300800 */
[----:B------:R-:W3:Y:S02]  /*40960*/  LDL.LU R14, [R1+0x308] ;  /* 0x00030800010e7983 */ /* 0x000ee40000300800 */
[----:B------:R-:W3:Y:S01]  /*40970*/  LDL.LU R15, [R1+0x30c] ;  /* 0x00030c00010f7983 */ /* 0x000ee20000300800 */
[----:B------:R-:W2:Y:S01]  /*40980*/  LDL.LU R20, [R1+0x350] ;  /* 0x0003500001147983 */ /* 0x000ea20000300800 */
[----:B------:R-:W4:Y:S02]  /*40990*/  LDL.LU R21, [R1+0x354] ;  /* 0x0003540001157983 */ /* 0x000f240000300800 */
[----:B------:R-:W4:Y:S02]  /*409a0*/  LDL.LU R22, [R1+0x358] ;  /* 0x0003580001167983 */ /* 0x000f240000300800 */
[----:B------:R-:W4:Y:S01]  /*409b0*/  LDL.LU R23, [R1+0x35c] ;  /* 0x00035c0001177983 */ /* 0x000f220000300800 */
[----:B---3--:R-:W-:Y:S01]  /*409c0*/  STL.64 [R1+0x65e8], R14 ;  /* 0x0065e80e01007387 */ /* 0x008fe20000100a00 */
[----:B--2---:R0:W-:Y:S03]  /*409d0*/  STL.64 [R1+0x65e0], R12 ;  /* 0x0065e00c01007387 */ /* 0x0041e60000100a00 */
        /* <DEDUP_REMOVED lines=10> */
[C---:B----4-:R-:W-:Y:S01]  /*40a80*/  HMMA.16816.F32.BF16 R8, R16.reuse, R26, R8 ;  /* 0x0000001a1008723c */ /* 0x050fe20000041808 */
        /* <DEDUP_REMOVED lines=10> */
[----:B------:R-:W2:Y:S02]  /*40b30*/  LDL.LU R14, [R1+0x348] ;  /* 0x00034800010e7983 */ /* 0x000ea40000300800 */
[----:B------:R-:W2:Y:S02]  /*40b40*/  LDL.LU R15, [R1+0x34c] ;  /* 0x00034c00010f7983 */ /* 0x000ea40000300800 */
[----:B------:R-:W-:Y:S01]  /*40b50*/  STL.64 [R1+0x370], R8 ;  /* 0x0003700801007387 */ /* 0x000fe20000100a00 */
[----:B------:R0:W-:Y:S03]  /*40b60*/  STL.64 [R1+0x378], R10 ;  /* 0x0003780a01007387 */ /* 0x0001e60000100a00 */
[----:B0-----:R-:W3:Y:S02]  /*40b70*/  LDL.LU.64 R10, [R1+0x6648] ;  /* 0x00664800010a7983 */ /* 0x001ee40000300a00 */
[C---:B---3--:R-:W-:Y:S11]  /*40b80*/  HMMA.16816.F32.BF16 R4, R16.reuse, R10, R4 ;  /* 0x0000000a1004723c */ /* 0x048ff60000041804 */
[----:B------:R-:W-:Y:S11]  /*40b90*/  @!UPT UIADD3 URZ, URZ, URZ, URZ ;  /* 0x0000003f3f3ff290 */ /* 0x000ff6000fffe03f */
[----:B------:R-:W-:Y:S01]  /*40ba0*/  @!UPT UIADD3 URZ, URZ, URZ, URZ ;  /* 0x0000003f3f3ff290 */ /* 0x000fe2000fffe03f */
[----:B------:R-:W-:Y:S01]  /*40bb0*/  STL.64 [R1+0x360], R4 ;  /* 0x0003600401007387 */ /* 0x000fe20000100a00 */
[----:B------:R0:W-:Y:S03]  /*40bc0*/  STL.64 [R1+0x368], R6 ;  /* 0x0003680601007387 */ /* 0x0001e60000100a00 */
[----:B0-----:R-:W3:Y:S01]  /*40bd0*/  LDL.LU.64 R6, [R1+0x6640] ;  /* 0x0066400001067983 */ /* 0x001ee20000300a00 */
[----:B------:R0:W-:Y:S02]  /*40be0*/  STL.64 [R1+0x6598], R10 ;  /* 0x0065980a01007387 */ /* 0x0001e40000100a00 */
[----:B------:R-:W4:Y:S02]  /*40bf0*/  LDL.LU R8, [R1+0x2d0] ;  /* 0x0002d00001087983 */ /* 0x000f240000300800 */
[----:B------:R-:W4:Y:S01]  /*40c00*/  LDL.LU R9, [R1+0x2d4] ;  /* 0x0002d40001097983 */ /* 0x000f220000300800 */
[----:B0-----:R-:W4:Y:S01]  /*40c10*/  LDL.LU R10, [R1+0x2d8] ;  /* 0x0002d800010a7983 */ /* 0x001f220000300800 */
[----:B------:R-:W4:Y:S01]  /*40c20*/  LDL.LU R11, [R1+0x2dc] ;  /* 0x0002dc00010b7983 */ /* 0x000f220000300800 */
[C---:B---3--:R-:W-:Y:S11]  /*40c30*/  HMMA.16816.F32.BF16 R20, R16.reuse, R6, R20 ;  /* 0x000000061014723c */ /* 0x048ff60000041814 */
[----:B------:R-:W-:Y:S11]  /*40c40*/  @!UPT UIADD3 URZ, URZ, URZ, URZ ;  /* 0x0000003f3f3ff290 */ /* 0x000ff6000fffe03f */
[----:B------:R-:W-:Y:S01]  /*40c50*/  @!UPT UIADD3 URZ, URZ, URZ, URZ ;  /* 0x0000003f3f3ff290 */ /* 0x000fe2000fffe03f */
        /* <DEDUP_REMOVED lines=42> */
[----:B------:R0:W-:Y:S01]  /*40f00*/  STL.64 [R1+0x6520], R6 ;  /* 0x0065200601007387 */ /* 0x0001e20000100a00 */
[----:B------:R-:W-:Y:S04]  /*40f10*/  STL.64 [R1+0x6518], R4 ;  /* 0x0065180401007387 */ /* 0x000fe80000100a00 */
[----:B0-----:R-:W3:Y:S01]  /*40f20*/  LDL.64 R6, [R1+0x78] ;  /* 0x0000780001067983 */ /* 0x001ee20000100a00 */
[C---:B--2---:R-:W-:Y:S03]  /*40f30*/  HMMA.16816.F32.BF16 R20, R16.reuse, R22, R12 ;  /* 0x000000161014723c */ /* 0x044fe6000004180c */
[----:B------:R-:W2:Y:S11]  /*40f40*/  LDL.LU.64 R12, [R1+0x65b8] ;  /* 0x0065b800010c7983 */ /* 0x000eb60000300a00 */
[----:B------:R-:W-:Y:S09]  /*40f50*/  @!UPT UIADD3 URZ, URZ, URZ, URZ ;  /* 0x0000003f3f3ff290 */ /* 0x000ff2000fffe03f */
        /* <DEDUP_REMOVED lines=10> */
[----:B------:R-:W3:Y:S02]  /*41000*/  LDL.LU R4, [R1+0x270] ;  /* 0x0002700001047983 */ /* 0x000ee40000300800 */
[----:B------:R-:W-:Y:S02]  /*41010*/  IMAD.MOV.U32 R29, RZ, RZ, R6 ;  /* 0x000000ffff1d7224 */ /* 0x000fe400078e0006 */
[----:B------:R-:W-:Y:S01]  /*41020*/  IMAD.MOV.U32 R24, RZ, RZ, R7 ;  /* 0x000000ffff187224 */ /* 0x000fe200078e0007 */
[----:B----4-:R-:W-:Y:S11]  /*41030*/  HMMA.16816.F32.BF16 R8, R16, R22, R8 ;  /* 0x000000161008723c */ /* 0x010ff60000041808 */
[----:B------:R-:W-:Y:S11]  /*41040*/  @!UPT UIADD3 URZ, URZ, URZ, URZ ;  /* 0x0000003f3f3ff290 */ /* 0x000ff6000fffe03f */
[----:B------:R-:W-:Y:S01]  /*41050*/  @!UPT UIADD3 URZ, URZ, URZ, URZ ;  /* 0x0000003f3f3ff290 */ /* 0x000fe2000fffe03f */
[----:B------:R0:W-:Y:S01]  /*41060*/  STL.64 [R1+0x2d0], R8 ;  /* 0x0002d00801007387 */ /* 0x0001e20000100a00 */
[----:B------:R1:W-:Y:S02]  /*41070*/  STL.64 [R1+0x2d8], R10 ;  /* 0x0002d80a01007387 */ /* 0x0003e40000100a00 */
[----:B------:R-:W3:Y:S02]  /*41080*/  LDL.LU R5, [R1+0x274] ;  /* 0x0002740001057983 */ /* 0x000ee40000300800 */
[----:B------:R-:W4:Y:S01]  /*41090*/  LDL.LU R6, [R1+0x278] ;  /* 0x0002780001067983 */ /* 0x000f220000300800 */
[----:B------:R-:W4:Y:S01]  /*410a0*/  LDL.LU R7, [R1+0x27c] ;  /* 0x00027c0001077983 */ /* 0x000f220000300800 */
[----:B------:R-:W2:Y:S02]  /*410b0*/  LDL.LU R20, [R1+0x2c0] ;  /* 0x0002c00001147983 */ /* 0x000ea40000300800 */
[----:B------:R-:W2:Y:S02]  /*410c0*/  LDL.LU R21, [R1+0x2c4] ;  /* 0x0002c40001157983 */ /* 0x000ea40000300800 */
[----:B------:R-:W2:Y:S01]  /*410d0*/  LDL.LU R22, [R1+0x2c8] ;  /* 0x0002c80001167983 */ /* 0x000ea20000300800 */
[----:B------:R-:W2:Y:S04]  /*410e0*/  LDL.LU R23, [R1+0x2cc] ;  /* 0x0002cc0001177983 */ /* 0x000ea80000300800 */
[----:B0-----:R-:W3:Y:S01]  /*410f0*/  LDL.LU R8, [R1+0x670] ;  /* 0x0006700001087983 */ /* 0x001ee20000300800 */
[----:B------:R-:W3:Y:S02]  /*41100*/  LDL.LU R9, [R1+0x674] ;  /* 0x0006740001097983 */ /* 0x000ee40000300800 */
[----:B-1----:R-:W3:Y:S02]  /*41110*/  LDL.LU R10, [R1+0x678] ;  /* 0x00067800010a7983 */ /* 0x002ee40000300800 */
[----:B------:R-:W3:Y:S01]  /*41120*/  LDL.LU R11, [R1+0x67c] ;  /* 0x00067c00010b7983 */ /* 0x000ee20000300800 */
[----:B--2---:R0:W-:Y:S01]  /*41130*/  STL.64 [R1+0x6590], R22 ;  /* 0x0065901601007387 */ /* 0x0041e20000100a00 */
[----:B------:R-:W-:Y:S03]  /*41140*/  STL.64 [R1+0x6588], R20 ;  /* 0x0065881401007387 */ /* 0x000fe60000100a00 */
[----:B0-----:R-:W2:Y:S01]  /*41150*/  LDL.64 R22, [R1+0x58] ;  /* 0x0000580001167983 */ /* 0x001ea20000100a00 */
[----:B----4-:R-:W-:Y:S02]  /*41160*/  STL.64 [R1+0x6530], R6 ;  /* 0x0065300601007387 */ /* 0x010fe40000100a00 */
[----:B---3--:R0:W-:Y:S02]  /*41170*/  STL.64 [R1+0x6528], R4 ;  /* 0x0065280401007387 */ /* 0x0081e40000100a00 */
[----:B0-----:R-:W3:Y:S01]  /*41180*/  LDL.LU R4, [R1+0x280] ;  /* 0x0002800001047983 */ /* 0x001ee20000300800 */
[----:B------:R-:W3:Y:S02]  /*41190*/  LDL.LU R5, [R1+0x284] ;  /* 0x0002840001057983 */ /* 0x000ee40000300800 */
[----:B------:R-:W4:Y:S02]  /*411a0*/  LDL.LU R6, [R1+0x288] ;  /* 0x0002880001067983 */ /* 0x000f240000300800 */
[----:B------:R-:W4:Y:S02]  /*411b0*/  LDL.LU R7, [R1+0x28c] ;  /* 0x00028c0001077983 */ /* 0x000f240000300800 */
[----:B----4-:R0:W-:Y:S01]  /*411c0*/  STL.64 [R1+0x6540], R6 ;  /* 0x0065400601007387 */ /* 0x0101e20000100a00 */
[----:B---3--:R-:W-:Y:S02]  /*411d0*/  STL.64 [R1+0x6538], R4 ;  /* 0x0065380401007387 */ /* 0x008fe40000100a00 */
[----:B0-----:R-:W-:-:S02]  /*411e0*/  IMAD.MOV.U32 R6, RZ, RZ, R13 ;  /* 0x000000ffff067224 */ /* 0x001fc400078e000d */
[----:B------:R-:W-:Y:S02]  /*411f0*/  IMAD.MOV.U32 R7, RZ, RZ, R12 ;  /* 0x000000ffff077224 */ /* 0x000fe400078e000c */
[----:B------:R-:W0:Y:S04]  /*41200*/  LDSM.16.MT88.4 R12, [R25+0x4280] ;  /* 0x00428000190c783b */ /* 0x000e280000004200 */
[----:B------:R1:W-:Y:S04]  /*41210*/  STL.64 [R1+0x6558], R6 ;  /* 0x0065580601007387 */ /* 0x0003e80000100a00 */
[----:B-1----:R-:W3:Y:S01]  /*41220*/  LDL.64 R6, [R1+0x18] ;  /* 0x0000180001067983 */ /* 0x002ee20000100a00 */
[----:B--2---:R-:W-:Y:S03]  /*41230*/  HMMA.16816.F32.BF16 R8, R16, R22, R8 ;  /* 0x000000161008723c */ /* 0x004fe60000041808 */
[----:B---3--:R1:W-:Y:S04]  /*41240*/  STL.64 [R1+0x6570], R6 ;  /* 0x0065700601007387 */ /* 0x0083e80000100a00 */
[----:B-1----:R-:W2:Y:S01]  /*41250*/  LDL.64 R6, [R1+0x28] ;  /* 0x0000280001067983 */ /* 0x002ea20000100a00 */
[----:B------:R-:W-:Y:S02]  /*41260*/  STL.64 [R1+0x6550], R26 ;  /* 0x0065501a01007387 */ /* 0x000fe40000100a00 */
[----:B------:R1:W-:Y:S02]  /*41270*/  STL.64 [R1+0x6548], R24 ;  /* 0x0065481801007387 */ /* 0x0003e40000100a00 */
[----:B-1----:R-:W3:Y:S01]  /*41280*/  LDL.LU R24, [R1+0x290] ;  /* 0x0002900001187983 */ /* 0x002ee20000300800 */
[----:B------:R-:W3:Y:S02]  /*41290*/  LDL.LU R25, [R1+0x294] ;  /* 0x0002940001197983 */ /* 0x000ee40000300800 */
[----:B------:R-:W4:Y:S02]  /*412a0*/  LDL.LU R26, [R1+0x298] ;  /* 0x00029800011a7983 */ /* 0x000f240000300800 */
[----:B------:R-:W4:Y:S02]  /*412b0*/  LDL.LU R27, [R1+0x29c] ;  /* 0x00029c00011b7983 */ /* 0x000f240000300800 */
[----:B----4-:R-:W-:Y:S01]  /*412c0*/  STL.64 [R1+0x6568], R26 ;  /* 0x0065681a01007387 */ /* 0x010fe20000100a00 */
[----:B---3--:R1:W-:Y:S03]  /*412d0*/  STL.64 [R1+0x6560], R24 ;  /* 0x0065601801007387 */ /* 0x0083e60000100a00 */
[----:B-1----:R-:W3:Y:S01]  /*412e0*/  LDL.LU R24, [R1+0x2a0] ;  /* 0x0002a00001187983 */ /* 0x002ee20000300800 */
[----:B------:R-:W3:Y:S02]  /*412f0*/  LDL.LU R25, [R1+0x2a4] ;  /* 0x0002a40001197983 */ /* 0x000ee40000300800 */
[----:B------:R-:W3:Y:S02]  /*41300*/  LDL.LU R26, [R1+0x2a8] ;  /* 0x0002a800011a7983 */ /* 0x000ee40000300800 */
[----:B------:R-:W3:Y:S01]  /*41310*/  LDL.LU R27, [R1+0x2ac] ;  /* 0x0002ac00011b7983 */ /* 0x000ee20000300800 */
[----:B0-----:R-:W-:Y:S01]  /*41320*/  STL.64 [R1+0x6440], R14 ;  /* 0x0064400e01007387 */ /* 0x001fe20000100a00 */
[----:B------:R-:W-:Y:S02]  /*41330*/  STL.64 [R1+0x6438], R12 ;  /* 0x0064380c01007387 */ /* 0x000fe40000100a00 */
[----:B------:R0:W-:Y:S02]  /*41340*/  STL.64 [R1+0x670], R8 ;  /* 0x0006700801007387 */ /* 0x0001e40000100a00 */
[----:B------:R1:W-:Y:S02]  /*41350*/  STL.64 [R1+0x678], R10 ;  /* 0x0006780a01007387 */ /* 0x0003e40000100a00 */
[----:B0-----:R-:W-:Y:S01]  /*41360*/  IMAD.MOV.U32 R9, RZ, RZ, R22 ;  /* 0x000000ffff097224 */ /* 0x001fe200078e0016 */
[----:B-1----:R-:W4:Y:S01]  /*41370*/  LDL.LU.64 R10, [R1+0x6598] ;  /* 0x00659800010a7983 */ /* 0x002f220000300a00 */
[----:B------:R-:W-:-:S02]  /*41380*/  IMAD.MOV.U32 R8, RZ, RZ, R23 ;  /* 0x000000ffff087224 */ /* 0x000fc400078e0017 */
[----:B------:R-:W2:Y:S02]  /*41390*/  LDL.LU.64 R22, [R1+0x6590] ;  /* 0x0065900001167983 */ /* 0x000ea40000300a00 */
[----:B------:R-:W2:Y:S02]  /*413a0*/  LDL.LU.64 R20, [R1+0x6588] ;  /* 0x0065880001147983 */ /* 0x000ea40000300a00 */
[----:B------:R-:W-:Y:S02]  /*413b0*/  IMAD.MOV.U32 R14, RZ, RZ, R2 ;  /* 0x000000ffff0e7224 */ /* 0x000fe400078e0002 */
[----:B------:R-:W-:-:S07]  /*413c0*/  IMAD.MOV.U32 R15, RZ, RZ, R0 ;  /* 0x000000ffff0f7224 */ /* 0x000fce00078e0000 */
[----:B--2---:R-:W-:Y:S01]  /*413d0*/  HMMA.16816.F32.BF16 R16, R16, R14, R20 ;  /* 0x0000000e1010723c */ /* 0x004fe20000041814 */
[----:B------:R-:W2:Y:S01]  /*413e0*/  LDL.LU.64 R22, [R1+0x6580] ;  /* 0x0065800001167983 */ /* 0x000ea20000300a00 */
[----:B------:R-:W2:Y:S11]  /*413f0*/  LDL.LU.64 R20, [R1+0x6578] ;  /* 0x0065780001147983 */ /* 0x000eb60000300a00 */
[----:B------:R-:W-:Y:S10]  /*41400*/  @!UPT UIADD3 URZ, URZ, URZ, URZ ;  /* 0x0000003f3f3ff290 */ /* 0x000ff4000fffe03f */
[----:B------:R-:W-:Y:S01]  /*41410*/  STL.64 [R1+0x2c0], R16 ;  /* 0x0002c01001007387 */ /* 0x000fe20000100a00 */
[----:B------:R0:W-:Y:S03]  /*41420*/  STL.64 [R1+0x2c8], R18 ;  /* 0x0002c81201007387 */ /* 0x0001e60000100a00 */
[----:B0-----:R-:W2:Y:S04]  /*41430*/  LDL.64 R18, [R1+0x38] ;  /* 0x0000380001127983 */ /* 0x001ea80000100a00 */
[----:B--2---:R0:W-:Y:S01]  /*41440*/  STL.64 [R1+0x6510], R18 ;  /* 0x0065101201007387 */ /* 0x0041e20000100a00 */
[----:B------:R-:W2:Y:S02]  /*41450*/  LDL.LU R16, [R1+0x260] ;  /* 0x0002600001107983 */ /* 0x000ea40000300800 */
[----:B------:R-:W2:Y:S01]  /*41460*/  LDL.LU R17, [R1+0x264] ;  /* 0x0002640001117983 */ /* 0x000ea20000300800 */
[----:B0-----:R-:W2:Y:S01]  /*41470*/  LDL.LU R18, [R1+0x268] ;  /* 0x0002680001127983 */ /* 0x001ea20000300800 */
[----:B------:R-:W2:Y:S02]  /*41480*/  LDL.LU R19, [R1+0x26c] ;  /* 0x00026c0001137983 */ /* 0x000ea40000300800 */
[----:B------:R0:W-:Y:S02]  /*41490*/  STL.64 [R1+0x6450], R14 ;  /* 0x0064500e01007387 */ /* 0x0001e40000100a00 */
[----:B------:R-:W2:Y:S01]  /*414a0*/  LDL.LU R12, [R1+0x2b0] ;  /* 0x0002b000010c7983 */ /* 0x000ea20000300800 */
[----:B------:R-:W2:Y:S04]  /*414b0*/  LDL.LU R13, [R1+0x2b4] ;  /* 0x0002b400010d7983 */ /* 0x000ea80000300800 */
[----:B0-----:R-:W2:Y:S01]  /*414c0*/  LDL.LU R14, [R1+0x2b8] ;  /* 0x0002b800010e7983 */ /* 0x001ea20000300800 */
[----:B------:R-:W2:Y:S02]  /*414d0*/  LDL.LU R15, [R1+0x2bc] ;  /* 0x0002bc00010f7983 */ /* 0x000ea40000300800 */
[C---:B--2---:R-:W-:Y:S11]  /*414e0*/  HMMA.16816.F32.BF16 R12, R20.reuse, R6, R12 ;  /* 0x00000006140c723c */ /* 0x044ff6000004180c */
[----:B------:R-:W-:Y:S11]  /*414f0*/  @!UPT UIADD3 URZ, URZ, URZ, URZ ;  /* 0x0000003f3f3ff290 */ /* 0x000ff6000fffe03f */
[----:B------:R-:W-:Y:S01]  /*41500*/  @!UPT UIADD3 URZ, URZ, URZ, URZ ;  /* 0x0000003f3f3ff290 */ /* 0x000fe2000fffe03f */
[----:B------:R0:W-:Y:S01]  /*41510*/  STL.64 [R1+0x2b0], R12 ;  /* 0x0002b00c01007387 */ /* 0x0001e20000100a00 */
[----:B------:R1:W-:Y:S02]  /*41520*/  STL.64 [R1+0x2b8], R14 ;  /* 0x0002b80e01007387 */ /* 0x0003e40000100a00 */
[----:B0-----:R-:W-:Y:S02]  /*41530*/  IMAD.MOV.U32 R13, RZ, RZ, R6 ;  /* 0x000000ffff0d7224 */ /* 0x001fe400078e0006 */
[----:B------:R-:W-:Y:S02]  /*41540*/  IMAD.MOV.U32 R12, RZ, RZ, R7 ;  /* 0x000000ffff0c7224 */ /* 0x000fe400078e0007 */
[----:B------:R-:W3:Y:S02]  /*41550*/  LDL.LU.64 R6, [R1+0x6570] ;  /* 0x0065700001067983 */ /* 0x000ee40000300a00 */
[----:B---3--:R-:W-:Y:S01]  /*41560*/  HMMA.16816.F32.BF16 R24, R20, R6, R24 ;  /* 0x000000061418723c */ /* 0x008fe20000041818 */
[----:B-1----:R-:W-:-:S02]  /*41570*/  IMAD.MOV.U32 R15, RZ, RZ, R6 ;  /* 0x000000ffff0f7224 */ /* 0x002fc400078e0006 */
[----:B------:R-:W-:Y:S11]  /*41580*/  IMAD.MOV.U32 R14, RZ, RZ, R7 ;  /* 0x000000ffff0e7224 */ /* 0x000ff600078e0007 */
[----:B------:R-:W-:Y:S09]  /*41590*/  @!UPT UIADD3 URZ, URZ, URZ, URZ ;  /* 0x0000003f3f3ff290 */ /* 0x000ff2000fffe03f */
[----:B------:R-:W-:Y:S01]  /*415a0*/  STL.64 [R1+0x2a0], R24 ;  /* 0x0002a01801007387 */ /* 0x000fe20000100a00 */
[----:B------:R0:W-:Y:S03]  /*415b0*/  STL.64 [R1+0x2a8], R26 ;  /* 0x0002a81a01007387 */ /* 0x0001e60000100a00 */
[----:B0-----:R-:W2:Y:S01]  /*415c0*/  LDL.LU.64 R26, [R1+0x6568] ;  /* 0x00656800011a7983 */ /* 0x001ea20000300a00 */
[----:B------:R-:W2:Y:S02]  /*415d0*/  LDL.LU.64 R24, [R1+0x6560] ;  /* 0x0065600001187983 */ /* 0x000ea40000300a00 */
[----:B------:R-:W2:Y:S02]  /*415e0*/  LDL.LU.64 R6, [R1+0x6558] ;  /* 0x0065580001067983 */ /* 0x000ea40000300a00 */
[----:B------:R-:W-:Y:S01]  /*415f0*/  STL.64 [R1+0x6508], R14 ;  /* 0x0065080e01007387 */ /* 0x000fe20000100a00 */
[----:B------:R0:W-:Y:S04]  /*41600*/  STL.64 [R1+0x6500], R12 ;  /* 0x0065000c01007387 */ /* 0x0001e80000100a00 */
[----:B0-----:R-:W3:Y:S01]  /*41610*/  LDL.LU R12, [R1+0x250] ;  /* 0x00025000010c7983 */ /* 0x001ee20000300800 */
[----:B------:R-:W3:Y:S02]  /*41620*/  LDL.LU R13, [R1+0x254] ;  /* 0x00025400010d7983 */ /* 0x000ee40000300800 */
[----:B------:R-:W3:Y:S02]  /*41630*/  LDL.LU R14, [R1+0x258] ;  /* 0x00025800010e7983 */ /* 0x000ee40000300800 */
[----:B------:R-:W3:Y:S01]  /*41640*/  LDL.LU R15, [R1+0x25c] ;  /* 0x00025c00010f7983 */ /* 0x000ee20000300800 */
[C---:B--2---:R-:W-:Y:S01]  /*41650*/  HMMA.16816.F32.BF16 R4, R20.reuse, R6, R24 ;  /* 0x000000061404723c */ /* 0x044fe20000041818 */
[----:B------:R-:W2:Y:S01]  /*41660*/  LDL.LU.64 R26, [R1+0x6550] ;  /* 0x00655000011a7983 */ /* 0x000ea20000300a00 */
[----:B------:R-:W2:Y:S11]  /*41670*/  LDL.LU.64 R24, [R1+0x6548] ;  /* 0x0065480001187983 */ /* 0x000eb60000300a00 */
[----:B------:R-:W-:Y:S10]  /*41680*/  @!UPT UIADD3 URZ, URZ, URZ, URZ ;  /* 0x0000003f3f3ff290 */ /* 0x000ff4000fffe03f */
        /* <DEDUP_REMOVED lines=9> */
[----:B0-----:R-:W4:Y:S01]  /*41720*/  LDL.LU.64 R6, [R1+0x6530] ;  /* 0x0065300001067983 */ /* 0x001f220000300a00 */
[----:B------:R-:W4:Y:S02]  /*41730*/  LDL.LU.64 R4, [R1+0x6528] ;  /* 0x0065280001047983 */ /* 0x000f240000300a00 */
[C---:B----4-:R-:W-:Y:S11]  /*41740*/  HMMA.16816.F32.BF16 R4, R20.reuse, R10, R4 ;  /* 0x0000000a1404723c */ /* 0x050ff60000041804 */
[----:B------:R-:W-:Y:S11]  /*41750*/  @!UPT UIADD3 URZ, URZ, URZ, URZ ;  /* 0x0000003f3f3ff290 */ /* 0x000ff6000fffe03f */
[----:B------:R-:W-:Y:S01]  /*41760*/  @!UPT UIADD3 URZ, URZ, URZ, URZ ;  /* 0x0000003f3f3ff290 */ /* 0x000fe2000fffe03f */
[----:B------:R-:W-:Y:S01]  /*41770*/  STL.64 [R1+0x270], R4 ;  /* 0x0002700401007387 */ /* 0x000fe20000100a00 */
[----:B------:R0:W-:Y:S03]  /*41780*/  STL.64 [R1+0x278], R6 ;  /* 0x0002780601007387 */ /* 0x0001e60000100a00 */
[----:B0-----:R-:W2:Y:S01]  /*41790*/  LDL.LU.64 R6, [R1+0x6520] ;  /* 0x0065200001067983 */ /* 0x001ea20000300a00 */
[----:B------:R-:W4:Y:S02]  /*417a0*/  LDL.LU.64 R4, [R1+0x6518] ;  /* 0x0065180001047983 */ /* 0x000f240000300a00 */
[----:B------:R-:W-:Y:S01]  /*417b0*/  STL.64 [R1+0x6470], R10 ;  /* 0x0064700a01007387 */ /* 0x000fe20000100a00 */
[C---:B--2---:R-:W-:Y:S11]  /*417c0*/  HMMA.16816.F32.BF16 R16, R20.reuse, R6, R16 ;  /* 0x000000061410723c */ /* 0x044ff60000041810 */
[----:B------:R-:W-:Y:S11]  /*417d0*/  @!UPT UIADD3 URZ, URZ, URZ, URZ ;  /* 0x0000003f3f3ff290 */ /* 0x000ff6000fffe03f */
[----:B------:R-:W-:Y:S01]  /*417e0*/  @!UPT UIADD3 URZ, URZ, URZ, URZ ;  /* 0x0000003f3f3ff290 */ /* 0x000fe2000fffe03f */
[----:B------:R-:W-:Y:S01]  /*417f0*/  STL.64 [R1+0x260], R16 ;  /* 0x0002601001007387 */ /* 0x000fe20000100a00 */
[----:B------:R0:W-:Y:S03]  /*41800*/  STL.64 [R1+0x268], R18 ;  /* 0x0002681201007387 */ /* 0x0001e60000100a00 */
[----:B0-----:R-:W3:Y:S01]  /*41810*/  LDL.LU.64 R18, [R1+0x6510] ;  /* 0x0065100001127983 */ /* 0x001ee20000300a00 */
[----:B------:R-:W-:Y:S01]  /*41820*/  STL.64 [R1+0x64f8], R6 ;  /* 0x0064f80601007387 */ /* 0x000fe20000100a00 */
[----:B---3--:R-:W-:Y:S01]  /*41830*/  HMMA.16816.F32.BF16 R12, R20, R18, R12 ;  /* 0x00000012140c723c */ /* 0x008fe2000004180c */
[----:B------:R-:W-:Y:S02]  /*41840*/  IMAD.MOV.U32 R2, RZ, RZ, R18 ;  /* 0x000000ffff027224 */ /* 0x000fe400078e0012 */
[----:B------:R-:W-:Y:S02]  /*41850*/  IMAD.MOV.U32 R0, RZ, RZ, R19 ;  /* 0x000000ffff007224 */ /* 0x000fe400078e0013 */
[----:B------:R-:W0:Y:S11]  /*41860*/  LDSM.16.MT88.4 R16, [R25+0x4300] ;  /* 0x004300001910783b */ /* 0x000e360000004200 */
[----:B------:R-:W-:Y:S07]  /*41870*/  @!UPT UIADD3 URZ, URZ, URZ, URZ ;  /* 0x0000003f3f3ff290 */ /* 0x000fee000fffe03f */
[----:B------:R-:W-:Y:S01]  /*41880*/  STL.64 [R1+0x250], R12 ;  /* 0x0002500c01007387 */ /* 0x000fe20000100a00 */
[----:B------:R1:W-:Y:S03]  /*41890*/  STL.64 [R1+0x258], R14 ;  /* 0x0002580e01007387 */ /* 0x0003e60000100a00 */
[----:B-1----:R-:W2:Y:S01]  /*418a0*/  LDL.LU.64 R14, [R1+0x6508] ;  /* 0x00650800010e7983 */ /* 0x002ea20000300a00 */
[----:B------:R-:W3:Y:S02]  /*418b0*/  LDL.LU.64 R12, [R1+0x6500] ;  /* 0x00650000010c7983 */ /* 0x000ee40000300a00 */
[----:B------:R-:W-:Y:S02]  /*418c0*/  STL.64 [R1+0x64a0], R26 ;  /* 0x0064a01a01007387 */ /* 0x000fe40000100a00 */
[----:B------:R-:W-:Y:S01]  /*418d0*/  STL [R1+0x6498], R25 ;  /* 0x0064981901007387 */ /* 0x000fe20000100800 */
[----:B0-----:R-:W-:Y:S01]  /*418e0*/  STL.64 [R1+0x62f8], R18 ;  /* 0x0062f81201007387 */ /* 0x001fe20000100a00 */
[----:B------:R0:W-:Y:S03]  /*418f0*/  STL.64 [R1+0x62f0], R16 ;  /* 0x0062f01001007387 */ /* 0x0001e60000100a00 */
[----:B0-----:R-:W2:Y:S01]  /*41900*/  LDL.LU R16, [R1+0x5b0] ;  /* 0x0005b00001107983 */ /* 0x001ea20000300800 */
[----:B------:R-:W2:Y:S02]  /*41910*/  LDL.LU R17, [R1+0x5b4] ;  /* 0x0005b40001117983 */ /* 0x000ea40000300800 */
[----:B------:R-:W2:Y:S02]  /*41920*/  LDL.LU R18, [R1+0x5b8] ;  /* 0x0005b80001127983 */ /* 0x000ea40000300800 */
[----:B------:R-:W2:Y:S02]  /*41930*/  LDL.LU R19, [R1+0x5bc] ;  /* 0x0005bc0001137983 */ /* 0x000ea40000300800 */
[----:B--2---:R-:W-:Y:S01]  /*41940*/  STL.64 [R1+0x63f8], R18 ;  /* 0x0063f81201007387 */ /* 0x004fe20000100a00 */
[----:B------:R0:W-:Y:S03]  /*41950*/  STL.64 [R1+0x63f0], R16 ;  /* 0x0063f01001007387 */ /* 0x0001e60000100a00 */
[----:B0-----:R-:W2:Y:S01]  /*41960*/  LDL.LU R16, [R1+0x5c0] ;  /* 0x0005c00001107983 */ /* 0x001ea20000300800 */
[----:B------:R-:W2:Y:S02]  /*41970*/  LDL.LU R17, [R1+0x5c4] ;  /* 0x0005c40001117983 */ /* 0x000ea40000300800 */
[----:B------:R-:W2:Y:S02]  /*41980*/  LDL.LU R18, [R1+0x5c8] ;  /* 0x0005c80001127983 */ /* 0x000ea40000300800 */
[----:B------:R-:W2:Y:S02]  /*41990*/  LDL.LU R19, [R1+0x5cc] ;  /* 0x0005cc0001137983 */ /* 0x000ea40000300800 */
[----:B--2---:R0:W-:Y:S01]  /*419a0*/  STL.64 [R1+0x6408], R18 ;  /* 0x0064081201007387 */ /* 0x0041e20000100a00 */
[----:B------:R-:W-:Y:S02]  /*419b0*/  STL.64 [R1+0x6400], R16 ;  /* 0x0064001001007387 */ /* 0x000fe40000100a00 */
[----:B0-----:R-:W-:-:S02]  /*419c0*/  IMAD.MOV.U32 R18, RZ, RZ, R15 ;  /* 0x000000ffff127224 */ /* 0x001fc400078e000f */
[----:B------:R-:W-:Y:S02]  /*419d0*/  IMAD.MOV.U32 R19, RZ, RZ, R14 ;  /* 0x000000ffff137224 */ /* 0x000fe400078e000e */
[----:B------:R-:W-:Y:S02]  /*419e0*/  IMAD.MOV.U32 R14, RZ, RZ, R9 ;  /* 0x000000ffff0e7224 */ /* 0x000fe400078e0009 */
[----:B------:R-:W-:Y:S01]  /*419f0*/  IMAD.MOV.U32 R15, RZ, RZ, R8 ;  /* 0x000000ffff0f7224 */ /* 0x000fe200078e0008 */
[----:B------:R3:W-:Y:S04]  /*41a00*/  STL.64 [R1+0x6420], R18 ;  /* 0x0064201201007387 */ /* 0x0007e80000100a00 */
[----:B------:R-:W-:Y:S02]  /*41a10*/  STL.64 [R1+0x6468], R14 ;  /* 0x0064680e01007387 */ /* 0x000fe40000100a00 */
[----:B---3--:R-:W-:-:S02]  /*41a20*/  IMAD.MOV.U32 R18, RZ, RZ, R13 ;  /* 0x000000ffff127224 */ /* 0x008fc400078e000d */
[----:B------:R-:W-:-:S05]  /*41a30*/  IMAD.MOV.U32 R19, RZ, RZ, R12 ;  /* 0x000000ffff137224 */ /* 0x000fca00078e000c */
[----:B------:R0:W-:Y:S01]  /*41a40*/  STL.64 [R1+0x6448], R18 ;  /* 0x0064481201007387 */ /* 0x0001e20000100a00 */
[----:B------:R-:W2:Y:S02]  /*41a50*/  LDL.LU R16, [R1+0x240] ;  /* 0x0002400001107983 */ /* 0x000ea40000300800 */
[----:B------:R-:W2:Y:S01]  /*41a60*/  LDL.LU R17, [R1+0x244] ;  /* 0x0002440001117983 */ /* 0x000ea20000300800 */
[----:B0-----:R-:W3:Y:S01]  /*41a70*/  LDL.LU R18, [R1+0x248] ;  /* 0x0002480001127983 */ /* 0x001ee20000300800 */
[----:B------:R-:W3:Y:S02]  /*41a80*/  LDL.LU R19, [R1+0x24c] ;  /* 0x00024c0001137983 */ /* 0x000ee40000300800 */
[----:B------:R-:W2:Y:S02]  /*41a90*/  LDL.LU R8, [R1+0x600] ;  /* 0x0006000001087983 */ /* 0x000ea40000300800 */
[----:B------:R-:W2:Y:S01]  /*41aa0*/  LDL.LU R9, [R1+0x604] ;  /* 0x0006040001097983 */ /* 0x000ea20000300800 */
[----:B------:R-:W2:Y:S01]  /*41ab0*/  LDL.LU R10, [R1+0x608] ;  /* 0x00060800010a7983 */ /* 0x000ea20000300800 */
[----:B------:R-:W2:Y:S03]  /*41ac0*/  LDL.LU R11, [R1+0x60c] ;  /* 0x00060c00010b7983 */ /* 0x000ea60000300800 */
[----:B--2---:R0:W-:Y:S01]  /*41ad0*/  STL.64 [R1+0x6480], R10 ;  /* 0x0064800a01007387 */ /* 0x0041e20000100a00 */
[----:B------:R-:W-:Y:S02]  /*41ae0*/  STL.64 [R1+0x6478], R8 ;  /* 0x0064780801007387 */ /* 0x000fe40000100a00 */
[----:B0-----:R-:W-:-:S02]  /*41af0*/  IMAD.MOV.U32 R11, RZ, RZ, R24 ;  /* 0x000000ffff0b7224 */ /* 0x001fc400078e0018 */
[----:B------:R-:W2:Y:S01]  /*41b00*/  LDL.LU R24, [R1+0x620] ;  /* 0x0006200001187983 */ /* 0x000ea20000300800 */
[----:B------:R-:W2:Y:S02]  /*41b10*/  LDL.LU R25, [R1+0x624] ;  /* 0x0006240001197983 */ /* 0x000ea40000300800 */
[----:B------:R-:W2:Y:S02]  /*41b20*/  LDL.LU R26, [R1+0x628] ;  /* 0x00062800011a7983 */ /* 0x000ea40000300800 */
[----:B------:R-:W2:Y:S02]  /*41b30*/  LDL.LU R27, [R1+0x62c] ;  /* 0x00062c00011b7983 */ /* 0x000ea40000300800 */
[----:B--2---:R0:W-:Y:S01]  /*41b40*/  STL.64 [R1+0x64b0], R26 ;  /* 0x0064b01a01007387 */ /* 0x0041e20000100a00 */
[----:B------:R-:W-:Y:S02]  /*41b50*/  STL.64 [R1+0x64a8], R24 ;  /* 0x0064a81801007387 */ /* 0x000fe40000100a00 */
[----:B0-----:R-:W-:-:S02]  /*41b60*/  IMAD.MOV.U32 R26, RZ, RZ, R28 ;  /* 0x000000ffff1a7224 */ /* 0x001fc400078e001c */
[----:B----4-:R-:W-:-:S05]  /*41b70*/  IMAD.MOV.U32 R27, RZ, RZ, R5 ;  /* 0x000000ffff1b7224 */ /* 0x010fca00078e0005 */
[----:B------:R0:W-:Y:S04]  /*41b80*/  STL.64 [R1+0x64c0], R26 ;  /* 0x0064c01a01007387 */ /* 0x0001e80000100a00 */
[----:B0-----:R-:W2:Y:S01]  /*41b90*/  LDL.64 R26, [R1+0xa8] ;  /* 0x0000a800011a7983 */ /* 0x001ea20000100a00 */
[----:B------:R-:W-:-:S03]  /*41ba0*/  IMAD.MOV.U32 R10, RZ, RZ, R29 ;  /* 0x000000ffff0a7224 */ /* 0x000fc600078e001d */
[----:B--2---:R0:W-:Y:S02]  /*41bb0*/  STL.64 [R1+0x64d8], R26 ;  /* 0x0064d81a01007387 */ /* 0x0041e40000100a00 */
[----:B0-----:R-:W-:Y:S02]  /*41bc0*/  IMAD.MOV.U32 R26, RZ, RZ, R4 ;  /* 0x000000ffff1a7224 */ /* 0x001fe400078e0004 */
[----:B------:R-:W-:Y:S01]  /*41bd0*/  IMAD.MOV.U32 R27, RZ, RZ, R3 ;  /* 0x000000ffff1b7224 */ /* 0x000fe200078e0003 */
[----:B------:R-:W2:Y:S01]  /*41be0*/  LDL.LU R4, [R1+0x660] ;  /* 0x0006600001047983 */ /* 0x000ea20000300800 */
[----:B------:R-:W2:Y:S02]  /*41bf0*/  LDL.LU R5, [R1+0x664] ;  /* 0x0006640001057983 */ /* 0x000ea40000300800 */
[----:B------:R-:W2:Y:S02]  /*41c00*/  LDL.LU R6, [R1+0x668] ;  /* 0x0006680001067983 */ /* 0x000ea40000300800 */
[----:B------:R-:W2:Y:S01]  /*41c10*/  LDL.LU R7, [R1+0x66c] ;  /* 0x00066c0001077983 */ /* 0x000ea20000300800 */
[----:B------:R0:W-:Y:S04]  /*41c20*/  STL.64 [R1+0x64f0], R26 ;  /* 0x0064f01a01007387 */ /* 0x0001e80000100a00 */
[----:B0-----:R-:W2:Y:S01]  /*41c30*/  LDL.64 R26, [R1+0xc8] ;  /* 0x0000c800011a7983 */ /* 0x001ea20000100a00 */
[----:B------:R0:W-:Y:S03]  /*41c40*/  STL.64 [R1+0x6490], R10 ;  /* 0x0064900a01007387 */ /* 0x0001e60000100a00 */
[----:B0-----:R-:W4:Y:S04]  /*41c50*/  LDL.64 R10, [R1+0x88] ;  /* 0x00008800010a7983 */ /* 0x001f280000100a00 */
[----:B----4-:R0:W-:Y:S01]  /*41c60*/  STL.64 [R1+0x64b8], R10 ;  /* 0x0064b80a01007387 */ /* 0x0101e20000100a00 */
[----:B------:R-:W4:Y:S02]  /*41c70*/  LDL.LU R8, [R1+0x630] ;  /* 0x0006300001087983 */ /* 0x000f240000300800 */
[----:B------:R-:W4:Y:S01]  /*41c80*/  LDL.LU R9, [R1+0x634] ;  /* 0x0006340001097983 */ /* 0x000f220000300800 */
[----:B0-----:R-:W2:Y:S01]  /*41c90*/  LDL.LU R10, [R1+0x638] ;  /* 0x00063800010a7983 */ /* 0x001ea20000300800 */
[----:B------:R-:W2:Y:S03]  /*41ca0*/  LDL.LU R11, [R1+0x63c] ;  /* 0x00063c00010b7983 */ /* 0x000ea60000300800 */
[----:B--2---:R-:W-:Y:S01]  /*41cb0*/  STL.64 [R1+0x64d0], R10 ;  /* 0x0064d00a01007387 */ /* 0x004fe20000100a00 */
[----:B----4-:R0:W-:Y:S03]  /*41cc0*/  STL.64 [R1+0x64c8], R8 ;  /* 0x0064c80801007387 */ /* 0x0101e60000100a00 */
[----:B0-----:R-:W2:Y:S01]  /*41cd0*/  LDL.LU R8, [R1+0x640] ;  /* 0x0006400001087983 */ /* 0x001ea20000300800 */
[----:B------:R-:W2:Y:S02]  /*41ce0*/  LDL.LU R9, [R1+0x644] ;  /* 0x0006440001097983 */ /* 0x000ea40000300800 */
[----:B------:R-:W4:Y:S02]  /*41cf0*/  LDL.LU R10, [R1+0x648] ;  /* 0x00064800010a7983 */ /* 0x000f240000300800 */
[----:B------:R-:W4:Y:S01]  /*41d00*/  LDL.LU R11, [R1+0x64c] ;  /* 0x00064c00010b7983 */ /* 0x000f220000300800 */
[----:B------:R-:W-:Y:S01]  /*41d10*/  HMMA.16816.F32.BF16 R4, R20, R26, R4 ;  /* 0x0000001a1404723c */ /* 0x000fe20000041804 */
[----:B----4-:R-:W-:Y:S01]  /*41d20*/  STL.64 [R1+0x64e8], R10 ;  /* 0x0064e80a01007387 */ /* 0x010fe20000100a00 */
[----:B--2---:R0:W-:Y:S03]  /*41d30*/  STL.64 [R1+0x64e0], R8 ;  /* 0x0064e00801007387 */ /* 0x0041e60000100a00 */
[----:B0-----:R-:W2:Y:S01]  /*41d40*/  LDL.LU R8, [R1+0x650] ;  /* 0x0006500001087983 */ /* 0x001ea20000300800 */
[----:B------:R-:W2:Y:S02]  /*41d50*/  LDL.LU R9, [R1+0x654] ;  /* 0x0006540001097983 */ /* 0x000ea40000300800 */
[----:B------:R-:W2:Y:S02]  /*41d60*/  LDL.LU R10, [R1+0x658] ;  /* 0x00065800010a7983 */ /* 0x000ea40000300800 */
[----:B------:R-:W2:Y:S01]  /*41d70*/  LDL.LU R11, [R1+0x65c] ;  /* 0x00065c00010b7983 */ /* 0x000ea20000300800 */
[----:B------:R-:W4:Y:S01]  /*41d80*/  LDL.64 R14, [R1+0x68] ;  /* 0x00006800010e7983 */ /* 0x000f220000100a00 */
[----:B------:R-:W-:-:S03]  /*41d90*/  IMAD.MOV.U32 R3, RZ, RZ, R27 ;  /* 0x000000ffff037224 */ /* 0x000fc600078e001b */
[----:B----4-:R0:W-:Y:S01]  /*41da0*/  STL.64 [R1+0x6488], R14 ;  /* 0x0064880e01007387 */ /* 0x0101e20000100a00 */
[----:B------:R-:W4:Y:S02]  /*41db0*/  LDL.LU R12, [R1+0x610] ;  /* 0x00061000010c7983 */ /* 0x000f240000300800 */
[----:B------:R-:W4:Y:S01]  /*41dc0*/  LDL.LU R13, [R1+0x614] ;  /* 0x00061400010d7983 */ /* 0x000f220000300800 */
[----:B0-----:R-:W4:Y:S01]  /*41dd0*/  LDL.LU R14, [R1+0x618] ;  /* 0x00061800010e7983 */ /* 0x001f220000300800 */
[----:B------:R-:W4:Y:S02]  /*41de0*/  LDL.LU R15, [R1+0x61c] ;  /* 0x00061c00010f7983 */ /* 0x000f240000300800 */
[----:B---3--:R-:W-:Y:S02]  /*41df0*/  STL.64 [R1+0x6460], R18 ;  /* 0x0064601201007387 */ /* 0x008fe40000100a00 */
[----:B------:R0:W-:Y:S02]  /*41e00*/  STL.64 [R1+0x6458], R16 ;  /* 0x0064581001007387 */ /* 0x0001e40000100a00 */
[----:B0-----:R-:W3:Y:S01]  /*41e10*/  LDL.LU R16, [R1+0x5f0] ;  /* 0x0005f00001107983 */ /* 0x001ee20000300800 */
[----:B------:R-:W3:Y:S02]  /*41e20*/  LDL.LU R17, [R1+0x5f4] ;  /* 0x0005f40001117983 */ /* 0x000ee40000300800 */
[----:B------:R-:W3:Y:S02]  /*41e30*/  LDL.LU R18, [R1+0x5f8] ;  /* 0x0005f80001127983 */ /* 0x000ee40000300800 */
[----:B------:R-:W3:Y:S01]  /*41e40*/  LDL.LU R19, [R1+0x5fc] ;  /* 0x0005fc0001137983 */ /* 0x000ee20000300800 */
[----:B------:R0:W-:Y:S01]  /*41e50*/  STL.64 [R1+0x660], R4 ;  /* 0x0006600401007387 */ /* 0x0001e20000100a00 */
[----:B------:R1:W-:Y:S02]  /*41e60*/  STL.64 [R1+0x668], R6 ;  /* 0x0006680601007387 */ /* 0x0003e40000100a00 */
[----:B0-----:R-:W-:Y:S01]  /*41e70*/  IMAD.MOV.U32 R4, RZ, RZ, R26 ;  /* 0x000000ffff047224 */ /* 0x001fe200078e001a */
[----:B-1----:R-:W2:Y:S01]  /*41e80*/  LDL.LU.64 R6, [R1+0x64f8] ;  /* 0x0064f80001067983 */ /* 0x002ea20000300a00 */
        /* <DEDUP_REMOVED lines=24> */
[----:B---3--:R-:W-:Y:S01]  /*42010*/  STL.64 [R1+0x6430], R6 ;  /* 0x0064300601007387 */ /* 0x008fe20000100a00 */
[----:B------:R0:W-:Y:S03]  /*42020*/  STL.64 [R1+0x6428], R4 ;  /* 0x0064280401007387 */ /* 0x0001e60000100a00 */
[----:B0-----:R-:W2:Y:S01]  /*42030*/  LDL.LU R4, [R1+0x5e0] ;  /* 0x0005e00001047983 */ /* 0x001ea20000300800 */
[----:B------:R-:W2:Y:S02]  /*42040*/  LDL.LU R5, [R1+0x5e4] ;  /* 0x0005e40001057983 */ /* 0x000ea40000300800 */
[----:B------:R-:W2:Y:S02]  /*42050*/  LDL.LU R6, [R1+0x5e8] ;  /* 0x0005e80001067983 */ /* 0x000ea40000300800 */
[----:B------:R-:W2:Y:S01]  /*42060*/  LDL.LU R7, [R1+0x5ec] ;  /* 0x0005ec0001077983 */ /* 0x000ea20000300800 */
[----:B------:R-:W3:Y:S11]  /*42070*/  LDL.LU.64 R10, [R1+0x64b8] ;  /* 0x0064b800010a7983 */ /* 0x000ef60000300a00 */
[----:B------:R-:W-:Y:S01]  /*42080*/  @!UPT UIADD3 URZ, URZ, URZ, URZ ;  /* 0x0000003f3f3ff290 */ /* 0x000fe2000fffe03f */
[----:B------:R-:W-:Y:S02]  /*42090*/  STL.64 [R1+0x630], R24 ;  /* 0x0006301801007387 */ /* 0x000fe40000100a00 */
[----:B------:R0:W-:Y:S02]  /*420a0*/  STL.64 [R1+0x638], R26 ;  /* 0x0006381a01007387 */ /* 0x0001e40000100a00 */
[----:B0-----:R-:W3:Y:S01]  /*420b0*/  LDL.LU.64 R26, [R1+0x64b0] ;  /* 0x0064b000011a7983 */ /* 0x001ee20000300a00 */
[----:B------:R-:W3:Y:S02]  /*420c0*/  LDL.LU.64 R24, [R1+0x64a8] ;  /* 0x0064a80001187983 */ /* 0x000ee40000300a00 */
[C---:B---3--:R-:W-:Y:S01]  /*420d0*/  HMMA.16816.F32.BF16 R24, R20.reuse, R10, R24 ;  /* 0x0000000a1418723c */ /* 0x048fe20000041818 */
[----:B------:R-:W-:Y:S11]  /*420e0*/  IMAD.MOV.U32 R29, RZ, RZ, R11 ;  /* 0x000000ffff1d7224 */ /* 0x000ff600078e000b */
[----:B------:R-:W-:Y:S11]  /*420f0*/  @!UPT UIADD3 URZ, URZ, URZ, URZ ;  /* 0x0000003f3f3ff290 */ /* 0x000ff6000fffe03f */
[----:B------:R0:W-:Y:S01]  /*42100*/  STL.64 [R1+0x620], R24 ;  /* 0x0006201801007387 */ /* 0x0001e20000100a00 */
[----:B------:R1:W-:Y:S02]  /*42110*/  STL.64 [R1+0x628], R26 ;  /* 0x0006281a01007387 */ /* 0x0003e40000100a00 */
[----:B0-----:R-:W-:Y:S01]  /*42120*/  IMAD.MOV.U32 R24, RZ, RZ, R10 ;  /* 0x000000ffff187224 */ /* 0x001fe200078e000a */
[----:B-1----:R-:W3:Y:S01]  /*42130*/  LDL.LU.64 R26, [R1+0x64a0] ;  /* 0x0064a000011a7983 */ /* 0x002ee20000300a00 */
[----:B------:R-:W2:Y:S02]  /*42140*/  LDL.LU R25, [R1+0x6498] ;  /* 0x0064980001197983 */ /* 0x000ea40000300800 */
[----:B------:R-:W4:Y:S02]  /*42150*/  LDL.LU.64 R10, [R1+0x6490] ;  /* 0x00649000010a7983 */ /* 0x000f240000300a00 */
[C---:B----4-:R-:W-:Y:S01]  /*42160*/  HMMA.16816.F32.BF16 R8, R20.reuse, R10, R12 ;  /* 0x0000000a1408723c */ /* 0x050fe2000004180c */
[----:B------:R-:W4:Y:S11]  /*42170*/  LDL.LU.64 R14, [R1+0x6488] ;  /* 0x00648800010e7983 */ /* 0x000f360000300a00 */
[----:B------:R-:W-:Y:S11]  /*42180*/  @!UPT UIADD3 URZ, URZ, URZ, URZ ;  /* 0x0000003f3f3ff290 */ /* 0x000ff6000fffe03f */
[----:B------:R-:W-:Y:S01]  /*42190*/  STL.64 [R1+0x610], R8 ;  /* 0x0006100801007387 */ /* 0x000fe20000100a00 */
[----:B------:R0:W-:Y:S03]  /*421a0*/  STL.64 [R1+0x618], R10 ;  /* 0x0006180a01007387 */ /* 0x0001e60000100a00 */
[----:B0-----:R-:W4:Y:S01]  /*421b0*/  LDL.LU.64 R10, [R1+0x6480] ;  /* 0x00648000010a7983 */ /* 0x001f220000300a00 */
[----:B------:R-:W4:Y:S02]  /*421c0*/  LDL.LU.64 R8, [R1+0x6478] ;  /* 0x0064780001087983 */ /* 0x000f240000300a00 */
[C---:B----4-:R-:W-:Y:S11]  /*421d0*/  HMMA.16816.F32.BF16 R8, R20.reuse, R14, R8 ;  /* 0x0000000e1408723c */ /* 0x050ff60000041808 */
[----:B------:R-:W-:Y:S11]  /*421e0*/  @!UPT UIADD3 URZ, URZ, URZ, URZ ;  /* 0x0000003f3f3ff290 */ /* 0x000ff6000fffe03f */
[----:B------:R-:W-:Y:S01]  /*421f0*/  @!UPT UIADD3 URZ, URZ, URZ, URZ ;  /* 0x0000003f3f3ff290 */ /* 0x000fe2000fffe03f */
[----:B------:R0:W-:Y:S01]  /*42200*/  STL.64 [R1+0x600], R8 ;  /* 0x0006000801007387 */ /* 0x0001e20000100a00 */
[----:B------:R1:W-:Y:S02]  /*42210*/  STL.64 [R1+0x608], R10 ;  /* 0x0006080a01007387 */ /* 0x0003e40000100a00 */
[----:B0-----:R-:W-:Y:S01]  /*42220*/  IMAD.MOV.U32 R8, RZ, RZ, R14 ;  /* 0x000000ffff087224 */ /* 0x001fe200078e000e */
[----:B-1----:R-:W4:Y:S01]  /*42230*/  LDL.LU.64 R10, [R1+0x6470] ;  /* 0x00647000010a7983 */ /* 0x002f220000300a00 */
[----:B------:R-:W-:Y:S02]  /*42240*/  IMAD.MOV.U32 R9, RZ, RZ, R15 ;  /* 0x000000ffff097224 */ /* 0x000fe400078e000f */
        /* <DEDUP_REMOVED lines=14> */
[----:B------:R-:W-:Y:S02]  /*42330*/  STL.64 [R1+0x248], R22 ;  /* 0x0002481601007387 */ /* 0x000fe40000100a00 */
[----:B------:R-:W0:Y:S02]  /*42340*/  LDSM.16.MT88.4 R20, [R25+0x4380] ;  /* 0x004380001914783b */ /* 0x000e240000004200 */
[----:B0-----:R0:W-:Y:S02]  /*42350*/  STL.64 [R1+0x61c0], R22 ;  /* 0x0061c01601007387 */ /* 0x0011e40000100a00 */
[----:B------:R-:W-:Y:S02]  /*42360*/  STL.64 [R1+0x61b8], R20 ;  /* 0x0061b81401007387 */ /* 0x000fe40000100a00 */
[----:B0-----:R-:W3:Y:S01]  /*42370*/  LDL.LU.64 R22, [R1+0x48] ;  /* 0x0000480001167983 */ /* 0x001ee20000300a00 */
[C---:B--2---:R-:W-:Y:S03]  /*42380*/  HMMA.16816.F32.BF16 R16, R12.reuse, R18, R4 ;  /* 0x000000120c10723c */ /* 0x044fe60000041804 */
[----:B---3--:R0:W-:Y:S04]  /*42390*/  STL.64 [R1+0x6300], R22 ;  /* 0x0063001601007387 */ /* 0x0081e80000100a00 */
[----:B0-----:R-:W2:Y:S04]  /*423a0*/  LDL R22, [R1+0x8] ;  /* 0x0000080001167983 */ /* 0x001ea80000100800 */
[----:B------:R-:W2:Y:S01]  /*423b0*/  LDL R23, [R1+0xc] ;  /* 0x00000c0001177983 */ /* 0x000ea20000100800 */
[----:B------:R-:W3:Y:S02]  /*423c0*/  LDL.LU.64 R6, [R1+0x6430] ;  /* 0x0064300001067983 */ /* 0x000ee40000300a00 */
[----:B------:R-:W3:Y:S09]  /*423d0*/  LDL.LU.64 R4, [R1+0x6428] ;  /* 0x0064280001047983 */ /* 0x000ef20000300a00 */
[----:B------:R-:W-:Y:S01]  /*423e0*/  STL.64 [R1+0x5e0], R16 ;  /* 0x0005e01001007387 */ /* 0x000fe20000100a00 */
[----:B------:R0:W-:Y:S04]  /*423f0*/  STL.64 [R1+0x5e8], R18 ;  /* 0x0005e81201007387 */ /* 0x0001e80000100a00 */
[----:B0-----:R-:W3:Y:S02]  /*42400*/  LDL.LU.64 R18, [R1+0x6420] ;  /* 0x0064200001127983 */ /* 0x001ee40000300a00 */
[C---:B---3--:R-:W-:Y:S02]  /*42410*/  HMMA.16816.F32.BF16 R16, R12.reuse, R18, R4 ;  /* 0x000000120c10723c */ /* 0x048fe40000041804 */
[----:B------:R-:W3:Y:S01]  /*42420*/  LDL.LU.64 R6, [R1+0x6418] ;  /* 0x0064180001067983 */ /* 0x000ee20000300a00 */
[----:B------:R-:W2:Y:S11]  /*42430*/  LDL.LU.64 R4, [R1+0x6410] ;  /* 0x0064100001047983 */ /* 0x000eb60000300a00 */
[----:B------:R-:W-:Y:S09]  /*42440*/  @!UPT UIADD3 URZ, URZ, URZ, URZ ;  /* 0x0000003f3f3ff290 */ /* 0x000ff2000fffe03f */
[----:B------:R-:W-:Y:S01]  /*42450*/  STL.64 [R1+0x5d0], R16 ;  /* 0x0005d01001007387 */ /* 0x000fe20000100a00 */
[----:B------:R0:W-:Y:S03]  /*42460*/  STL.64 [R1+0x5d8], R18 ;  /* 0x0005d81201007387 */ /* 0x0001e60000100a00 */
[----:B0-----:R-:W2:Y:S01]  /*42470*/  LDL.LU.64 R18, [R1+0x6408] ;  /* 0x0064080001127983 */ /* 0x001ea20000300a00 */
[----:B------:R-:W2:Y:S02]  /*42480*/  LDL.LU.64 R16, [R1+0x6400] ;  /* 0x0064000001107983 */ /* 0x000ea40000300a00 */
[C---:B--2---:R-:W-:Y:S01]  /*42490*/  HMMA.16816.F32.BF16 R20, R12.reuse, R22, R16 ;  /* 0x000000160c14723c */ /* 0x044fe20000041810 */
[----:B------:R-:W2:Y:S01]  /*424a0*/  LDL.LU.64 R18, [R1+0x63f8] ;  /* 0x0063f80001127983 */ /* 0x000ea20000300a00 */
[----:B------:R-:W2:Y:S11]  /*424b0*/  LDL.LU.64 R16, [R1+0x63f0] ;  /* 0x0063f00001107983 */ /* 0x000eb60000300a00 */
[----:B------:R-:W-:Y:S10]  /*424c0*/  @!UPT UIADD3 URZ, URZ, URZ, URZ ;  /* 0x0000003f3f3ff290 */ /* 0x000ff4000fffe03f */
[----:B------:R-:W-:Y:S01]  /*424d0*/  STL.64 [R1+0x5c0], R20 ;  /* 0x0005c01401007387 */ /* 0x000fe20000100a00 */
[----:B------:R0:W-:Y:S03]  /*424e0*/  STL.64 [R1+0x5c8], R22 ;  /* 0x0005c81601007387 */ /* 0x0001e60000100a00 */
[----:B0-----:R-:W3:Y:S01]  /*424f0*/  LDL.64 R22, [R1+0x58] ;  /* 0x0000580001167983 */ /* 0x001ee20000100a00 */
[----:B--2---:R-:W-:Y:S03]  /*42500*/  HMMA.16816.F32.BF16 R16, R12, R26, R16 ;  /* 0x0000001a0c10723c */ /* 0x004fe60000041810 */
[----:B---3--:R0:W-:Y:S11]  /*42510*/  STL.64 [R1+0x6318], R22 ;  /* 0x0063181601007387 */ /* 0x0081f60000100a00 */
[----:B------:R-:W-:Y:S09]  /*42520*/  @!UPT UIADD3 URZ, URZ, URZ, URZ ;  /* 0x0000003f3f3ff290 */ /* 0x000ff2000fffe03f */
[----:B------:R1:W-:Y:S02]  /*42530*/  STL.64 [R1+0x5b0], R16 ;  /* 0x0005b01001007387 */ /* 0x0003e40000100a00 */
[----:B------:R2:W-:Y:S02]  /*42540*/  STL.64 [R1+0x5b8], R18 ;  /* 0x0005b81201007387 */ /* 0x0005e40000100a00 */
[----:B0-----:R-:W-:Y:S01]  /*42550*/  IMAD.MOV.U32 R22, RZ, RZ, R8 ;  /* 0x000000ffff167224 */ /* 0x001fe200078e0008 */
[----:B-1----:R-:W3:Y:S01]  /*42560*/  LDL.LU R16, [R1+0x230] ;  /* 0x0002300001107983 */ /* 0x002ee20000300800 */
[----:B------:R-:W3:Y:S02]  /*42570*/  LDL.LU R17, [R1+0x234] ;  /* 0x0002340001117983 */ /* 0x000ee40000300800 */
[----:B------:R-:W-:Y:S02]  /*42580*/  IMAD.MOV.U32 R23, RZ, RZ, R9 ;  /* 0x000000ffff177224 */ /* 0x000fe400078e0009 */
[----:B--2---:R-:W2:Y:S01]  /*42590*/  LDL.LU R18, [R1+0x238] ;  /* 0x0002380001127983 */ /* 0x004ea20000300800 */
[----:B------:R-:W2:Y:S01]  /*425a0*/  LDL.LU R19, [R1+0x23c] ;  /* 0x00023c0001137983 */ /* 0x000ea20000300800 */
[----:B------:R-:W2:Y:S02]  /*425b0*/  LDL.LU R8, [R1+0x63e8] ;  /* 0x0063e80001087983 */ /* 0x000ea40000300800 */
[----:B------:R-:W2:Y:S02]  /*425c0*/  LDL.LU R9, [R1+0x63e4] ;  /* 0x0063e40001097983 */ /* 0x000ea40000300800 */
[----:B------:R0:W-:Y:S02]  /*425d0*/  STL.64 [R1+0x6330], R22 ;  /* 0x0063301601007387 */ /* 0x0001e40000100a00 */
[----:B0-----:R-:W2:Y:S04]  /*425e0*/  LDL.64 R22, [R1+0x78] ;  /* 0x0000780001167983 */ /* 0x001ea80000100a00 */
[----:B--2---:R0:W-:Y:S01]  /*425f0*/  STL.64 [R1+0x6348], R22 ;  /* 0x0063481601007387 */ /* 0x0041e20000100a00 */
[----:B------:R-:W-:Y:S02]  /*42600*/  STL.64 [R1+0x6310], R18 ;  /* 0x0063101201007387 */ /* 0x000fe40000100a00 */
[----:B---3--:R1:W-:Y:S02]  /*42610*/  STL.64 [R1+0x6308], R16 ;  /* 0x0063081001007387 */ /* 0x0083e40000100a00 */
[----:B0-----:R-:W-:-:S02]  /*42620*/  IMAD.MOV.U32 R22, RZ, RZ, R24 ;  /* 0x000000ffff167224 */ /* 0x001fc400078e0018 */
[----:B------:R-:W-:Y:S01]  /*42630*/  IMAD.MOV.U32 R23, RZ, RZ, R29 ;  /* 0x000000ffff177224 */ /* 0x000fe200078e001d */
[----:B-1----:R-:W2:Y:S01]  /*42640*/  LDL.LU R16, [R1+0x500] ;  /* 0x0005000001107983 */ /* 0x002ea20000300800 */
[----:B------:R-:W2:Y:S02]  /*42650*/  LDL.LU R17, [R1+0x504] ;  /* 0x0005040001117983 */ /* 0x000ea40000300800 */
[----:B------:R-:W3:Y:S02]  /*42660*/  LDL.LU R18, [R1+0x508] ;  /* 0x0005080001127983 */ /* 0x000ee40000300800 */
[----:B------:R-:W3:Y:S01]  /*42670*/  LDL.LU R19, [R1+0x50c] ;  /* 0x00050c0001137983 */ /* 0x000ee20000300800 */
[----:B------:R-:W2:Y:S01]  /*42680*/  LDL.LU R24, [R1+0x63e0] ;  /* 0x0063e00001187983 */ /* 0x000ea20000300800 */
[----:B------:R0:W-:Y:S03]  /*42690*/  STL.64 [R1+0x6360], R22 ;  /* 0x0063601601007387 */ /* 0x0001e60000100a00 */
[----:B0-----:R-:W2:Y:S04]  /*426a0*/  LDL.64 R22, [R1+0x98] ;  /* 0x0000980001167983 */ /* 0x001ea80000100a00 */
[----:B--2---:R-:W-:Y:S01]  /*426b0*/  STL.64 [R1+0x6378], R22 ;  /* 0x0063781601007387 */ /* 0x004fe20000100a00 */
[----:B---3--:R-:W-:Y:S02]  /*426c0*/  STL.64 [R1+0x6328], R18 ;  /* 0x0063281201007387 */ /* 0x008fe40000100a00 */
[----:B------:R0:W-:Y:S02]  /*426d0*/  STL.64 [R1+0x6320], R16 ;  /* 0x0063201001007387 */ /* 0x0001e40000100a00 */
[----:B0-----:R-:W2:Y:S01]  /*426e0*/  LDL.LU R16, [R1+0x510] ;  /* 0x0005100001107983 */ /* 0x001ea20000300800 */
[----:B------:R-:W2:Y:S02]  /*426f0*/  LDL.LU R17, [R1+0x514] ;  /* 0x0005140001117983 */ /* 0x000ea40000300800 */
[----:B------:R-:W3:Y:S02]  /*42700*/  LDL.LU R18, [R1+0x518] ;  /* 0x0005180001127983 */ /* 0x000ee40000300800 */
[----:B------:R-:W3:Y:S02]  /*42710*/  LDL.LU R19, [R1+0x51c] ;  /* 0x00051c0001137983 */ /* 0x000ee40000300800 */
[----:B------:R-:W-:-:S02]  /*42720*/  IMAD.MOV.U32 R22, RZ, RZ, R28 ;  /* 0x000000ffff167224 */ /* 0x000fc400078e001c */
[----:B------:R-:W-:-:S05]  /*42730*/  IMAD.MOV.U32 R23, RZ, RZ, R5 ;  /* 0x000000ffff177224 */ /* 0x000fca00078e0005 */
[----:B------:R-:W-:Y:S04]  /*42740*/  STL.64 [R1+0x6390], R22 ;  /* 0x0063901601007387 */ /* 0x000fe80000100a00 */
[----:B---3--:R-:W-:Y:S01]  /*42750*/  STL.64 [R1+0x6340], R18 ;  /* 0x0063401201007387 */ /* 0x008fe20000100a00 */
[----:B--2---:R0:W-:Y:S03]  /*42760*/  STL.64 [R1+0x6338], R16 ;  /* 0x0063381001007387 */ /* 0x0041e60000100a00 */
[----:B0-----:R-:W2:Y:S01]  /*42770*/  LDL.LU R16, [R1+0x520] ;  /* 0x0005200001107983 */ /* 0x001ea20000300800 */
[----:B------:R-:W2:Y:S02]  /*42780*/  LDL.LU R17, [R1+0x524] ;  /* 0x0005240001117983 */ /* 0x000ea40000300800 */
[----:B------:R-:W3:Y:S02]  /*42790*/  LDL.LU R18, [R1+0x528] ;  /* 0x0005280001127983 */ /* 0x000ee40000300800 */
[----:B------:R-:W3:Y:S01]  /*427a0*/  LDL.LU R19, [R1+0x52c] ;  /* 0x00052c0001137983 */ /* 0x000ee20000300800 */
[----:B------:R-:W2:Y:S04]  /*427b0*/  LDL.64 R22, [R1+0xb8] ;  /* 0x0000b80001167983 */ /* 0x000ea80000100a00 */
        /* <DEDUP_REMOVED lines=9> */
[----:B------:R0:W-:Y:S02]  /*42850*/  STL.64 [R1+0x63c0], R22 ;  /* 0x0063c01601007387 */ /* 0x0001e40000100a00 */
[----:B0-----:R-:W-:Y:S02]  /*42860*/  IMAD.MOV.U32 R22, RZ, RZ, R2 ;  /* 0x000000ffff167224 */ /* 0x001fe400078e0002 */
        /* <DEDUP_REMOVED lines=35> */
[----:B------:R-:W2:Y:S01]  /*42aa0*/  LDL.LU R19, [R1+0x58c] ;  /* 0x00058c0001137983 */ /* 0x000ea20000300800 */
[----:B------:R-:W-:Y:S01]  /*42ab0*/  STL.64 [R1+0x62d8], R26 ;  /* 0x0062d81a01007387 */ /* 0x000fe20000100a00 */
[----:B------:R0:W-:Y:S03]  /*42ac0*/  STL.64 [R1+0x62d0], R24 ;  /* 0x0062d01801007387 */ /* 0x0001e60000100a00 */
[----:B0-----:R-:W3:Y:S01]  /*42ad0*/  LDL.LU R24, [R1+0x5a0] ;  /* 0x0005a00001187983 */ /* 0x001ee20000300800 */
[----:B------:R-:W3:Y:S02]  /*42ae0*/  LDL.LU R25, [R1+0x5a4] ;  /* 0x0005a40001197983 */ /* 0x000ee40000300800 */
[----:B------:R-:W3:Y:S02]  /*42af0*/  LDL.LU R26, [R1+0x5a8] ;  /* 0x0005a800011a7983 */ /* 0x000ee40000300800 */
[----:B------:R-:W3:Y:S01]  /*42b00*/  LDL.LU R27, [R1+0x5ac] ;  /* 0x0005ac00011b7983 */ /* 0x000ee20000300800 */
[C---:B----4-:R-:W-:Y:S08]  /*42b10*/  HMMA.16816.F32.BF16 R20, R12.reuse, R6, R20 ;  /* 0x000000060c14723c */ /* 0x050ff00000041814 */
[C---:B---3--:R-:W-:Y:S11]  /*42b20*/  HMMA.16816.F32.BF16 R24, R12.reuse, R10, R24 ;  /* 0x0000000a0c18723c */ /* 0x048ff60000041818 */
[----:B------:R-:W-:Y:S11]  /*42b30*/  @!UPT UIADD3 URZ, URZ, URZ, URZ ;  /* 0x0000003f3f3ff290 */ /* 0x000ff6000fffe03f */
[----:B------:R-:W-:Y:S01]  /*42b40*/  @!UPT UIADD3 URZ, URZ, URZ, URZ ;  /* 0x0000003f3f3ff290 */ /* 0x000fe2000fffe03f */
[----:B------:R-:W-:Y:S01]  /*42b50*/  STL.64 [R1+0x5a0], R24 ;  /* 0x0005a01801007387 */ /* 0x000fe20000100a00 */
[----:B------:R0:W-:Y:S03]  /*42b60*/  STL.64 [R1+0x5a8], R26 ;  /* 0x0005a81a01007387 */ /* 0x0001e60000100a00 */
[----:B0-----:R-:W3:Y:S01]  /*42b70*/  LDL.LU.64 R26, [R1+0x28] ;  /* 0x00002800011a7983 */ /* 0x001ee20000300a00 */
[----:B------:R-:W-:Y:S02]  /*42b80*/  STL.64 [R1+0x62c8], R10 ;  /* 0x0062c80a01007387 */ /* 0x000fe40000100a00 */
[----:B------:R0:W-:Y:S02]  /*42b90*/  STL.64 [R1+0x62c0], R8 ;  /* 0x0062c00801007387 */ /* 0x0001e40000100a00 */
[----:B0-----:R-:W4:Y:S01]  /*42ba0*/  LDL.LU R8, [R1+0x220] ;  /* 0x0002200001087983 */ /* 0x001f220000300800 */
[----:B------:R-:W4:Y:S02]  /*42bb0*/  LDL.LU R9, [R1+0x224] ;  /* 0x0002240001097983 */ /* 0x000f240000300800 */
[----:B------:R-:W4:Y:S02]  /*42bc0*/  LDL.LU R10, [R1+0x228] ;  /* 0x00022800010a7983 */ /* 0x000f240000300800 */
[----:B------:R-:W4:Y:S01]  /*42bd0*/  LDL.LU R11, [R1+0x22c] ;  /* 0x00022c00010b7983 */ /* 0x000f220000300800 */
        /* <DEDUP_REMOVED lines=18> */
[----:B------:R-:W-:Y:S11]  /*42d00*/  IMAD.MOV.U32 R5, RZ, RZ, R23 ;  /* 0x000000ffff057224 */ /* 0x000ff600078e0017 */
[----:B------:R-:W-:Y:S11]  /*42d10*/  @!UPT UIADD3 URZ, URZ, URZ, URZ ;  /* 0x0000003f3f3ff290 */ /* 0x000ff6000fffe03f */
        /* <DEDUP_REMOVED lines=21> */
[----:B------:R-:W-:Y:S01]  /*42e70*/  STL [R1+0x626c], R28 ;  /* 0x00626c1c01007387 */ /* 0x000fe20000100800 */
[----:B------:R-:W-:Y:S01]  /*42e80*/  STL [R1+0x6268], R3 ;  /* 0x0062680301007387 */ /* 0x000fe20000100800 */
[C---:B--2---:R-:W-:Y:S03]  /*42e90*/  HMMA.16816.F32.BF16 R20, R12.reuse, R22, R16 ;  /* 0x000000160c14723c */ /* 0x044fe60000041810 */
[----:B------:R-:W2:Y:S01]  /*42ea0*/  LDL.LU.64 R18, [R1+0x6358] ;  /* 0x0063580001127983 */ /* 0x000ea20000300a00 */
[----:B------:R-:W2:Y:S11]  /*42eb0*/  LDL.LU.64 R16, [R1+0x6350] ;  /* 0x0063500001107983 */ /* 0x000eb60000300a00 */
[----:B------:R-:W-:Y:S08]  /*42ec0*/  @!UPT UIADD3 URZ, URZ, URZ, URZ ;  /* 0x0000003f3f3ff290 */ /* 0x000ff0000fffe03f */
        /* <DEDUP_REMOVED lines=30> */
[----:B0-----:R-:W4:Y:S01]  /*430b0*/  LDL.LU.64 R6, [R1+0x18] ;  /* 0x0000180001067983 */ /* 0x001f220000300a00 */
[----:B--2---:R-:W-:Y:S03]  /*430c0*/  HMMA.16816.F32.BF16 R12, R12, R22, R16 ;  /* 0x000000160c0c723c */ /* 0x004fe60000041810 */
[----:B------:R-:W4:Y:S01]  /*430d0*/  LDL.LU.64 R18, [R1+0x62f8] ;  /* 0x0062f80001127983 */ /* 0x000f220000300a00 */
[----:B------:R-:W4:Y:S02]  /*430e0*/  LDL.LU.64 R16, [R1+0x62f0] ;  /* 0x0062f00001107983 */ /* 0x000f240000300a00 */
[----:B---3--:R-:W-:-:S02]  /*430f0*/  IMAD.MOV.U32 R21, RZ, RZ, R26 ;  /* 0x000000ffff157224 */ /* 0x008fc400078e001a */
[----:B------:R-:W-:Y:S11]  /*43100*/  IMAD.MOV.U32 R20, RZ, RZ, R27 ;  /* 0x000000ffff147224 */ /* 0x000ff600078e001b */
[----:B------:R-:W-:Y:S04]  /*43110*/  @!UPT UIADD3 URZ, URZ, URZ, URZ ;  /* 0x0000003f3f3ff290 */ /* 0x000fe8000fffe03f */
[----:B------:R0:W-:Y:S01]  /*43120*/  STL.64 [R1+0x230], R12 ;  /* 0x0002300c01007387 */ /* 0x0001e20000100a00 */
[----:B------:R1:W-:Y:S03]  /*43130*/  STL.64 [R1+0x238], R14 ;  /* 0x0002380e01007387 */ /* 0x0003e60000100a00 */
[----:B0-----:R-:W2:Y:S01]  /*43140*/  LDL.LU R12, [R1+0x210] ;  /* 0x00021000010c7983 */ /* 0x001ea20000300800 */
[----:B------:R-:W2:Y:S02]  /*43150*/  LDL.LU R13, [R1+0x214] ;  /* 0x00021400010d7983 */ /* 0x000ea40000300800 */
[----:B-1----:R-:W2:Y:S02]  /*43160*/  LDL.LU R14, [R1+0x218] ;  /* 0x00021800010e7983 */ /* 0x002ea40000300800 */
[----:B------:R-:W2:Y:S01]  /*43170*/  LDL.LU R15, [R1+0x21c] ;  /* 0x00021c00010f7983 */ /* 0x000ea20000300800 */
[----:B------:R-:W-:Y:S01]  /*43180*/  STL.64 [R1+0x61d8], R22 ;  /* 0x0061d81601007387 */ /* 0x000fe20000100a00 */
[C---:B----4-:R-:W-:Y:S11]  /*43190*/  HMMA.16816.F32.BF16 R8, R16.reuse, R26, R8 ;  /* 0x0000001a1008723c */ /* 0x050ff60000041808 */
[----:B------:R-:W-:Y:S11]  /*431a0*/  @!UPT UIADD3 URZ, URZ, URZ, URZ ;  /* 0x0000003f3f3ff290 */ /* 0x000ff6000fffe03f */
[----:B------:R-:W-:Y:S01]  /*431b0*/  @!UPT UIADD3 URZ, URZ, URZ, URZ ;  /* 0x0000003f3f3ff290 */ /* 0x000fe2000fffe03f */
[----:B------:R0:W-:Y:S01]  /*431c0*/  STL.64 [R1+0x220], R8 ;  /* 0x0002200801007387 */ /* 0x0001e20000100a00 */
[----:B------:R1:W-:Y:S02]  /*431d0*/  STL.64 [R1+0x228], R10 ;  /* 0x0002280a01007387 */ /* 0x0003e40000100a00 */
[----:B------:R-:W3:Y:S01]  /*431e0*/  LDL.LU.64 R26, [R1+0x8] ;  /* 0x00000800011a7983 */ /* 0x000ee20000300a00 */
[----:B0-----:R-:W4:Y:S01]  /*431f0*/  LDL.LU R8, [R1+0x1f0] ;  /* 0x0001f00001087983 */ /* 0x001f220000300800 */
[----:B------:R-:W4:Y:S02]  /*43200*/  LDL.LU R9, [R1+0x1f4] ;  /* 0x0001f40001097983 */ /* 0x000f240000300800 */
[----:B-1----:R-:W3:Y:S02]  /*43210*/  LDL.LU R10, [R1+0x1f8] ;  /* 0x0001f800010a7983 */ /* 0x002ee40000300800 */
[----:B------:R-:W3:Y:S01]  /*43220*/  LDL.LU R11, [R1+0x1fc] ;  /* 0x0001fc00010b7983 */ /* 0x000ee20000300800 */
[----:B--2---:R-:W-:Y:S01]  /*43230*/  HMMA.16816.F32.BF16 R12, R16, R6, R12 ;  /* 0x00000006100c723c */ /* 0x004fe2000004180c */
[----:B------:R-:W-:-:S02]  /*43240*/  IMAD.MOV.U32 R23, RZ, RZ, R6 ;  /* 0x000000ffff177224 */ /* 0x000fc400078e0006 */
[----:B------:R-:W-:Y:S01]  /*43250*/  IMAD.MOV.U32 R22, RZ, RZ, R7 ;  /* 0x000000ffff167224 */ /* 0x000fe200078e0007 */
[----:B---3--:R-:W-:Y:S01]  /*43260*/  STL.64 [R1+0x62e8], R10 ;  /* 0x0062e80a01007387 */ /* 0x008fe20000100a00 */
[----:B----4-:R0:W-:Y:S03]  /*43270*/  STL.64 [R1+0x62e0], R8 ;  /* 0x0062e00801007387 */ /* 0x0101e60000100a00 */
[----:B0-----:R-:W2:Y:S01]  /*43280*/  LDL.LU R8, [R1+0x200] ;  /* 0x0002000001087983 */ /* 0x001ea20000300800 */
[----:B------:R-:W2:Y:S02]  /*43290*/  LDL.LU R9, [R1+0x204] ;  /* 0x0002040001097983 */ /* 0x000ea40000300800 */
[----:B------:R-:W2:Y:S02]  /*432a0*/  LDL.LU R10, [R1+0x208] ;  /* 0x00020800010a7983 */ /* 0x000ea40000300800 */
[----:B------:R-:W2:Y:S10]  /*432b0*/  LDL.LU R11, [R1+0x20c] ;  /* 0x00020c00010b7983 */ /* 0x000eb40000300800 */
[----:B------:R0:W-:Y:S01]  /*432c0*/  STL.64 [R1+0x210], R12 ;  /* 0x0002100c01007387 */ /* 0x0001e20000100a00 */
[----:B------:R1:W-:Y:S02]  /*432d0*/  STL.64 [R1+0x218], R14 ;  /* 0x0002180e01007387 */ /* 0x0003e40000100a00 */
[----:B------:R-:W3:Y:S02]  /*432e0*/  LDL.LU R4, [R1+0x1e0] ;  /* 0x0001e00001047983 */ /* 0x000ee40000300800 */
[----:B------:R-:W3:Y:S01]  /*432f0*/  LDL.LU R5, [R1+0x1e4] ;  /* 0x0001e40001057983 */ /* 0x000ee20000300800 */
[----:B------:R-:W3:Y:S01]  /*43300*/  LDL.LU R6, [R1+0x1e8] ;  /* 0x0001e80001067983 */ /* 0x000ee20000300800 */
[----:B------:R-:W3:Y:S03]  /*43310*/  LDL.LU R7, [R1+0x1ec] ;  /* 0x0001ec0001077983 */ /* 0x000ee60000300800 */
[----:B0-----:R-:W4:Y:S01]  /*43320*/  LDL.LU R12, [R1+0x1c0] ;  /* 0x0001c000010c7983 */ /* 0x001f220000300800 */
[----:B------:R-:W4:Y:S02]  /*43330*/  LDL.LU R13, [R1+0x1c4] ;  /* 0x0001c400010d7983 */ /* 0x000f240000300800 */
[----:B-1----:R-:W2:Y:S02]  /*43340*/  LDL.LU R14, [R1+0x1c8] ;  /* 0x0001c800010e7983 */ /* 0x002ea40000300800 */
[----:B------:R-:W2:Y:S02]  /*43350*/  LDL.LU R15, [R1+0x1cc] ;  /* 0x0001cc00010f7983 */ /* 0x000ea40000300800 */
[----:B--2---:R-:W-:Y:S01]  /*43360*/  STL.64 [R1+0x62a8], R14 ;  /* 0x0062a80e01007387 */ /* 0x004fe20000100a00 */
[----:B----4-:R0:W-:Y:S03]  /*43370*/  STL.64 [R1+0x62a0], R12 ;  /* 0x0062a00c01007387 */ /* 0x0101e60000100a00 */
[----:B0-----:R-:W2:Y:S01]  /*43380*/  LDL.LU R12, [R1+0x1d0] ;  /* 0x0001d000010c7983 */ /* 0x001ea20000300800 */
[----:B------:R-:W2:Y:S02]  /*43390*/  LDL.LU R13, [R1+0x1d4] ;  /* 0x0001d400010d7983 */ /* 0x000ea40000300800 */
[----:B------:R-:W2:Y:S02]  /*433a0*/  LDL.LU R14, [R1+0x1d8] ;  /* 0x0001d800010e7983 */ /* 0x000ea40000300800 */
[----:B------:R-:W2:Y:S01]  /*433b0*/  LDL.LU R15, [R1+0x1dc] ;  /* 0x0001dc00010f7983 */ /* 0x000ea20000300800 */
[----:B------:R-:W-:Y:S01]  /*433c0*/  STL.64 [R1+0x6278], R22 ;  /* 0x0062781601007387 */ /* 0x000fe20000100a00 */
[----:B------:R0:W-:Y:S03]  /*433d0*/  STL.64 [R1+0x6270], R20 ;  /* 0x0062701401007387 */ /* 0x0001e60000100a00 */
[----:B0-----:R-:W4:Y:S01]  /*433e0*/  LDL.LU R20, [R1+0x1a0] ;  /* 0x0001a00001147983 */ /* 0x001f220000300800 */
[----:B------:R-:W4:Y:S02]  /*433f0*/  LDL.LU R21, [R1+0x1a4] ;  /* 0x0001a40001157983 */ /* 0x000f240000300800 */
[----:B------:R-:W2:Y:S02]  /*43400*/  LDL.LU R22, [R1+0x1a8] ;  /* 0x0001a80001167983 */ /* 0x000ea40000300800 */
[----:B------:R-:W2:Y:S01]  /*43410*/  LDL.LU R23, [R1+0x1ac] ;  /* 0x0001ac0001177983 */ /* 0x000ea20000300800 */
[----:B------:R-:W-:Y:S01]  /*43420*/  HMMA.16816.F32.BF16 R8, R16, R26, R8 ;  /* 0x0000001a1008723c */ /* 0x000fe20000041808 */
[----:B--2---:R0:W-:Y:S01]  /*43430*/  STL.64 [R1+0x6288], R22 ;  /* 0x0062881601007387 */ /* 0x0041e20000100a00 */
[----:B----4-:R-:W-:Y:S03]  /*43440*/  STL.64 [R1+0x6280], R20 ;  /* 0x0062801401007387 */ /* 0x010fe60000100a00 */
[----:B0-----:R-:W2:Y:S01]  /*43450*/  LDL.64 R22, [R1+0xc8] ;  /* 0x0000c80001167983 */ /* 0x001ea20000100a00 */
[----:B------:R-:W-:-:S02]  /*43460*/  IMAD.MOV.U32 R28, RZ, RZ, R26 ;  /* 0x000000ffff1c7224 */ /* 0x000fc400078e001a */
[----:B------:R-:W-:Y:S01]  /*43470*/  IMAD.MOV.U32 R3, RZ, RZ, R27 ;  /* 0x000000ffff037224 */ /* 0x000fe200078e001b */
[----:B--2---:R0:W-:Y:S04]  /*43480*/  STL.64 [R1+0x6298], R22 ;  /* 0x0062981601007387 */ /* 0x0041e80000100a00 */
[----:B0-----:R-:W2:Y:S10]  /*43490*/  LDL.LU.64 R22, [R1+0x38] ;  /* 0x0000380001167983 */ /* 0x001eb40000300a00 */
[----:B------:R-:W-:Y:S02]  /*434a0*/  STL.64 [R1+0x200], R8 ;  /* 0x0002000801007387 */ /* 0x000fe40000100a00 */
[----:B------:R0:W-:Y:S02]  /*434b0*/  STL.64 [R1+0x208], R10 ;  /* 0x0002080a01007387 */ /* 0x0001e40000100a00 */
[----:B0-----:R-:W4:Y:S01]  /*434c0*/  LDL.LU.64 R10, [R1+0x62e8] ;  /* 0x0062e800010a7983 */ /* 0x001f220000300a00 */
[----:B------:R-:W4:Y:S02]  /*434d0*/  LDL.LU.64 R8, [R1+0x62e0] ;  /* 0x0062e00001087983 */ /* 0x000f240000300a00 */
[----:B------:R-:W4:Y:S02]  /*434e0*/  LDL.LU.64 R26, [R1+0x62d8] ;  /* 0x0062d800011a7983 */ /* 0x000f240000300a00 */
[----:B------:R-:W2:Y:S01]  /*434f0*/  LDL.LU.64 R24, [R1+0x62d0] ;  /* 0x0062d00001187983 */ /* 0x000ea20000300a00 */
[C---:B----4-:R-:W-:Y:S11]  /*43500*/  HMMA.16816.F32.BF16 R8, R16.reuse, R26, R8 ;  /* 0x0000001a1008723c */ /* 0x050ff60000041808 */
[----:B------:R-:W-:Y:S11]  /*43510*/  @!UPT UIADD3 URZ, URZ, URZ, URZ ;  /* 0x0000003f3f3ff290 */ /* 0x000ff6000fffe03f */
[----:B------:R-:W-:Y:S01]  /*43520*/  @!UPT UIADD3 URZ, URZ, URZ, URZ ;  /* 0x0000003f3f3ff290 */ /* 0x000fe2000fffe03f */
[----:B------:R-:W-:Y:S01]  /*43530*/  STL.64 [R1+0x1f0], R8 ;  /* 0x0001f00801007387 */ /* 0x000fe20000100a00 */
[----:B------:R0:W-:Y:S03]  /*43540*/  STL.64 [R1+0x1f8], R10 ;  /* 0x0001f80a01007387 */ /* 0x0001e60000100a00 */
[----:B0-----:R-:W3:Y:S01]  /*43550*/  LDL.LU.64 R10, [R1+0x62c8] ;  /* 0x0062c800010a7983 */ /* 0x001ee20000300a00 */
[----:B------:R-:W4:Y:S02]  /*43560*/  LDL.LU.64 R8, [R1+0x62c0] ;  /* 0x0062c00001087983 */ /* 0x000f240000300a00 */
[----:B------:R0:W-:Y:S02]  /*43570*/  STL.64 [R1+0x61d0], R26 ;  /* 0x0061d01a01007387 */ /* 0x0001e40000100a00 */
[----:B--2---:R1:W-:Y:S01]  /*43580*/  STL.64 [R1+0x61c8], R24 ;  /* 0x0061c81801007387 */ /* 0x0043e20000100a00 */
[----:B0-----:R-:W2:Y:S01]  /*43590*/  LDL.64 R26, [R1+0xa8] ;  /* 0x0000a800011a7983 */ /* 0x001ea20000100a00 */
[C---:B---3--:R-:W-:Y:S03]  /*435a0*/  HMMA.16816.F32.BF16 R4, R16.reuse, R10, R4 ;  /* 0x0000000a1004723c */ /* 0x048fe60000041804 */
[----:B--2---:R0:W-:Y:S01]  /*435b0*/  STL.64 [R1+0x6290], R26 ;  /* 0x0062901a01007387 */ /* 0x0041e20000100a00 */
[----:B-1----:R-:W2:Y:S02]  /*435c0*/  LDL.LU R24, [R1+0x1b0] ;  /* 0x0001b00001187983 */ /* 0x002ea40000300800 */
[----:B------:R-:W2:Y:S01]  /*435d0*/  LDL.LU R25, [R1+0x1b4] ;  /* 0x0001b40001197983 */ /* 0x000ea20000300800 */
[----:B0-----:R-:W2:Y:S01]  /*435e0*/  LDL.LU R26, [R1+0x1b8] ;  /* 0x0001b800011a7983 */ /* 0x001ea20000300800 */
[----:B------:R-:W2:Y:S11]  /*435f0*/  LDL.LU R27, [R1+0x1bc] ;  /* 0x0001bc00011b7983 */ /* 0x000eb60000300800 */
[----:B------:R-:W-:Y:S04]  /*43600*/  @!UPT UIADD3 URZ, URZ, URZ, URZ ;  /* 0x0000003f3f3ff290 */ /* 0x000fe8000fffe03f */
[----:B------:R-:W-:Y:S02]  /*43610*/  STL.64 [R1+0x1e0], R4 ;  /* 0x0001e00401007387 */ /* 0x000fe40000100a00 */
[----:B------:R0:W-:Y:S02]  /*43620*/  STL.64 [R1+0x1e8], R6 ;  /* 0x0001e80601007387 */ /* 0x0001e40000100a00 */
[----:B0-----:R-:W3:Y:S01]  /*43630*/  LDL.LU.64 R6, [R1+0x62b8] ;  /* 0x0062b80001067983 */ /* 0x001ee20000300a00 */
[----:B------:R-:W2:Y:S02]  /*43640*/  LDL.LU.64 R4, [R1+0x62b0] ;  /* 0x0062b00001047983 */ /* 0x000ea40000300a00 */
[----:B------:R-:W-:Y:S02]  /*43650*/  STL.64 [R1+0x6160], R10 ;  /* 0x0061600a01007387 */ /* 0x000fe40000100a00 */
[----:B----4-:R0:W-:Y:S02]  /*43660*/  STL.64 [R1+0x6158], R8 ;  /* 0x0061580801007387 */ /* 0x0101e40000100a00 */
[----:B0-----:R-:W4:Y:S01]  /*43670*/  LDL.LU R8, [R1+0x190] ;  /* 0x0001900001087983 */ /* 0x001f220000300800 */
[----:B------:R-:W4:Y:S02]  /*43680*/  LDL.LU R9, [R1+0x194] ;  /* 0x0001940001097983 */ /* 0x000f240000300800 */
[----:B------:R-:W4:Y:S02]  /*43690*/  LDL.LU R10, [R1+0x198] ;  /* 0x00019800010a7983 */ /* 0x000f240000300800 */
[----:B------:R-:W4:Y:S01]  /*436a0*/  LDL.LU R11, [R1+0x19c] ;  /* 0x00019c00010b7983 */ /* 0x000f220000300800 */
        /* <DEDUP_REMOVED lines=10> */
[----:B------:R0:W-:Y:S01]  /*43750*/  STL.64 [R1+0x1c0], R12 ;  /* 0x0001c00c01007387 */ /* 0x0001e20000100a00 */
[----:B------:R1:W-:Y:S02]  /*43760*/  STL.64 [R1+0x1c8], R14 ;  /* 0x0001c80e01007387 */ /* 0x0003e40000100a00 */
[----:B0-----:R-:W-:Y:S02]  /*43770*/  IMAD.MOV.U32 R13, RZ, RZ, R22 ;  /* 0x000000ffff0d7224 */ /* 0x001fe400078e0016 */
[----:B------:R-:W-:Y:S02]  /*43780*/  IMAD.MOV.U32 R12, RZ, RZ, R23 ;  /* 0x000000ffff0c7224 */ /* 0x000fe400078e0017 */
[----:B------:R-:W3:Y:S03]  /*43790*/  LDL.LU.64 R22, [R1+0x6298] ;  /* 0x0062980001167983 */ /* 0x000ee60000300a00 */
[----:B------:R-:W-:Y:S02]  /*437a0*/  STL.64 [R1+0x6150], R12 ;  /* 0x0061500c01007387 */ /* 0x000fe40000100a00 */
[----:B-1----:R-:W4:Y:S02]  /*437b0*/  LDL R14, [R1+0xb8] ;  /* 0x0000b800010e7983 */ /* 0x002f240000100800 */
[----:B--2---:R-:W-:Y:S01]  /*437c0*/  IMAD.MOV.U32 R15, RZ, RZ, R5 ;  /* 0x000000ffff0f7224 */ /* 0x004fe200078e0005 */
[C---:B---3--:R-:W-:Y:S01]  /*437d0*/  HMMA.16816.F32.BF16 R24, R16.reuse, R22, R24 ;  /* 0x000000161018723c */ /* 0x048fe20000041818 */
[----:B------:R-:W-:Y:S11]  /*437e0*/  IMAD.MOV.U32 R5, RZ, RZ, R23 ;  /* 0x000000ffff057224 */ /* 0x000ff600078e0017 */
[----:B------:R-:W-:Y:S11]  /*437f0*/  @!UPT UIADD3 URZ, URZ, URZ, URZ ;  /* 0x0000003f3f3ff290 */ /* 0x000ff6000fffe03f */
[----:B------:R-:W-:Y:S01]  /*43800*/  STL.64 [R1+0x1b0], R24 ;  /* 0x0001b01801007387 */ /* 0x000fe20000100a00 */
[----:B------:R0:W-:Y:S03]  /*43810*/  STL.64 [R1+0x1b8], R26 ;  /* 0x0001b81a01007387 */ /* 0x0001e60000100a00 */
[----:B0-----:R-:W2:Y:S01]  /*43820*/  LDL.LU.64 R26, [R1+0x6290] ;  /* 0x00629000011a7983 */ /* 0x001ea20000300a00 */
[----:B------:R-:W4:Y:S02]  /*43830*/  LDL.LU.64 R22, [R1+0x6288] ;  /* 0x0062880001167983 */ /* 0x000f240000300a00 */
[----:B------:R-:W4:Y:S02]  /*43840*/  LDL.LU.64 R20, [R1+0x6280] ;  /* 0x0062800001147983 */ /* 0x000f240000300a00 */
[----:B------:R-:W-:Y:S01]  /*43850*/  STL [R1+0x6134], R5 ;  /* 0x0061340501007387 */ /* 0x000fe20000100800 */
[C---:B----4-:R-:W-:Y:S08]  /*43860*/  HMMA.16816.F32.BF16 R12, R16.reuse, R14, R20 ;  /* 0x0000000e100c723c */ /* 0x050ff00000041814 */
[----:B--2---:R-:W-:Y:S01]  /*43870*/  HMMA.16816.F32.BF16 R8, R16, R26, R8 ;  /* 0x0000001a1008723c */ /* 0x004fe20000041808 */
[----:B------:R-:W2:Y:S01]  /*43880*/  LDL.LU.64 R22, [R1+0x6278] ;  /* 0x0062780001167983 */ /* 0x000ea20000300a00 */
[----:B------:R-:W3:Y:S11]  /*43890*/  LDL.LU.64 R20, [R1+0x6270] ;  /* 0x0062700001147983 */ /* 0x000ef60000300a00 */
[----:B------:R-:W-:Y:S02]  /*438a0*/  @!UPT UIADD3 URZ, URZ, URZ, URZ ;  /* 0x0000003f3f3ff290 */ /* 0x000fe4000fffe03f */
[----:B------:R0:W-:Y:S01]  /*438b0*/  STL.64 [R1+0x1a0], R12 ;  /* 0x0001a00c01007387 */ /* 0x0001e20000100a00 */
[----:B------:R1:W-:Y:S03]  /*438c0*/  STL.64 [R1+0x1a8], R14 ;  /* 0x0001a80e01007387 */ /* 0x0003e60000100a00 */
[----:B0-----:R-:W4:Y:S04]  /*438d0*/  LDL.LU R12, [R1+0xe0] ;  /* 0x0000e000010c7983 */ /* 0x001f280000300800 */
[----:B------:R0:W-:Y:S02]  /*438e0*/  STL.64 [R1+0x190], R8 ;  /* 0x0001900801007387 */ /* 0x0001e40000100a00 */
[----:B------:R0:W-:Y:S02]  /*438f0*/  STL.64 [R1+0x198], R10 ;  /* 0x0001980a01007387 */ /* 0x0001e40000100a00 */
[----:B------:R-:W4:Y:S01]  /*43900*/  LDL.LU R13, [R1+0xe4] ;  /* 0x0000e400010d7983 */ /* 0x000f220000300800 */
[----:B-1----:R-:W2:Y:S01]  /*43910*/  LDL.LU R14, [R1+0xe8] ;  /* 0x0000e800010e7983 */ /* 0x002ea20000300800 */
[----:B------:R-:W2:Y:S03]  /*43920*/  LDL.LU R15, [R1+0xec] ;  /* 0x0000ec00010f7983 */ /* 0x000ea60000300800 */
[----:B--2---:R1:W-:Y:S01]  /*43930*/  STL.64 [R1+0x6170], R14 ;  /* 0x0061700e01007387 */ /* 0x0043e20000100a00 */
[----:B----4-:R-:W-:Y:S02]  /*43940*/  STL.64 [R1+0x6168], R12 ;  /* 0x0061680c01007387 */ /* 0x010fe40000100a00 */
[----:B0-----:R-:W2:Y:S02]  /*43950*/  LDL.LU R8, [R1+0xf0] ;  /* 0x0000f00001087983 */ /* 0x001ea40000300800 */
[----:B------:R-:W2:Y:S01]  /*43960*/  LDL.LU R9, [R1+0xf4] ;  /* 0x0000f40001097983 */ /* 0x000ea20000300800 */
[----:B------:R-:W4:Y:S01]  /*43970*/  LDL.LU R10, [R1+0xf8] ;  /* 0x0000f800010a7983 */ /* 0x000f220000300800 */
[----:B------:R-:W4:Y:S02]  /*43980*/  LDL.LU R11, [R1+0xfc] ;  /* 0x0000fc00010b7983 */ /* 0x000f240000300800 */
[----:B-1----:R-:W-:-:S02]  /*43990*/  IMAD.MOV.U32 R14, RZ, RZ, R28 ;  /* 0x000000ffff0e7224 */ /* 0x002fc400078e001c */
[----:B------:R-:W-:Y:S01]  /*439a0*/  IMAD.MOV.U32 R15, RZ, RZ, R3 ;  /* 0x000000ffff0f7224 */ /* 0x000fe200078e0003 */
[----:B----4-:R-:W-:Y:S01]  /*439b0*/  STL.64 [R1+0x6180], R10 ;  /* 0x0061800a01007387 */ /* 0x010fe20000100a00 */
[----:B--2---:R0:W-:Y:S02]  /*439c0*/  STL.64 [R1+0x6178], R8 ;  /* 0x0061780801007387 */ /* 0x0041e40000100a00 */
[----:B------:R-:W2:Y:S02]  /*439d0*/  LDL.LU R28, [R1+0x626c] ;  /* 0x00626c00011c7983 */ /* 0x000ea40000300800 */
[----:B------:R-:W4:Y:S01]  /*439e0*/  LDL.LU R3, [R1+0x6268] ;  /* 0x0062680001037983 */ /* 0x000f220000300800 */
[----:B------:R1:W-:Y:S04]  /*439f0*/  STL.64 [R1+0x6188], R14 ;  /* 0x0061880e01007387 */ /* 0x0003e80000100a00 */
[----:B0-----:R-:W2:Y:S01]  /*43a00*/  LDL.LU R8, [R1+0x100] ;  /* 0x0001000001087983 */ /* 0x001ea20000300800 */
[----:B------:R-:W2:Y:S02]  /*43a10*/  LDL.LU R9, [R1+0x104] ;  /* 0x0001040001097983 */ /* 0x000ea40000300800 */
[----:B------:R-:W2:Y:S02]  /*43a20*/  LDL.LU R10, [R1+0x108] ;  /* 0x00010800010a7983 */ /* 0x000ea40000300800 */
[----:B------:R-:W2:Y:S02]  /*43a30*/  LDL.LU R11, [R1+0x10c] ;  /* 0x00010c00010b7983 */ /* 0x000ea40000300800 */
[----:B-1----:R-:W-:-:S02]  /*43a40*/  IMAD.MOV.U32 R14, RZ, RZ, R23 ;  /* 0x000000ffff0e7224 */ /* 0x002fc400078e0017 */
[----:B------:R-:W-:Y:S02]  /*43a50*/  IMAD.MOV.U32 R15, RZ, RZ, R22 ;  /* 0x000000ffff0f7224 */ /* 0x000fe400078e0016 */
[----:B------:R-:W-:Y:S02]  /*43a60*/  IMAD.MOV.U32 R22, RZ, RZ, R29 ;  /* 0x000000ffff167224 */ /* 0x000fe400078e001d */
[----:B------:R-:W-:Y:S02]  /*43a70*/  IMAD.MOV.U32 R23, RZ, RZ, R4 ;  /* 0x000000ffff177224 */ /* 0x000fe400078e0004 */
[----:B------:R-:W-:Y:S01]  /*43a80*/  IMAD.MOV.U32 R5, RZ, RZ, R27 ;  /* 0x000000ffff057224 */ /* 0x000fe200078e001b */
[----:B--2---:R-:W-:Y:S01]  /*43a90*/  STL.64 [R1+0x6198], R10 ;  /* 0x0061980a01007387 */ /* 0x004fe20000100a00 */
[----:B------:R0:W-:Y:S02]  /*43aa0*/  STL.64 [R1+0x6190], R8 ;  /* 0x0061900801007387 */ /* 0x0001e40000100a00 */
[----:B------:R-:W-:Y:S01]  /*43ab0*/  STL.64 [R1+0x61a0], R14 ;  /* 0x0061a00e01007387 */ /* 0x000fe20000100a00 */
[----:B0-----:R-:W2:Y:S01]  /*43ac0*/  LDL.LU R8, [R1+0x110] ;  /* 0x0001100001087983 */ /* 0x001ea20000300800 */
[----:B------:R-:W2:Y:S02]  /*43ad0*/  LDL.LU R9, [R1+0x114] ;  /* 0x0001140001097983 */ /* 0x000ea40000300800 */
[----:B------:R-:W2:Y:S02]  /*43ae0*/  LDL.LU R10, [R1+0x118] ;  /* 0x00011800010a7983 */ /* 0x000ea40000300800 */
[----:B------:R-:W2:Y:S01]  /*43af0*/  LDL.LU R11, [R1+0x11c] ;  /* 0x00011c00010b7983 */ /* 0x000ea20000300800 */
[----:B------:R-:W2:Y:S01]  /*43b00*/  LDL.LU R29, [R1+0x6264] ;  /* 0x00626400011d7983 */ /* 0x000ea20000300800 */
[----:B------:R-:W2:Y:S02]  /*43b10*/  LDL.LU R4, [R1+0x6260] ;  /* 0x0062600001047983 */ /* 0x000ea40000300800 */
[----:B------:R0:W-:Y:S02]  /*43b20*/  STL.64 [R1+0x61f0], R22 ;  /* 0x0061f01601007387 */ /* 0x0001e40000100a00 */
[----:B------:R-:W2:Y:S01]  /*43b30*/  LDL.LU R24, [R1+0x130] ;  /* 0x0001300001187983 */ /* 0x000ea20000300800 */
[----:B------:R-:W2:Y:S01]  /*43b40*/  LDL.LU R25, [R1+0x134] ;  /* 0x0001340001197983 */ /* 0x000ea20000300800 */
[----:B------:R-:W2:Y:S02]  /*43b50*/  LDL.LU R26, [R1+0x138] ;  /* 0x00013800011a7983 */ /* 0x000ea40000300800 */
[----:B------:R-:W2:Y:S01]  /*43b60*/  LDL.LU R27, [R1+0x13c] ;  /* 0x00013c00011b7983 */ /* 0x000ea20000300800 */
[----:B0-----:R-:W2:Y:S04]  /*43b70*/  LDL.LU.64 R22, [R1+0x68] ;  /* 0x0000680001167983 */ /* 0x001ea80000300a00 */
[----:B--2---:R0:W-:Y:S02]  /*43b80*/  STL.64 [R1+0x6208], R22 ;  /* 0x0062081601007387 */ /* 0x0041e40000100a00 */
[----:B0-----:R-:W-:-:S02]  /*43b90*/  IMAD.MOV.U32 R22, RZ, RZ, R0 ;  /* 0x000000ffff167224 */ /* 0x001fc400078e0000 */
[----:B------:R-:W-:Y:S01]  /*43ba0*/  IMAD.MOV.U32 R23, RZ, RZ, R2 ;  /* 0x000000ffff177224 */ /* 0x000fe200078e0002 */
[----:B------:R-:W2:Y:S01]  /*43bb0*/  LDL.LU R0, [R1+0x625c] ;  /* 0x00625c0001007983 */ /* 0x000ea20000300800 */
[----:B------:R-:W2:Y:S03]  /*43bc0*/  LDL.LU R2, [R1+0x6258] ;  /* 0x0062580001027983 */ /* 0x000ea60000300800 */
[----:B------:R-:W-:Y:S01]  /*43bd0*/  STL.64 [R1+0x6220], R22 ;  /* 0x0062201601007387 */ /* 0x000fe20000100a00 */
[----:B------:R-:W-:Y:S02]  /*43be0*/  STL.64 [R1+0x61e8], R26 ;  /* 0x0061e81a01007387 */ /* 0x000fe40000100a00 */
[----:B------:R0:W-:Y:S02]  /*43bf0*/  STL.64 [R1+0x61e0], R24 ;  /* 0x0061e01801007387 */ /* 0x0001e40000100a00 */
[----:B0-----:R-:W2:Y:S01]  /*43c00*/  LDL.LU R24, [R1+0x140] ;  /* 0x0001400001187983 */ /* 0x001ea20000300800 */
[----:B------:R-:W2:Y:S02]  /*43c10*/  LDL.LU R25, [R1+0x144] ;  /* 0x0001440001197983 */ /* 0x000ea40000300800 */
[----:B------:R-:W2:Y:S02]  /*43c20*/  LDL.LU R26, [R1+0x148] ;  /* 0x00014800011a7983 */ /* 0x000ea40000300800 */
[----:B------:R-:W2:Y:S01]  /*43c30*/  LDL.LU R27, [R1+0x14c] ;  /* 0x00014c00011b7983 */ /* 0x000ea20000300800 */
[----:B------:R-:W2:Y:S04]  /*43c40*/  LDL.LU.64 R22, [R1+0x88] ;  /* 0x0000880001167983 */ /* 0x000ea80000300a00 */
[----:B--2---:R4:W-:Y:S02]  /*43c50*/  STL.64 [R1+0x6238], R22 ;  /* 0x0062381601007387 */ /* 0x0049e40000100a00 */
[----:B----4-:R-:W-:-:S02]  /*43c60*/  IMAD.MOV.U32 R22, RZ, RZ, R3 ;  /* 0x000000ffff167224 */ /* 0x010fc400078e0003 */
[----:B------:R-:W-:Y:S01]  /*43c70*/  IMAD.MOV.U32 R23, RZ, RZ, R28 ;  /* 0x000000ffff177224 */ /* 0x000fe200078e001c */
[----:B------:R-:W2:Y:S01]  /*43c80*/  LDL.LU R3, [R1+0x6254] ;  /* 0x0062540001037983 */ /* 0x000ea20000300800 */
[----:B------:R-:W4:Y:S02]  /*43c90*/  LDL.LU R28, [R1+0x6250] ;  /* 0x00625000011c7983 */ /* 0x000f240000300800 */
[----:B------:R-:W-:Y:S02]  /*43ca0*/  STL.64 [R1+0x6200], R26 ;  /* 0x0062001a01007387 */ /* 0x000fe40000100a00 */
[----:B------:R0:W-:Y:S02]  /*43cb0*/  STL.64 [R1+0x61f8], R24 ;  /* 0x0061f81801007387 */ /* 0x0001e40000100a00 */
        /* <DEDUP_REMOVED lines=22> */
[----:B---3--:R-:W-:-:S02]  /*43e20*/  IMAD.MOV.U32 R14, RZ, RZ, R21 ;  /* 0x000000ffff0e7224 */ /* 0x008fc400078e0015 */
[----:B------:R-:W-:Y:S01]  /*43e30*/  IMAD.MOV.U32 R15, RZ, RZ, R20 ;  /* 0x000000ffff0f7224 */ /* 0x000fe200078e0014 */
[----:B------:R0:W-:Y:S01]  /*43e40*/  STL.64 [R1+0x61b0], R10 ;  /* 0x0061b00a01007387 */ /* 0x0001e20000100a00 */
[----:B------:R1:W-:Y:S02]  /*43e50*/  STL.64 [R1+0x61a8], R8 ;  /* 0x0061a80801007387 */ /* 0x0003e40000100a00 */
[----:B------:R3:W-:Y:S02]  /*43e60*/  STL [R1+0x6138], R5 ;  /* 0x0061380501007387 */ /* 0x0007e40000100800 */
[----:B0-----:R-:W-:Y:S02]  /*43e70*/  IMAD.MOV.U32 R10, RZ, RZ, R2 ;  /* 0x000000ffff0a7224 */ /* 0x001fe400078e0002 */
[----:B------:R-:W-:Y:S01]  /*43e80*/  IMAD.MOV.U32 R11, RZ, RZ, R0 ;  /* 0x000000ffff0b7224 */ /* 0x000fe200078e0000 */
[C---:B--2---:R-:W-:Y:S01]  /*43e90*/  HMMA.16816.F32.BF16 R20, R16.reuse, R22, R24 ;  /* 0x000000161014723c */ /* 0x044fe20000041818 */
[----:B------:R-:W2:Y:S01]  /*43ea0*/  LDL.LU.64 R26, [R1+0x6248] ;  /* 0x00624800011a7983 */ /* 0x000ea20000300a00 */
[----:B------:R-:W2:Y:S11]  /*43eb0*/  LDL.LU.64 R24, [R1+0x6240] ;  /* 0x0062400001187983 */ /* 0x000eb60000300a00 */
[----:B------:R-:W-:Y:S11]  /*43ec0*/  @!UPT UIADD3 URZ, URZ, URZ, URZ ;  /* 0x0000003f3f3ff290 */ /* 0x000ff6000fffe03f */
[----:B------:R-:W-:Y:S02]  /*43ed0*/  IMAD.MOV.U32 R2, RZ, RZ, R22 ;  /* 0x000000ffff027224 */ /* 0x000fe400078e0016 */
[----:B------:R-:W-:Y:S02]  /*43ee0*/  IMAD.MOV.U32 R0, RZ, RZ, R23 ;  /* 0x000000ffff007224 */ /* 0x000fe400078e0017 */
[----:B------:R-:W2:Y:S01]  /*43ef0*/  LDL.LU.64 R22, [R1+0x6238] ;  /* 0x0062380001167983 */ /* 0x000ea20000300a00 */
[----:B-1----:R-:W-:Y:S02]  /*43f00*/  IMAD.MOV.U32 R9, RZ, RZ, R3 ;  /* 0x000000ffff097224 */ /* 0x002fe400078e0003 */
[----:B----4-:R-:W-:Y:S02]  /*43f10*/  IMAD.MOV.U32 R8, RZ, RZ, R28 ;  /* 0x000000ffff087224 */ /* 0x010fe400078e001c */
[----:B------:R-:W-:Y:S02]  /*43f20*/  IMAD.MOV.U32 R3, RZ, RZ, R21 ;  /* 0x000000ffff037224 */ /* 0x000fe400078e0015 */
[----:B------:R-:W-:Y:S01]  /*43f30*/  IMAD.MOV.U32 R28, RZ, RZ, R20 ;  /* 0x000000ffff1c7224 */ /* 0x000fe200078e0014 */
[----:B------:R-:W-:Y:S01]  /*43f40*/  STL [R1+0x59ec], R0 ;  /* 0x0059ec0001007387 */ /* 0x000fe20000100800 */
[----:B------:R-:W-:Y:S02]  /*43f50*/  STL [R1+0x59e8], R2 ;  /* 0x0059e80201007387 */ /* 0x000fe40000100800 */
[----:B------:R-:W-:Y:S01]  /*43f60*/  STL [R1+0x58c8], R3 ;  /* 0x0058c80301007387 */ /* 0x000fe20000100800 */
[----:B------:R0:W-:Y:S01]  /*43f70*/  STL [R1+0x58c4], R28 ;  /* 0x0058c41c01007387 */ /* 0x0001e20000100800 */
[----:B--2---:R-:W-:Y:S01]  /*43f80*/  HMMA.16816.F32.BF16 R24, R16, R22, R24 ;  /* 0x000000161018723c */ /* 0x004fe20000041818 */
[----:B---3--:R-:W-:-:S02]  /*43f90*/  IMAD.MOV.U32 R5, RZ, RZ, R22 ;  /* 0x000000ffff057224 */ /* 0x008fc400078e0016 */
[----:B0-----:R-:W-:Y:S11]  /*43fa0*/  IMAD.MOV.U32 R28, RZ, RZ, R23 ;  /* 0x000000ffff1c7224 */ /* 0x001ff600078e0017 */
        /* <DEDUP_REMOVED lines=33> */
[----:B--2---:R-:W-:Y:S02]  /*441c0*/  HMMA.16816.F32.BF16 R16, R16, R22, R24 ;  /* 0x000000161010723c */ /* 0x004fe40000041818 */
[----:B------:R-:W2:Y:S01]  /*441d0*/  LDL.LU.64 R26, [R1+0x61d0] ;  /* 0x0061d000011a7983 */ /* 0x000ea20000300a00 */
[----:B------:R-:W3:Y:S02]  /*441e0*/  LDL.LU.64 R24, [R1+0x61c8] ;  /* 0x0061c80001187983 */ /* 0x000ee40000300a00 */
[----:B------:R-:W-:-:S02]  /*441f0*/  IMAD.MOV.U32 R5, RZ, RZ, R22 ;  /* 0x000000ffff057224 */ /* 0x000fc400078e0016 */
[----:B------:R-:W-:Y:S11]  /*44200*/  IMAD.MOV.U32 R28, RZ, RZ, R23 ;  /* 0x000000ffff1c7224 */ /* 0x000ff600078e0017 */
[----:B------:R-:W-:Y:S05]  /*44210*/  @!UPT UIADD3 URZ, URZ, URZ, URZ ;  /* 0x0000003f3f3ff290 */ /* 0x000fea000fffe03f */
[----:B------:R0:W-:Y:S01]  /*44220*/  STL.64 [R1+0x960], R16 ;  /* 0x0009601001007387 */ /* 0x0001e20000100a00 */
[----:B------:R1:W-:Y:S02]  /*44230*/  STL.64 [R1+0x968], R18 ;  /* 0x0009681201007387 */ /* 0x0003e40000100a00 */
[----:B------:R-:W4:Y:S02]  /*44240*/  LDL.LU.64 R22, [R1+0x61c0] ;  /* 0x0061c00001167983 */ /* 0x000f240000300a00 */
[----:B------:R-:W4:Y:S01]  /*44250*/  LDL.LU.64 R20, [R1+0x61b8] ;  /* 0x0061b80001147983 */ /* 0x000f220000300a00 */
[----:B0-----:R-:W2:Y:S01]  /*44260*/  LDL.LU R16, [R1+0xd0] ;  /* 0x0000d00001107983 */ /* 0x001ea20000300800 */
[----:B-1----:R-:W2:Y:S01]  /*44270*/  LDL.LU R18, [R1+0xd8] ;  /* 0x0000d80001127983 */ /* 0x002ea20000300800 */
[C---:B----4-:R-:W-:Y:S02]  /*44280*/  HMMA.16816.F32.BF16 R12, R20.reuse, R14, R8 ;  /* 0x0000000e140c723c */ /* 0x050fe40000041808 */
[----:B------:R-:W4:Y:S01]  /*44290*/  LDL.LU.64 R10, [R1+0x61b0] ;  /* 0x0061b000010a7983 */ /* 0x000f220000300a00 */
[----:B------:R-:W4:Y:S11]  /*442a0*/  LDL.LU.64 R8, [R1+0x61a8] ;  /* 0x0061a80001087983 */ /* 0x000f360000300a00 */
[----:B------:R-:W-:Y:S09]  /*442b0*/  @!UPT UIADD3 URZ, URZ, URZ, URZ ;  /* 0x0000003f3f3ff290 */ /* 0x000ff2000fffe03f */
[----:B------:R-:W-:Y:S01]  /*442c0*/  STL.64 [R1+0x940], R12 ;  /* 0x0009400c01007387 */ /* 0x000fe20000100a00 */
[----:B------:R0:W-:Y:S03]  /*442d0*/  STL.64 [R1+0x948], R14 ;  /* 0x0009480e01007387 */ /* 0x0001e60000100a00 */
[----:B0-----:R-:W4:Y:S02]  /*442e0*/  LDL.LU.64 R14, [R1+0x61a0] ;  /* 0x0061a000010e7983 */ /* 0x001f240000300a00 */
        /* <DEDUP_REMOVED lines=8> */
[----:B------:R-:W2:Y:S01]  /*44370*/  LDL.LU.64 R10, [R1+0x6180] ;  /* 0x00618000010a7983 */ /* 0x000ea20000300a00 */
[----:B------:R-:W2:Y:S11]  /*44380*/  LDL.LU.64 R8, [R1+0x6178] ;  /* 0x0061780001087983 */ /* 0x000eb60000300a00 */
[----:B------:R-:W-:Y:S09]  /*44390*/  @!UPT UIADD3 URZ, URZ, URZ, URZ ;  /* 0x0000003f3f3ff290 */ /* 0x000ff2000fffe03f */
[----:B------:R-:W-:Y:S01]  /*443a0*/  STL.64 [R1+0x900], R12 ;  /* 0x0009000c01007387 */ /* 0x000fe20000100a00 */
[----:B------:R0:W-:Y:S03]  /*443b0*/  STL.64 [R1+0x908], R14 ;  /* 0x0009080e01007387 */ /* 0x0001e60000100a00 */
[----:B0-----:R-:W4:Y:S01]  /*443c0*/  LDL.LU.64 R14, [R1+0x6170] ;  /* 0x00617000010e7983 */ /* 0x001f220000300a00 */
[----:B------:R-:W4:Y:S01]  /*443d0*/  LDL.LU.64 R12, [R1+0x6168] ;  /* 0x00616800010c7983 */ /* 0x000f220000300a00 */
[----:B--2---:R-:W-:Y:S11]  /*443e0*/  HMMA.16816.F32.BF16 R8, R20, R26, R8 ;  /* 0x0000001a1408723c */ /* 0x004ff60000041808 */
[----:B------:R-:W-:Y:S11]  /*443f0*/  @!UPT UIADD3 URZ, URZ, URZ, URZ ;  /* 0x0000003f3f3ff290 */ /* 0x000ff6000fffe03f */
[----:B------:R-:W-:Y:S01]  /*44400*/  @!UPT UIADD3 URZ, URZ, URZ, URZ ;  /* 0x0000003f3f3ff290 */ /* 0x000fe2000fffe03f */
[----:B------:R-:W-:Y:S01]  /*44410*/  STL.64 [R1+0x8f0], R8 ;  /* 0x0008f00801007387 */ /* 0x000fe20000100a00 */
[----:B------:R0:W-:Y:S03]  /*44420*/  STL.64 [R1+0x8f8], R10 ;  /* 0x0008f80a01007387 */ /* 0x0001e60000100a00 */
[----:B0-----:R-:W4:Y:S01]  /*44430*/  LDL.LU.64 R10, [R1+0x6160] ;  /* 0x00616000010a7983 */ /* 0x001f220000300a00 */
[----:B------:R-:W2:Y:S02]  /*44440*/  LDL.LU.64 R8, [R1+0x6158] ;  /* 0x0061580001087983 */ /* 0x000ea40000300a00 */
[----:B---3--:R-:W-:Y:S02]  /*44450*/  IMAD.MOV.U32 R17, RZ, RZ, R24 ;  /* 0x000000ffff117224 */ /* 0x008fe400078e0018 */
[----:B------:R-:W-:-:S07]  /*44460*/  IMAD.MOV.U32 R19, RZ, RZ, R4 ;  /* 0x000000ffff137224 */ /* 0x000fce00078e0004 */
[C---:B------:R-:W-:Y:S01]  /*44470*/  HMMA.16816.F32.BF16 R16, R20.reuse, R6, R16 ;  /* 0x000000061410723c */ /* 0x040fe20000041810 */
[----:B------:R-:W0:Y:S04]  /*44480*/  S2R R24, SR_TID.X ;  /* 0x0000000000187919 */ /* 0x000e280000002100 */
[----:B------:R-:W1:Y:S03]  /*44490*/  S2R R4, SR_TID.X ;  /* 0x0000000000047919 */ /* 0x000e660000002100 */
[----:B----4-:R-:W-:Y:S11]  /*444a0*/  HMMA.16816.F32.BF16 R12, R20, R10, R12 ;  /* 0x0000000a140c723c */ /* 0x010ff6000004180c */
[----:B------:R-:W-:Y:S11]  /*444b0*/  @!UPT UIADD3 URZ, URZ, URZ, URZ ;  /* 0x0000003f3f3ff290 */ /* 0x000ff6000fffe03f */
[----:B------:R-:W-:Y:S01]  /*444c0*/  @!UPT UIADD3 URZ, URZ, URZ, URZ ;  /* 0x0000003f3f3ff290 */ /* 0x000fe2000fffe03f */
[----:B------:R3:W-:Y:S01]  /*444d0*/  STL.64 [R1+0x8e0], R12 ;  /* 0x0008e00c01007387 */ /* 0x0007e20000100a00 */
[----:B------:R-:W-:Y:S03]  /*444e0*/  STL.64 [R1+0x8e8], R14 ;  /* 0x0008e80e01007387 */ /* 0x000fe60000100a00 */
[----:B---3--:R-:W3:Y:S01]  /*444f0*/  LDL.LU.64 R12, [R1+0x6150] ;  /* 0x00615000010c7983 */ /* 0x008ee20000300a00 */
[----:B------:R-:W-:Y:S02]  /*44500*/  STL.64 [R1+0x8d0], R16 ;  /* 0x0008d01001007387 */ /* 0x000fe40000100a00 */
[----:B------:R-:W-:Y:S02]  /*44510*/  STL.64 [R1+0x8d8], R18 ;  /* 0x0008d81201007387 */ /* 0x000fe40000100a00 */
[----:B------:R-:W4:Y:S01]  /*44520*/  LDSM.16.MT88.4 R16, [R25+0x8000] ;  /* 0x008000001910783b */ /* 0x000f220000004200 */
[----:B0-----:R-:W-:Y:S01]  /*44530*/  LOP3.LUT R24, R24, 0x7, RZ, 0xc0, !PT ;  /* 0x0000000718187812 */ /* 0x001fe200078ec0ff */
[----:B-1----:R-:W-:-:S04]  /*44540*/  IMAD.SHL.U32 R4, R4, 0x2, RZ ;  /* 0x0000000204047824 */ /* 0x002fc800078e00ff */
[----:B------:R-:W-:-:S05]  /*44550*/  IMAD R24, R24, 0x110, RZ ;  /* 0x0000011018187824 */ /* 0x000fca00078e02ff */
[----:B------:R-:W-:-:S04]  /*44560*/  LOP3.LUT R4, R24, 0x30, R4, 0x78, !PT ;  /* 0x0000003018047812 */ /* 0x000fc800078e7804 */
[----:B------:R-:W-:-:S05]  /*44570*/  LOP3.LUT R4, R4, 0x40, RZ, 0x3c, !PT ;  /* 0x0000004004047812 */ /* 0x000fca00078e3cff */
[----:B------:R-:W-:Y:S04]  /*44580*/  LDSM.16.M88.4 R24, [R4+0x20800] ;  /* 0x020800000418783b */ /* 0x000fe80000000200 */
[----:B----4-:R3:W-:Y:S01]  /*44590*/  STL.64 [R1+0x6050], R18 ;  /* 0x0060501201007387 */ /* 0x0107e20000100a00 */
[----:B------:R-:W-:Y:S02]  /*445a0*/  STL.64 [R1+0x6048], R16 ;  /* 0x0060481001007387 */ /* 0x000fe40000100a00 */
[----:B---3--:R-:W-:Y:S02]  /*445b0*/  IMAD.MOV.U32 R18, RZ, RZ, R13 ;  /* 0x000000ffff127224 */ /* 0x008fe400078e000d */
[----:B------:R-:W-:Y:S02]  /*445c0*/  IMAD.MOV.U32 R19, RZ, RZ, R12 ;  /* 0x000000ffff137224 */ /* 0x000fe400078e000c */
[----:B------:R-:W0:Y:S04]  /*445d0*/  LDSM.16.M88.4 R12, [R4+0x20000] ;  /* 0x02000000040c783b */ /* 0x000e280000000200 */
[----:B0-----:R-:W-:Y:S01]  /*445e0*/  STL.64 [R1+0x20], R12 ;  /* 0x0000200c01007387 */ /* 0x001fe20000100a00 */
[----:B------:R-:W-:Y:S02]  /*445f0*/  STL.64 [R1+0x28], R14 ;  /* 0x0000280e01007387 */ /* 0x000fe40000100a00 */
[----:B------:R-:W-:Y:S02]  /*44600*/  STL.64 [R1+0x10], R24 ;  /* 0x0000101801007387 */ /* 0x000fe40000100a00 */
[----:B------:R-:W-:Y:S02]  /*44610*/  STL.64 [R1+0x18], R26 ;  /* 0x0000181a01007387 */ /* 0x000fe40000100a00 */
[----:B------:R-:W0:Y:S04]  /*44620*/  LDSM.16.M88.4 R24, [R4+0x21800] ;  /* 0x021800000418783b */ /* 0x000e280000000200 */
[----:B------:R-:W1:Y:S04]  /*44630*/  LDSM.16.M88.4 R12, [R4+0x21000] ;  /* 0x02100000040c783b */ /* 0x000e680000000200 */
[----:B0-----:R-:W-:Y:S01]  /*44640*/  STL.64 [R1+0x6010], R26 ;  /* 0x0060101a01007387 */ /* 0x001fe20000100a00 */
[----:B-1----:R-:W-:Y:S02]  /*44650*/  STL.64 [R1], R12 ;  /* 0x0000000c01007387 */ /* 0x002fe40000100a00 */
[----:B------:R-:W-:Y:S02]  /*44660*/  STL.64 [R1+0x8], R14 ;  /* 0x0000080e01007387 */ /* 0x000fe40000100a00 */
[----:B------:R0:W-:Y:S01]  /*44670*/  STL.64 [R1+0x6008], R24 ;  /* 0x0060081801007387 */ /* 0x0001e20000100a00 */
[----:B------:R-:W1:Y:S04]  /*44680*/  LDSM.16.M88.4 R12, [R4+0x22000] ;  /* 0x02200000040c783b */ /* 0x000e680000000200 */
[----:B0-----:R-:W3:Y:S01]  /*44690*/  LDL.LU R24, [R1+0x830] ;  /* 0x0008300001187983 */ /* 0x001ee20000300800 */
[----:B--2---:R-:W-:-:S02]  /*446a0*/  IMAD.MOV.U32 R26, RZ, RZ, R9 ;  /* 0x000000ffff1a7224 */ /* 0x004fc400078e0009 */
[----:B------:R-:W-:Y:S02]  /*446b0*/  IMAD.MOV.U32 R27, RZ, RZ, R8 ;  /* 0x000000ffff1b7224 */ /* 0x000fe400078e0008 */
[----:B------:R-:W0:Y:S01]  /*446c0*/  LDSM.16.M88.4 R8, [R4+0x22800] ;  /* 0x022800000408783b */ /* 0x000e220000000200 */
[----:B------:R-:W-:-:S03]  /*446d0*/  IMAD.MOV.U32 R25, RZ, RZ, R29 ;  /* 0x000000ffff197224 */ /* 0x000fc600078e001d */
[----:B-1----:R-:W-:Y:S01]  /*446e0*/  STL [R1+0x565c], R14 ;  /* 0x00565c0e01007387 */ /* 0x002fe20000100800 */
[----:B------:R-:W-:Y:S03]  /*446f0*/  STL [R1+0x5658], R15 ;  /* 0x0056580f01007387 */ /* 0x000fe60000100800 */
[----:B0-----:R0:W-:Y:S04]  /*44700*/  STL [R1+0x5750], R10 ;  /* 0x0057500a01007387 */ /* 0x0011e80000100800 */
[----:B0-----:R-:W2:Y:S01]  /*44710*/  LDL R10, [R1+0x9d0] ;  /* 0x0009d000010a7983 */ /* 0x001ea20000100800 */
[----:B------:R-:W-:Y:S01]  /*44720*/  STL [R1+0x574c], R11 ;  /* 0x00574c0b01007387 */ /* 0x000fe20000100800 */
[----:B---3--:R-:W-:Y:S02]  /*44730*/  HMMA.16816.F32.BF16 R16, R20, R18, R24 ;  /* 0x000000121410723c */ /* 0x008fe40000041818 */
[----:B------:R-:W0:Y:S11]  /*44740*/  LDSM.16.M88.4 R24, [R4+0x23000] ;  /* 0x023000000418783b */ /* 0x000e360000000200 */
[----:B------:R-:W-:Y:S10]  /*44750*/  @!UPT UIADD3 URZ, URZ, URZ, URZ ;  /* 0x0000003f3f3ff290 */ /* 0x000ff4000fffe03f */
[----:B------:R-:W-:Y:S01]  /*44760*/  STL.64 [R1+0x880], R16 ;  /* 0x0008801001007387 */ /* 0x000fe20000100a00 */
[----:B------:R-:W-:Y:S02]  /*44770*/  STL [R1+0x888], R18 ;  /* 0x0008881201007387 */ /* 0x000fe40000100800 */
[----:B------:R-:W-:Y:S02]  /*44780*/  STL.64 [R1+0x6128], R22 ;  /* 0x0061281601007387 */ /* 0x000fe40000100a00 */
[----:B------:R-:W-:Y:S02]  /*44790*/  STL.64 [R1+0x6120], R20 ;  /* 0x0061201401007387 */ /* 0x000fe40000100a00 */
[----:B------:R-:W1:Y:S01]  /*447a0*/  LDSM.16.M88.4 R20, [R4+0x23800] ;  /* 0x023800000414783b */ /* 0x000e620000000200 */
[----:B------:R-:W-:Y:S02]  /*447b0*/  IMAD.MOV.U32 R29, RZ, RZ, R19 ;  /* 0x000000ffff1d7224 */ /* 0x000fe400078e0013 */
[----:B------:R-:W3:Y:S03]  /*447c0*/  LDSM.16.M88.4 R16, [R4+0x24000] ;  /* 0x024000000410783b */ /* 0x000ee60000000200 */
[----:B------:R-:W-:Y:S04]  /*447d0*/  STL [R1+0x5858], R29 ;  /* 0x0058581d01007387 */ /* 0x000fe80000100800 */
[----:B0-----:R-:W-:Y:S01]  /*447e0*/  STL.64 [R1+0x30], R24 ;  /* 0x0000301801007387 */ /* 0x001fe20000100a00 */
[----:B------:R-:W-:Y:S03]  /*447f0*/  STL.64 [R1+0x38], R26 ;  /* 0x0000381a01007387 */ /* 0x000fe60000100a00 */
[----:B-1----:R-:W-:Y:S01]  /*44800*/  STL.64 [R1+0x150], R20 ;  /* 0x0001501401007387 */ /* 0x002fe20000100a00 */
[----:B------:R-:W-:Y:S02]  /*44810*/  STL.64 [R1+0x158], R22 ;  /* 0x0001581601007387 */ /* 0x000fe40000100a00 */
[----:B---3--:R-:W-:Y:S02]  /*44820*/  STL.64 [R1+0x140], R16 ;  /* 0x0001401001007387 */ /* 0x008fe40000100a00 */
[----:B------:R-:W-:Y:S01]  /*44830*/  IMAD.MOV.U32 R2, RZ, RZ, R16 ;  /* 0x000000ffff027224 */ /* 0x000fe200078e0010 */
[----:B------:R-:W-:Y:S01]  /*44840*/  STL.64 [R1+0x148], R18 ;  /* 0x0001481201007387 */ /* 0x000fe20000100a00 */
[----:B------:R-:W-:-:S02]  /*44850*/  IMAD.MOV.U32 R0, RZ, RZ, R17 ;  /* 0x000000ffff007224 */ /* 0x000fc400078e0011 */
[----:B------:R-:W0:Y:S01]  /*44860*/  LDSM.16.M88.4 R16, [R4+0x24800] ;  /* 0x024800000410783b */ /* 0x000e220000000200 */
[----:B------:R-:W-:Y:S04]  /*44870*/  LDSM.16.M88.4 R20, [R4+0x26800] ;  /* 0x026800000414783b */ /* 0x000fe80000000200 */
[----:B------:R-:W-:Y:S01]  /*44880*/  STL [R1+0x5fec], R0 ;  /* 0x005fec0001007387 */ /* 0x000fe20000100800 */
[----:B------:R-:W-:Y:S03]  /*44890*/  STL [R1+0x5fe8], R2 ;  /* 0x005fe80201007387 */ /* 0x000fe60000100800 */
[----:B0-----:R-:W-:Y:S01]  /*448a0*/  STL.64 [R1+0x130], R16 ;  /* 0x0001301001007387 */ /* 0x001fe20000100a00 */
[----:B------:R-:W-:-:S02]  /*448b0*/  IMAD.MOV.U32 R11, RZ, RZ, R16 ;  /* 0x000000ffff0b7224 */ /* 0x000fc400078e0010 */
[----:B------:R-:W-:Y:S02]  /*448c0*/  STL.64 [R1+0x138], R18 ;  /* 0x0001381201007387 */ /* 0x000fe40000100a00 */
[----:B------:R-:W-:Y:S02]  /*448d0*/  IMAD.MOV.U32 R3, RZ, RZ, R17 ;  /* 0x000000ffff037224 */ /* 0x000fe400078e0011 */
[----:B------:R-:W0:Y:S04]  /*448e0*/  LDSM.16.M88.4 R16, [R4+0x25000] ;  /* 0x025000000410783b */ /* 0x000e280000000200 */
[----:B------:R-:W-:Y:S01]  /*448f0*/  STL [R1+0x5ff4], R3 ;  /* 0x005ff40301007387 */ /* 0x000fe20000100800 */
[----:B------:R-:W-:Y:S02]  /*44900*/  STL [R1+0x5ff0], R11 ;  /* 0x005ff00b01007387 */ /* 0x000fe40000100800 */
[----:B0-----:R-:W-:-:S02]  /*44910*/  IMAD.MOV.U32 R15, RZ, RZ, R16 ;  /* 0x000000ffff0f7224 */ /* 0x001fc400078e0010 */
[----:B------:R-:W-:Y:S01]  /*44920*/  IMAD.MOV.U32 R14, RZ, RZ, R17 ;  /* 0x000000ffff0e7224 */ /* 0x000fe200078e0011 */
[----:B------:R-:W-:Y:S01]  /*44930*/  STL.64 [R1+0x120], R16 ;  /* 0x0001201001007387 */ /* 0x000fe20000100a00 */
[----:B------:R-:W-:Y:S02]  /*44940*/  STL.64 [R1+0x128], R18 ;  /* 0x0001281201007387 */ /* 0x000fe40000100a00 */
[----:B------:R-:W0:Y:S01]  /*44950*/  LDSM.16.M88.4 R16, [R4+0x25800] ;  /* 0x025800000410783b */ /* 0x000e220000000200 */
[----:B------:R-:W-:Y:S03]  /*44960*/  STL.64 [R1+0x6000], R14 ;  /* 0x0060000e01007387 */ /* 0x000fe60000100a00 */
[----:B------:R-:W-:Y:S02]  /*44970*/  STL.64 [R1+0x5ff8], R12 ;  /* 0x005ff80c01007387 */ /* 0x000fe40000100a00 */
[----:B------:R-:W3:Y:S02]  /*44980*/  LDL.64 R24, [R1] ;  /* 0x0000000001187983 */ /* 0x000ee40000100a00 */
[----:B------:R-:W1:Y:S01]  /*44990*/  LDSM.16.M88.4 R12, [R4+0x26000] ;  /* 0x02600000040c783b */ /* 0x000e620000000200 */
[----:B0-----:R-:W-:Y:S03]  /*449a0*/  STL.64 [R1+0x110], R16 ;  /* 0x0001101001007387 */ /* 0x001fe60000100a00 */
[----:B------:R0:W-:Y:S02]  /*449b0*/  STL.64 [R1+0x118], R18 ;  /* 0x0001181201007387 */ /* 0x0001e40000100a00 */
[----:B0-----:R-:W-:-:S02]  /*449c0*/  IMAD.MOV.U32 R18, RZ, RZ, R5 ;  /* 0x000000ffff127224 */ /* 0x001fc400078e0005 */
[----:B------:R-:W-:Y:S01]  /*449d0*/  IMAD.MOV.U32 R19, RZ, RZ, R28 ;  /* 0x000000ffff137224 */ /* 0x000fe200078e001c */
[----:B---3--:R-:W-:Y:S01]  /*449e0*/  STL.64 [R1+0x6028], R24 ;  /* 0x0060281801007387 */ /* 0x008fe20000100a00 */
[----:B-1----:R0:W-:Y:S02]  /*449f0*/  STL.64 [R1+0x100], R12 ;  /* 0x0001000c01007387 */ /* 0x0021e40000100a00 */
[----:B------:R1:W-:Y:S01]  /*44a00*/  STL.64 [R1+0x108], R14 ;  /* 0x0001080e01007387 */ /* 0x0003e20000100a00 */
[----:B0-----:R-:W3:Y:S01]  /*44a10*/  LDL.LU R12, [R1+0x4c0] ;  /* 0x0004c000010c7983 */ /* 0x001ee20000300800 */
[----:B------:R-:W3:Y:S02]  /*44a20*/  LDL.LU R13, [R1+0x4c4] ;  /* 0x0004c400010d7983 */ /* 0x000ee40000300800 */
[----:B-1----:R-:W4:Y:S02]  /*44a30*/  LDL.LU R14, [R1+0x4c8] ;  /* 0x0004c800010e7983 */ /* 0x002f240000300800 */
[----:B------:R-:W4:Y:S01]  /*44a40*/  LDL.LU R15, [R1+0x4cc] ;  /* 0x0004cc00010f7983 */ /* 0x000f220000300800 */
[----:B------:R-:W2:Y:S01]  /*44a50*/  LDL.LU R5, [R1+0x6148] ;  /* 0x0061480001057983 */ /* 0x000ea20000300800 */
[----:B------:R-:W2:Y:S02]  /*44a60*/  LDL.LU R28, [R1+0x6144] ;  /* 0x00614400011c7983 */ /* 0x000ea40000300800 */
[----:B------:R-:W-:Y:S02]  /*44a70*/  STL.64 [R1+0x6060], R18 ;  /* 0x0060601201007387 */ /* 0x000fe40000100a00 */
[----:B------:R-:W2:Y:S02]  /*44a80*/  LDL.64 R24, [R1+0x10] ;  /* 0x0000100001187983 */ /* 0x000ea40000100a00 */
[----:B--2---:R0:W-:Y:S04]  /*44a90*/  STL.64 [R1+0x6040], R24 ;  /* 0x0060401801007387 */ /* 0x0041e80000100a00 */
[----:B0-----:R-:W2:Y:S04]  /*44aa0*/  LDL.64 R24, [R1+0x20] ;  /* 0x0000200001187983 */ /* 0x001ea80000100a00 */
[----:B--2---:R0:W-:Y:S04]  /*44ab0*/  STL.64 [R1+0x6058], R24 ;  /* 0x0060581801007387 */ /* 0x0041e80000100a00 */
[----:B0-----:R-:W2:Y:S01]  /*44ac0*/  LDL.LU R24, [R1+0x970] ;  /* 0x0009700001187983 */ /* 0x001ea20000300800 */
[----:B------:R-:W2:Y:S02]  /*44ad0*/  LDL.LU R25, [R1+0x974] ;  /* 0x0009740001197983 */ /* 0x000ea40000300800 */
[----:B------:R-:W2:Y:S02]  /*44ae0*/  LDL.LU R26, [R1+0x978] ;  /* 0x00097800011a7983 */ /* 0x000ea40000300800 */
[----:B------:R-:W2:Y:S02]  /*44af0*/  LDL.LU R27, [R1+0x97c] ;  /* 0x00097c00011b7983 */ /* 0x000ea40000300800 */
[----:B--2---:R-:W-:Y:S01]  /*44b00*/  STL.64 [R1+0x6070], R26 ;  /* 0x0060701a01007387 */ /* 0x004fe20000100a00 */
[----:B------:R0:W-:Y:S02]  /*44b10*/  STL.64 [R1+0x6068], R24 ;  /* 0x0060681801007387 */ /* 0x0001e40000100a00 */
[----:B------:R-:W2:Y:S02]  /*44b20*/  LDL.LU R18, [R1+0x58] ;  /* 0x0000580001127983 */ /* 0x000ea40000300800 */
[----:B------:R-:W2:Y:S02]  /*44b30*/  LDL.LU R19, [R1+0x5c] ;  /* 0x00005c0001137983 */ /* 0x000ea40000300800 */
[----:B--2---:R1:W-:Y:S01]  /*44b40*/  STL.64 [R1+0x6078], R18 ;  /* 0x0060781201007387 */ /* 0x0043e20000100a00 */
[----:B0-----:R-:W2:Y:S02]  /*44b50*/  LDL.LU R24, [R1+0x980] ;  /* 0x0009800001187983 */ /* 0x001ea40000300800 */
[----:B------:R-:W2:Y:S02]  /*44b60*/  LDL.LU R25, [R1+0x984] ;  /* 0x0009840001197983 */ /* 0x000ea40000300800 */
[----:B------:R-:W2:Y:S01]  /*44b70*/  LDL.LU R26, [R1+0x988] ;  /* 0x00098800011a7983 */ /* 0x000ea20000300800 */
[----:B------:R-:W2:Y:S01]  /*44b80*/  LDL.LU R27, [R1+0x98c] ;  /* 0x00098c00011b7983 */ /* 0x000ea20000300800 */
[----:B-1----:R-:W-:-:S02]  /*44b90*/  IMAD.MOV.U32 R18, RZ, RZ, R28 ;  /* 0x000000ffff127224 */ /* 0x002fc400078e001c */
[----:B------:R-:W-:Y:S01]  /*44ba0*/  IMAD.MOV.U32 R19, RZ, RZ, R5 ;  /* 0x000000ffff137224 */ /* 0x000fe200078e0005 */
[----:B--2---:R-:W-:Y:S01]  /*44bb0*/  STL.64 [R1+0x6088], R26 ;  /* 0x0060881a01007387 */ /* 0x004fe20000100a00 */
[----:B------:R0:W-:Y:S02]  /*44bc0*/  STL.64 [R1+0x6080], R24 ;  /* 0x0060801801007387 */ /* 0x0001e40000100a00 */
[----:B------:R-:W2:Y:S02]  /*44bd0*/  LDL.LU R28, [R1+0x6140] ;  /* 0x00614000011c7983 */ /* 0x000ea40000300800 */
[----:B------:R-:W2:Y:S01]  /*44be0*/  LDL.LU R5, [R1+0x613c] ;  /* 0x00613c0001057983 */ /* 0x000ea20000300800 */
[----:B------:R1:W-:Y:S04]  /*44bf0*/  STL.64 [R1+0x6090], R18 ;  /* 0x0060901201007387 */ /* 0x0003e80000100a00 */
[----:B0-----:R-:W2:Y:S01]  /*44c00*/  LDL.LU R24, [R1+0x950] ;  /* 0x0009500001187983 */ /* 0x001ea20000300800 */
[----:B------:R-:W2:Y:S02]  /*44c10*/  LDL.LU R25, [R1+0x954] ;  /* 0x0009540001197983 */ /* 0x000ea40000300800 */
[----:B------:R-:W2:Y:S02]  /*44c20*/  LDL.LU R26, [R1+0x958] ;  /* 0x00095800011a7983 */ /* 0x000ea40000300800 */
[----:B------:R-:W2:Y:S02]  /*44c30*/  LDL.LU R27, [R1+0x95c] ;  /* 0x00095c00011b7983 */ /* 0x000ea40000300800 */
[----:B--2---:R-:W-:Y:S01]  /*44c40*/  STL.64 [R1+0x60a0], R26 ;  /* 0x0060a01a01007387 */ /* 0x004fe20000100a00 */
[----:B------:R0:W-:Y:S02]  /*44c50*/  STL.64 [R1+0x6098], R24 ;  /* 0x0060981801007387 */ /* 0x0001e40000100a00 */
[----:B-1----:R-:W2:Y:S02]  /*44c60*/  LDL.LU R18, [R1+0x78] ;  /* 0x0000780001127983 */ /* 0x002ea40000300800 */
        /* <DEDUP_REMOVED lines=9> */
[----:B------:R-:W-:Y:S02]  /*44d00*/  STL.64 [R1+0x60b0], R24 ;  /* 0x0060b01801007387 */ /* 0x000fe40000100a00 */
[----:B------:R-:W2:Y:S02]  /*44d10*/  LDL.LU R5, [R1+0x6138] ;  /* 0x0061380001057983 */ /* 0x000ea40000300800 */
[----:B------:R0:W-:Y:S02]  /*44d20*/  STL.64 [R1+0x60c0], R18 ;  /* 0x0060c01201007387 */ /* 0x0001e40000100a00 */
[----:B0-----:R-:W2:Y:S01]  /*44d30*/  LDL.LU R18, [R1+0x98] ;  /* 0x0000980001127983 */ /* 0x001ea20000300800 */
[----:B------:R-:W2:Y:S03]  /*44d40*/  LDL.LU R19, [R1+0x9c] ;  /* 0x00009c0001137983 */ /* 0x000ea60000300800 */
[----:B--2---:R0:W-:Y:S01]  /*44d50*/  STL.64 [R1+0x60d8], R18 ;  /* 0x0060d81201007387 */ /* 0x0041e20000100a00 */
[----:B------:R-:W2:Y:S02]  /*44d60*/  LDL.LU R24, [R1+0x910] ;  /* 0x0009100001187983 */ /* 0x000ea40000300800 */
[----:B------:R-:W2:Y:S02]  /*44d70*/  LDL.LU R25, [R1+0x914] ;  /* 0x0009140001197983 */ /* 0x000ea40000300800 */
[----:B------:R-:W2:Y:S01]  /*44d80*/  LDL.LU R26, [R1+0x918] ;  /* 0x00091800011a7983 */ /* 0x000ea20000300800 */
[----:B------:R-:W2:Y:S04]  /*44d90*/  LDL.LU R27, [R1+0x91c] ;  /* 0x00091c00011b7983 */ /* 0x000ea80000300800 */
[----:B0-----:R-:W2:Y:S01]  /*44da0*/  LDL.LU R18, [R1+0xa8] ;  /* 0x0000a80001127983 */ /* 0x001ea20000300800 */
[----:B------:R-:W-:-:S02]  /*44db0*/  IMAD.MOV.U32 R19, RZ, RZ, R5 ;  /* 0x000000ffff137224 */ /* 0x000fc400078e0005 */
[----:B------:R-:W3:Y:S03]  /*44dc0*/  LDL.LU R5, [R1+0x6134] ;  /* 0x0061340001057983 */ /* 0x000ee60000300800 */
[----:B--2---:R-:W-:Y:S01]  /*44dd0*/  STL.64 [R1+0x60f0], R18 ;  /* 0x0060f01201007387 */ /* 0x004fe20000100a00 */
[----:B------:R-:W-:Y:S02]  /*44de0*/  STL.64 [R1+0x60d0], R26 ;  /* 0x0060d01a01007387 */ /* 0x000fe40000100a00 */
[----:B------:R0:W-:Y:S02]  /*44df0*/  STL.64 [R1+0x60c8], R24 ;  /* 0x0060c81801007387 */ /* 0x0001e40000100a00 */
[----:B0-----:R-:W2:Y:S01]  /*44e00*/  LDL.LU R24, [R1+0x870] ;  /* 0x0008700001187983 */ /* 0x001ea20000300800 */
[----:B------:R-:W2:Y:S02]  /*44e10*/  LDL.LU R25, [R1+0x874] ;  /* 0x0008740001197983 */ /* 0x000ea40000300800 */
[----:B------:R-:W2:Y:S02]  /*44e20*/  LDL.LU R26, [R1+0x878] ;  /* 0x00087800011a7983 */ /* 0x000ea40000300800 */
[----:B------:R-:W2:Y:S01]  /*44e30*/  LDL.LU R27, [R1+0x87c] ;  /* 0x00087c00011b7983 */ /* 0x000ea20000300800 */
[----:B------:R-:W2:Y:S01]  /*44e40*/  LDL.LU R18, [R1+0xb8] ;  /* 0x0000b80001127983 */ /* 0x000ea20000300800 */
[----:B------:R-:W2:Y:S03]  /*44e50*/  LDL.LU R19, [R1+0xbc] ;  /* 0x0000bc0001137983 */ /* 0x000ea60000300800 */
[----:B--2---:R-:W-:Y:S01]  /*44e60*/  STL.64 [R1+0x6108], R18 ;  /* 0x0061081201007387 */ /* 0x004fe20000100a00 */
[----:B------:R-:W-:Y:S02]  /*44e70*/  STL.64 [R1+0x60e8], R26 ;  /* 0x0060e81a01007387 */ /* 0x000fe40000100a00 */
[----:B------:R0:W-:Y:S02]  /*44e80*/  STL.64 [R1+0x60e0], R24 ;  /* 0x0060e01801007387 */ /* 0x0001e40000100a00 */
[----:B0-----:R-:W2:Y:S01]  /*44e90*/  LDL.LU R24, [R1+0x860] ;  /* 0x0008600001187983 */ /* 0x001ea20000300800 */
[----:B------:R-:W2:Y:S02]  /*44ea0*/  LDL.LU R25, [R1+0x864] ;  /* 0x0008640001197983 */ /* 0x000ea40000300800 */
[----:B------:R-:W2:Y:S02]  /*44eb0*/  LDL.LU R26, [R1+0x868] ;  /* 0x00086800011a7983 */ /* 0x000ea40000300800 */
[----:B------:R-:W2:Y:S01]  /*44ec0*/  LDL.LU R27, [R1+0x86c] ;  /* 0x00086c00011b7983 */ /* 0x000ea20000300800 */
[----:B------:R-:W4:Y:S01]  /*44ed0*/  LDL.LU R18, [R1+0xc8] ;  /* 0x0000c80001127983 */ /* 0x000f220000300800 */
[----:B---3--:R-:W-:-:S02]  /*44ee0*/  IMAD.MOV.U32 R19, RZ, RZ, R5 ;  /* 0x000000ffff137224 */ /* 0x008fc400078e0005 */
[----:B------:R-:W3:Y:S01]  /*44ef0*/  LDL.LU R5, [R1+0x6130] ;  /* 0x0061300001057983 */ /* 0x000ee20000300800 */
        /* <DEDUP_REMOVED lines=11> */
[----:B------:R-:W2:Y:S01]  /*44fb0*/  LDL.LU R27, [R1+0x84c] ;  /* 0x00084c00011b7983 */ /* 0x000ea20000300800 */
[----:B----4-:R-:W-:Y:S01]  /*44fc0*/  STL.64 [R1+0x6020], R14 ;  /* 0x0060200e01007387 */ /* 0x010fe20000100a00 */
[----:B------:R0:W-:Y:S03]  /*44fd0*/  STL.64 [R1+0x6018], R12 ;  /* 0x0060180c01007387 */ /* 0x0001e60000100a00 */
[----:B0-----:R-:W4:Y:S01]  /*44fe0*/  LDL.LU R12, [R1+0x4d0] ;  /* 0x0004d000010c7983 */ /* 0x001f220000300800 */
[----:B------:R-:W4:Y:S02]  /*44ff0*/  LDL.LU R13, [R1+0x4d4] ;  /* 0x0004d400010d7983 */ /* 0x000f240000300800 */
[----:B------:R-:W2:Y:S02]  /*45000*/  LDL.LU R14, [R1+0x4d8] ;  /* 0x0004d800010e7983 */ /* 0x000ea40000300800 */
[----:B------:R-:W2:Y:S02]  /*45010*/  LDL.LU R15, [R1+0x4dc] ;  /* 0x0004dc00010f7983 */ /* 0x000ea40000300800 */
[----:B------:R-:W-:-:S02]  /*45020*/  IMAD.MOV.U32 R29, RZ, RZ, R20 ;  /* 0x000000ffff1d7224 */ /* 0x000fc400078e0014 */
[----:B------:R-:W-:Y:S01]  /*45030*/  IMAD.MOV.U32 R28, RZ, RZ, R21 ;  /* 0x000000ffff1c7224 */ /* 0x000fe200078e0015 */
[----:B--2---:R-:W-:Y:S01]  /*45040*/  STL.64 [R1+0x6038], R14 ;  /* 0x0060380e01007387 */ /* 0x004fe20000100a00 */
[----:B----4-:R0:W-:Y:S03]  /*45050*/  STL.64 [R1+0x6030], R12 ;  /* 0x0060300c01007387 */ /* 0x0101e60000100a00 */
[----:B0-----:R-:W2:Y:S01]  /*45060*/  LDL.LU R12, [R1+0x4e0] ;  /* 0x0004e000010c7983 */ /* 0x001ea20000300800 */
[----:B------:R-:W2:Y:S02]  /*45070*/  LDL.LU R13, [R1+0x4e4] ;  /* 0x0004e400010d7983 */ /* 0x000ea40000300800 */
[----:B------:R-:W2:Y:S02]  /*45080*/  LDL.LU R14, [R1+0x4e8] ;  /* 0x0004e800010e7983 */ /* 0x000ea40000300800 */
[----:B------:R-:W-:Y:S01]  /*45090*/  STL.64 [R1+0xf0], R20 ;  /* 0x0000f01401007387 */ /* 0x000fe20000100a00 */
[----:B------:R-:W-:Y:S02]  /*450a0*/  STL.64 [R1+0xf8], R22 ;  /* 0x0000f81601007387 */ /* 0x000fe40000100a00 */
[----:B------:R-:W0:Y:S02]  /*450b0*/  LDSM.16.M88.4 R20, [R4+0x27000] ;  /* 0x027000000414783b */ /* 0x000e240000000200 */
[----:B0-----:R-:W-:Y:S02]  /*450c0*/  STL.64 [R1+0xe0], R20 ;  /* 0x0000e01401007387 */ /* 0x001fe40000100a00 */
[----:B------:R0:W-:Y:S02]  /*450d0*/  STL.64 [R1+0xe8], R22 ;  /* 0x0000e81601007387 */ /* 0x0001e40000100a00 */
[----:B0-----:R-:W4:Y:S01]  /*450e0*/  LDL.LU.64 R22, [R1+0x6128] ;  /* 0x0061280001167983 */ /* 0x001f220000300a00 */
[----:B------:R-:W4:Y:S02]  /*450f0*/  LDL.LU.64 R20, [R1+0x6120] ;  /* 0x0061200001147983 */ /* 0x000f240000300a00 */
[----:B---3--:R-:W-:-:S02]  /*45100*/  IMAD.MOV.U32 R15, RZ, RZ, R5 ;  /* 0x000000ffff0f7224 */ /* 0x008fc400078e0005 */
[----:B------:R-:W0:Y:S04]  /*45110*/  LDSM.16.M88.4 R4, [R4+0x27800] ;  /* 0x027800000404783b */ /* 0x000e280000000200 */
[----:B0-----:R-:W-:Y:S01]  /*45120*/  STL.64 [R1+0xd0], R4 ;  /* 0x0000d00401007387 */ /* 0x001fe20000100a00 */
[----:B------:R-:W-:Y:S02]  /*45130*/  IMAD.MOV.U32 R0, RZ, RZ, R4 ;  /* 0x000000ffff007224 */ /* 0x000fe400078e0004 */
[----:B------:R-:W-:Y:S02]  /*45140*/  STL.64 [R1+0xd8], R6 ;  /* 0x0000d80601007387 */ /* 0x000fe40000100a00 */
[----:B------:R-:W-:Y:S02]  /*45150*/  IMAD.MOV.U32 R2, RZ, RZ, R5 ;  /* 0x000000ffff027224 */ /* 0x000fe400078e0005 */
[----:B------:R-:W0:Y:S04]  /*45160*/  LDSM.16.MT88.4 R4, [R10+0x8080] ;  /* 0x008080000a04783b */ /* 0x000e280000004200 */
[----:B0-----:R-:W-:Y:S01]  /*45170*/  STL.64 [R1+0x5f10], R6 ;  /* 0x005f100601007387 */ /* 0x001fe20000100a00 */
[----:B------:R0:W-:Y:S03]  /*45180*/  STL.64 [R1+0x5f08], R4 ;  /* 0x005f080401007387 */ /* 0x0001e60000100a00 */
[----:B0-----:R-:W3:Y:S01]  /*45190*/  LDL.LU R4, [R1+0x4f0] ;  /* 0x0004f00001047983 */ /* 0x001ee20000300800 */
[----:B------:R-:W3:Y:S02]  /*451a0*/  LDL.LU R5, [R1+0x4f4] ;  /* 0x0004f40001057983 */ /* 0x000ee40000300800 */
[----:B------:R-:W3:Y:S02]  /*451b0*/  LDL.LU R6, [R1+0x4f8] ;  /* 0x0004f80001067983 */ /* 0x000ee40000300800 */
[----:B------:R-:W3:Y:S01]  /*451c0*/  LDL.LU R7, [R1+0x4fc] ;  /* 0x0004fc0001077983 */ /* 0x000ee20000300800 */
[C---:B----4-:R-:W-:Y:S01]  /*451d0*/  HMMA.16816.F32.BF16 R16, R20.reuse, R18, R24 ;  /* 0x000000121410723c */ /* 0x050fe20000041818 */
[----:B------:R-:W4:Y:S01]  /*451e0*/  LDL.LU.64 R26, [R1+0x6118] ;  /* 0x00611800011a7983 */ /* 0x000f220000300a00 */
[----:B------:R-:W4:Y:S11]  /*451f0*/  LDL.LU.64 R24, [R1+0x6110] ;  /* 0x0061100001187983 */ /* 0x000f360000300a00 */
[----:B------:R-:W-:Y:S10]  /*45200*/  @!UPT UIADD3 URZ, URZ, URZ, URZ ;  /* 0x0000003f3f3ff290 */ /* 0x000ff4000fffe03f */
        /* <DEDUP_REMOVED lines=52> */
[----:B----4-:R-:W-:Y:S02]  /*45550*/  HMMA.16816.F32.BF16 R20, R20, R18, R24 ;  /* 0x000000121414723c */ /* 0x010fe40000041818 */
[----:B------:R-:W3:Y:S01]  /*45560*/  LDL.LU.64 R24, [R1+0x6058] ;  /* 0x0060580001187983 */ /* 0x000ee20000300a00 */
[----:B------:R-:W3:Y:S02]  /*45570*/  LDL.LU.64 R18, [R1+0x6050] ;  /* 0x0060500001127983 */ /* 0x000ee40000300a00 */
[----:B------:R-:W3:Y:S11]  /*45580*/  LDL.LU.64 R16, [R1+0x6048] ;  /* 0x0060480001107983 */ /* 0x000ef60000300a00 */
[----:B------:R-:W-:Y:S07]  /*45590*/  @!UPT UIADD3 URZ, URZ, URZ, URZ ;  /* 0x0000003f3f3ff290 */ /* 0x000fee000fffe03f */
[----:B------:R0:W-:Y:S01]  /*455a0*/  STL.64 [R1+0x500], R20 ;  /* 0x0005001401007387 */ /* 0x0001e20000100a00 */
[----:B------:R1:W-:Y:S03]  /*455b0*/  STL.64 [R1+0x508], R22 ;  /* 0x0005081601007387 */ /* 0x0003e60000100a00 */
[----:B0-----:R-:W4:Y:S01]  /*455c0*/  LDL.LU R20, [R1+0x4a0] ;  /* 0x0004a00001147983 */ /* 0x001f220000300800 */
[----:B------:R-:W4:Y:S02]  /*455d0*/  LDL.LU R21, [R1+0x4a4] ;  /* 0x0004a40001157983 */ /* 0x000f240000300800 */
[----:B-1----:R-:W4:Y:S02]  /*455e0*/  LDL.LU R22, [R1+0x4a8] ;  /* 0x0004a80001167983 */ /* 0x002f240000300800 */
[----:B------:R-:W4:Y:S01]  /*455f0*/  LDL.LU R23, [R1+0x4ac] ;  /* 0x0004ac0001177983 */ /* 0x000f220000300800 */
[C---:B---3--:R-:W-:Y:S11]  /*45600*/  HMMA.16816.F32.BF16 R4, R16.reuse, R24, R4 ;  /* 0x000000181004723c */ /* 0x048ff60000041804 */
[----:B------:R-:W-:Y:S11]  /*45610*/  @!UPT UIADD3 URZ, URZ, URZ, URZ ;  /* 0x0000003f3f3ff290 */ /* 0x000ff6000fffe03f */
[----:B------:R-:W-:Y:S01]  /*45620*/  @!UPT UIADD3 URZ, URZ, URZ, URZ ;  /* 0x0000003f3f3ff290 */ /* 0x000fe2000fffe03f */
[----:B------:R0:W-:Y:S01]  /*45630*/  STL.64 [R1+0x4f0], R4 ;  /* 0x0004f00401007387 */ /* 0x0001e20000100a00 */
[----:B------:R1:W-:Y:S02]  /*45640*/  STL.64 [R1+0x4f8], R6 ;  /* 0x0004f80601007387 */ /* 0x0003e40000100a00 */
[----:B0-----:R-:W-:Y:S02]  /*45650*/  IMAD.MOV.U32 R5, RZ, RZ, R24 ;  /* 0x000000ffff057224 */ /* 0x001fe400078e0018 */
[----:B------:R-:W-:Y:S02]  /*45660*/  IMAD.MOV.U32 R4, RZ, RZ, R25 ;  /* 0x000000ffff047224 */ /* 0x000fe400078e0019 */
[----:B------:R-:W2:Y:S02]  /*45670*/  LDL.LU.64 R24, [R1+0x6040] ;  /* 0x0060400001187983 */ /* 0x000ea40000300a00 */
[----:B--2---:R-:W-:Y:S01]  /*45680*/  HMMA.16816.F32.BF16 R12, R16, R24, R12 ;  /* 0x00000018100c723c */ /* 0x004fe2000004180c */
        /* <DEDUP_REMOVED lines=15> */
[----:B------:R-:W2:Y:S02]  /*45780*/  LDL.LU.64 R12, [R1+0x6018] ;  /* 0x00601800010c7983 */ /* 0x000ea40000300a00 */
[----:B------:R-:W3:Y:S02]  /*45790*/  LDL.LU.64 R26, [R1+0x6010] ;  /* 0x00601000011a7983 */ /* 0x000ee40000300a00 */
[----:B------:R-:W2:Y:S02]  /*457a0*/  LDL.LU.64 R24, [R1+0x6008] ;  /* 0x0060080001187983 */ /* 0x000ea40000300a00 */
[C---:B--2---:R-:W-:Y:S11]  /*457b0*/  HMMA.16816.F32.BF16 R12, R16.reuse, R24, R12 ;  /* 0x00000018100c723c */ /* 0x044ff6000004180c */
[----:B------:R-:W-:Y:S11]  /*457c0*/  @!UPT UIADD3 URZ, URZ, URZ, URZ ;  /* 0x0000003f3f3ff290 */ /* 0x000ff6000fffe03f */
[----:B------:R-:W-:Y:S01]  /*457d0*/  @!UPT UIADD3 URZ, URZ, URZ, URZ ;  /* 0x0000003f3f3ff290 */ /* 0x000fe2000fffe03f */
[----:B------:R-:W-:Y:S01]  /*457e0*/  STL.64 [R1+0x4c0], R12 ;  /* 0x0004c00c01007387 */ /* 0x000fe20000100a00 */
[----:B------:R0:W-:Y:S03]  /*457f0*/  STL.64 [R1+0x4c8], R14 ;  /* 0x0004c80e01007387 */ /* 0x0001e60000100a00 */
[----:B0-----:R-:W2:Y:S01]  /*45800*/  LDL.LU.64 R14, [R1+0x6000] ;  /* 0x00600000010e7983 */ /* 0x001ea20000300a00 */
[----:B------:R-:W2:Y:S02]  /*45810*/  LDL.LU.64 R12, [R1+0x5ff8] ;  /* 0x005ff800010c7983 */ /* 0x000ea40000300a00 */
[----:B---3--:R-:W-:Y:S02]  /*45820*/  STL.64 [R1+0x5ec0], R26 ;  /* 0x005ec01a01007387 */ /* 0x008fe40000100a00 */
[----:B------:R0:W-:Y:S02]  /*45830*/  STL.64 [R1+0x5eb8], R24 ;  /* 0x005eb81801007387 */ /* 0x0001e40000100a00 */
[----:B0-----:R-:W2:Y:S01]  /*45840*/  LDL.LU R24, [R1+0x4b0] ;  /* 0x0004b00001187983 */ /* 0x001ea20000300800 */
[----:B------:R-:W2:Y:S02]  /*45850*/  LDL.LU R25, [R1+0x4b4] ;  /* 0x0004b40001197983 */ /* 0x000ea40000300800 */
[----:B------:R-:W2:Y:S02]  /*45860*/  LDL.LU R26, [R1+0x4b8] ;  /* 0x0004b800011a7983 */ /* 0x000ea40000300800 */
[----:B------:R-:W2:Y:S01]  /*45870*/  LDL.LU R27, [R1+0x4bc] ;  /* 0x0004bc00011b7983 */ /* 0x000ea20000300800 */
[C---:B----4-:R-:W-:Y:S08]  /*45880*/  HMMA.16816.F32.BF16 R20, R16.reuse, R8, R20 ;  /* 0x000000081014723c */ /* 0x050ff00000041814 */
[----:B--2---:R-:W-:Y:S01]  /*45890*/  HMMA.16816.F32.BF16 R24, R16, R12, R24 ;  /* 0x0000000c1018723c */ /* 0x004fe20000041818 */
[----:B------:R-:W-:Y:S11]  /*458a0*/  STL.64 [R1+0x5fd0], R12 ;  /* 0x005fd00c01007387 */ /* 0x000ff60000100a00 */
[----:B------:R-:W-:Y:S11]  /*458b0*/  @!UPT UIADD3 URZ, URZ, URZ, URZ ;  /* 0x0000003f3f3ff290 */ /* 0x000ff6000fffe03f */
[----:B------:R-:W-:Y:S01]  /*458c0*/  STL.64 [R1+0x4b0], R24 ;  /* 0x0004b01801007387 */ /* 0x000fe20000100a00 */
[----:B------:R-:W-:Y:S02]  /*458d0*/  STL.64 [R1+0x4b8], R26 ;  /* 0x0004b81a01007387 */ /* 0x000fe40000100a00 */
[----:B------:R-:W-:Y:S02]  /*458e0*/  STL [R1+0x5eb4], R8 ;  /* 0x005eb40801007387 */ /* 0x000fe40000100800 */
[----:B------:R-:W-:Y:S01]  /*458f0*/  STL [R1+0x5eb0], R9 ;  /* 0x005eb00901007387 */ /* 0x000fe20000100800 */
[----:B------:R-:W-:Y:S01]  /*45900*/  STL.64 [R1+0x4a0], R20 ;  /* 0x0004a01401007387 */ /* 0x000fe20000100a00 */
[----:B------:R-:W-:Y:S02]  /*45910*/  STL.64 [R1+0x4a8], R22 ;  /* 0x0004a81601007387 */ /* 0x000fe40000100a00 */
[----:B------:R-:W0:Y:S04]  /*45920*/  LDSM.16.MT88.4 R20, [R10+0x8100] ;  /* 0x008100000a14783b */ /* 0x000e280000004200 */
[----:B------:R-:W-:Y:S01]  /*45930*/  STL [R1+0x5fd8], R10 ;  /* 0x005fd80a01007387 */ /* 0x000fe20000100800 */
[----:B0-----:R-:W-:Y:S01]  /*45940*/  STL.64 [R1+0x5dd8], R22 ;  /* 0x005dd81601007387 */ /* 0x001fe20000100a00 */
[----:B------:R0:W-:Y:S03]  /*45950*/  STL.64 [R1+0x5dd0], R20 ;  /* 0x005dd01401007387 */ /* 0x0001e60000100a00 */
[----:B0-----:R-:W2:Y:S01]  /*45960*/  LDL.LU R20, [R1+0x440] ;  /* 0x0004400001147983 */ /* 0x001ea20000300800 */
[----:B------:R-:W2:Y:S02]  /*45970*/  LDL.LU R21, [R1+0x444] ;  /* 0x0004440001157983 */ /* 0x000ea40000300800 */
[----:B------:R-:W3:Y:S02]  /*45980*/  LDL.LU R22, [R1+0x448] ;  /* 0x0004480001167983 */ /* 0x000ee40000300800 */
[----:B------:R-:W3:Y:S02]  /*45990*/  LDL.LU R23, [R1+0x44c] ;  /* 0x00044c0001177983 */ /* 0x000ee40000300800 */
[----:B------:R-:W-:-:S02]  /*459a0*/  IMAD.MOV.U32 R24, RZ, RZ, R3 ;  /* 0x000000ffff187224 */ /* 0x000fc400078e0003 */
[----:B------:R-:W-:Y:S01]  /*459b0*/  IMAD.MOV.U32 R25, RZ, RZ, R11 ;  /* 0x000000ffff197224 */ /* 0x000fe200078e000b */
[----:B---3--:R-:W-:Y:S01]  /*459c0*/  STL.64 [R1+0x5ed0], R22 ;  /* 0x005ed01601007387 */ /* 0x008fe20000100a00 */
[----:B--2---:R-:W-:Y:S02]  /*459d0*/  STL.64 [R1+0x5ec8], R20 ;  /* 0x005ec81401007387 */ /* 0x004fe40000100a00 */
[----:B------:R-:W2:Y:S02]  /*459e0*/  LDL.LU R3, [R1+0x5ff4] ;  /* 0x005ff40001037983 */ /* 0x000ea40000300800 */
[----:B------:R-:W3:Y:S01]  /*459f0*/  LDL.LU R11, [R1+0x5ff0] ;  /* 0x005ff000010b7983 */ /* 0x000ee20000300800 */
[----:B------:R0:W-:Y:S02]  /*45a00*/  STL.64 [R1+0x5ed8], R24 ;  /* 0x005ed81801007387 */ /* 0x0001e40000100a00 */
[----:B0-----:R-:W-:Y:S02]  /*45a10*/  IMAD.MOV.U32 R24, RZ, RZ, R7 ;  /* 0x000000ffff187224 */ /* 0x001fe400078e0007 */
[----:B------:R-:W-:-:S05]  /*45a20*/  IMAD.MOV.U32 R25, RZ, RZ, R6 ;  /* 0x000000ffff197224 */ /* 0x000fca00078e0006 */
[----:B------:R0:W-:Y:S01]  /*45a30*/  STL.64 [R1+0x5ef0], R24 ;  /* 0x005ef01801007387 */ /* 0x0001e20000100a00 */
[----:B------:R-:W4:Y:S02]  /*45a40*/  LDL.LU R20, [R1+0x460] ;  /* 0x0004600001147983 */ /* 0x000f240000300800 */
[----:B------:R-:W4:Y:S02]  /*45a50*/  LDL.LU R21, [R1+0x464] ;  /* 0x0004640001157983 */ /* 0x000f240000300800 */
[----:B------:R-:W2:Y:S01]  /*45a60*/  LDL.LU R22, [R1+0x468] ;  /* 0x0004680001167983 */ /* 0x000ea20000300800 */
[----:B------:R-:W2:Y:S01]  /*45a70*/  LDL.LU R23, [R1+0x46c] ;  /* 0x00046c0001177983 */ /* 0x000ea20000300800 */
[----:B0-----:R-:W-:Y:S02]  /*45a80*/  IMAD.MOV.U32 R24, RZ, RZ, R5 ;  /* 0x000000ffff187224 */ /* 0x001fe400078e0005 */
[----:B------:R-:W-:Y:S02]  /*45a90*/  IMAD.MOV.U32 R25, RZ, RZ, R4 ;  /* 0x000000ffff197224 */ /* 0x000fe400078e0004 */
[----:B------:R-:W-:-:S02]  /*45aa0*/  IMAD.MOV.U32 R4, RZ, RZ, R0 ;  /* 0x000000ffff047224 */ /* 0x000fc400078e0000 */
[----:B------:R-:W-:Y:S01]  /*45ab0*/  IMAD.MOV.U32 R5, RZ, RZ, R2 ;  /* 0x000000ffff057224 */ /* 0x000fe200078e0002 */
[----:B------:R0:W-:Y:S01]  /*45ac0*/  STL.64 [R1+0x5f18], R24 ;  /* 0x005f181801007387 */ /* 0x0001e20000100a00 */
[----:B------:R-:W2:Y:S02]  /*45ad0*/  LDL.LU R0, [R1+0x5fec] ;  /* 0x005fec0001007983 */ /* 0x000ea40000300800 */
[----:B------:R-:W2:Y:S02]  /*45ae0*/  LDL.LU R2, [R1+0x5fe8] ;  /* 0x005fe80001027983 */ /* 0x000ea40000300800 */
[----:B------:R-:W-:Y:S01]  /*45af0*/  STL.64 [R1+0x5f20], R4 ;  /* 0x005f200401007387 */ /* 0x000fe20000100a00 */
        /* <DEDUP_REMOVED lines=11> */
[----:B------:R0:W-:Y:S02]  /*45bb0*/  STL.64 [R1+0x5f38], R24 ;  /* 0x005f381801007387 */ /* 0x0001e40000100a00 */
[----:B0-----:R-:W-:-:S02]  /*45bc0*/  IMAD.MOV.U32 R24, RZ, RZ, R29 ;  /* 0x000000ffff187224 */ /* 0x001fc400078e001d */
[----:B------:R-:W-:-:S05]  /*45bd0*/  IMAD.MOV.U32 R25, RZ, RZ, R28 ;  /* 0x000000ffff197224 */ /* 0x000fca00078e001c */
[----:B------:R0:W-:Y:S04]  /*45be0*/  STL.64 [R1+0x5f50], R24 ;  /* 0x005f501801007387 */ /* 0x0001e80000100a00 */
[----:B0-----:R-:W2:Y:S04]  /*45bf0*/  LDL.64 R24, [R1+0x100] ;  /* 0x0001000001187983 */ /* 0x001ea80000100a00 */
[----:B--2---:R-:W-:Y:S01]  /*45c00*/  STL.64 [R1+0x5f68], R24 ;  /* 0x005f681801007387 */ /* 0x004fe20000100a00 */
[----:B------:R-:W2:Y:S03]  /*45c10*/  LDL.64 R4, [R1+0xe0] ;  /* 0x0000e00001047983 */ /* 0x000ea60000100a00 */
[----:B--2---:R0:W-:Y:S04]  /*45c20*/  STL.64 [R1+0x5f48], R4 ;  /* 0x005f480401007387 */ /* 0x0041e80000100a00 */
[----:B0-----:R-:W2:Y:S01]  /*45c30*/  LDL.LU R4, [R1+0x7b0] ;  /* 0x0007b00001047983 */ /* 0x001ea20000300800 */
[----:B------:R-:W2:Y:S02]  /*45c40*/  LDL.LU R5, [R1+0x7b4] ;  /* 0x0007b40001057983 */ /* 0x000ea40000300800 */
[----:B------:R-:W2:Y:S02]  /*45c50*/  LDL.LU R6, [R1+0x7b8] ;  /* 0x0007b80001067983 */ /* 0x000ea40000300800 */
[----:B------:R-:W2:Y:S01]  /*45c60*/  LDL.LU R7, [R1+0x7bc] ;  /* 0x0007bc0001077983 */ /* 0x000ea20000300800 */
[----:B------:R-:W2:Y:S04]  /*45c70*/  LDL.64 R24, [R1+0x110] ;  /* 0x0001100001187983 */ /* 0x000ea80000100a00 */
[----:B--2---:R-:W-:Y:S01]  /*45c80*/  STL.64 [R1+0x5f80], R24 ;  /* 0x005f801801007387 */ /* 0x004fe20000100a00 */
[----:B------:R-:W-:Y:S02]  /*45c90*/  STL.64 [R1+0x5f60], R6 ;  /* 0x005f600601007387 */ /* 0x000fe40000100a00 */
[----:B------:R0:W-:Y:S02]  /*45ca0*/  STL.64 [R1+0x5f58], R4 ;  /* 0x005f580401007387 */ /* 0x0001e40000100a00 */
[----:B0-----:R-:W2:Y:S01]  /*45cb0*/  LDL.LU R4, [R1+0x7c0] ;  /* 0x0007c00001047983 */ /* 0x001ea20000300800 */
[----:B------:R-:W2:Y:S02]  /*45cc0*/  LDL.LU R5, [R1+0x7c4] ;  /* 0x0007c40001057983 */ /* 0x000ea40000300800 */
[----:B------:R-:W2:Y:S02]  /*45cd0*/  LDL.LU R6, [R1+0x7c8] ;  /* 0x0007c80001067983 */ /* 0x000ea40000300800 */
[----:B------:R-:W2:Y:S02]  /*45ce0*/  LDL.LU R7, [R1+0x7cc] ;  /* 0x0007cc0001077983 */ /* 0x000ea40000300800 */
[----:B------:R-:W-:-:S02]  /*45cf0*/  IMAD.MOV.U32 R24, RZ, RZ, R15 ;  /* 0x000000ffff187224 */ /* 0x000fc400078e000f */
[----:B------:R-:W-:-:S05]  /*45d00*/  IMAD.MOV.U32 R25, RZ, RZ, R14 ;  /* 0x000000ffff197224 */ /* 0x000fca00078e000e */
[----:B------:R3:W-:Y:S02]  /*45d10*/  STL.64 [R1+0x5f98], R24 ;  /* 0x005f981801007387 */ /* 0x0007e40000100a00 */
[----:B---3--:R-:W-:Y:S02]  /*45d20*/  IMAD.MOV.U32 R24, RZ, RZ, R11 ;  /* 0x000000ffff187224 */ /* 0x008fe400078e000b */
[----:B------:R-:W-:-:S05]  /*45d30*/  IMAD.MOV.U32 R25, RZ, RZ, R3 ;  /* 0x000000ffff197224 */ /* 0x000fca00078e0003 */
[----:B------:R-:W-:Y:S04]  /*45d40*/  STL.64 [R1+0x5fb0], R24 ;  /* 0x005fb01801007387 */ /* 0x000fe80000100a00 */
[----:B--2---:R-:W-:Y:S01]  /*45d50*/  STL.64 [R1+0x5f78], R6 ;  /* 0x005f780601007387 */ /* 0x004fe20000100a00 */
[----:B------:R0:W-:Y:S03]  /*45d60*/  STL.64 [R1+0x5f70], R4 ;  /* 0x005f700401007387 */ /* 0x0001e60000100a00 */
[----:B0-----:R-:W2:Y:S01]  /*45d70*/  LDL.LU R4, [R1+0x7d0] ;  /* 0x0007d00001047983 */ /* 0x001ea20000300800 */
[----:B------:R-:W2:Y:S02]  /*45d80*/  LDL.LU R5, [R1+0x7d4] ;  /* 0x0007d40001057983 */ /* 0x000ea40000300800 */
[----:B------:R-:W3:Y:S02]  /*45d90*/  LDL.LU R6, [R1+0x7d8] ;  /* 0x0007d80001067983 */ /* 0x000ee40000300800 */
[----:B------:R-:W3:Y:S01]  /*45da0*/  LDL.LU R7, [R1+0x7dc] ;  /* 0x0007dc0001077983 */ /* 0x000ee20000300800 */
[----:B------:R-:W2:Y:S01]  /*45db0*/  LDL.64 R12, [R1+0x150] ;  /* 0x00015000010c7983 */ /* 0x000ea20000100a00 */
[----:B------:R-:W-:-:S02]  /*45dc0*/  IMAD.MOV.U32 R24, RZ, RZ, R2 ;  /* 0x000000ffff187224 */ /* 0x000fc400078e0002 */
[----:B------:R-:W-:Y:S01]  /*45dd0*/  IMAD.MOV.U32 R25, RZ, RZ, R0 ;  /* 0x000000ffff197224 */ /* 0x000fe200078e0000 */
[----:B--2---:R-:W-:Y:S04]  /*45de0*/  STL.64 [R1+0x5fe0], R12 ;  /* 0x005fe00c01007387 */ /* 0x004fe80000100a00 */
[----:B------:R0:W-:Y:S02]  /*45df0*/  STL.64 [R1+0x5fc8], R24 ;  /* 0x005fc81801007387 */ /* 0x0001e40000100a00 */
        /* <DEDUP_REMOVED lines=8> */
[----:B------:R-:W2:Y:S01]  /*45e80*/  LDL.64 R8, [R1+0x30] ;  /* 0x0000300001087983 */ /* 0x000ea20000100a00 */
        /* <DEDUP_REMOVED lines=19> */
[----:B------:R-:W-:Y:S01]  /*45fc0*/  STL.64 [R1+0x5ee8], R22 ;  /* 0x005ee81601007387 */ /* 0x000fe20000100a00 */
[----:B----4-:R0:W-:Y:S03]  /*45fd0*/  STL.64 [R1+0x5ee0], R20 ;  /* 0x005ee01401007387 */ /* 0x0101e60000100a00 */
[----:B0-----:R-:W3:Y:S01]  /*45fe0*/  LDL.LU R20, [R1+0x470] ;  /* 0x0004700001147983 */ /* 0x001ee20000300800 */
[----:B------:R-:W3:Y:S02]  /*45ff0*/  LDL.LU R21, [R1+0x474] ;  /* 0x0004740001157983 */ /* 0x000ee40000300800 */
[----:B------:R-:W4:Y:S02]  /*46000*/  LDL.LU R22, [R1+0x478] ;  /* 0x0004780001167983 */ /* 0x000f240000300800 */
[----:B------:R-:W4:Y:S02]  /*46010*/  LDL.LU R23, [R1+0x47c] ;  /* 0x00047c0001177983 */ /* 0x000f240000300800 */
[----:B----4-:R-:W-:Y:S01]  /*46020*/  STL.64 [R1+0x5f00], R22 ;  /* 0x005f001601007387 */ /* 0x010fe20000100a00 */
[----:B---3--:R0:W-:Y:S03]  /*46030*/  STL.64 [R1+0x5ef8], R20 ;  /* 0x005ef81401007387 */ /* 0x0081e60000100a00 */
[----:B0-----:R-:W3:Y:S01]  /*46040*/  LDL.LU R20, [R1+0x480] ;  /* 0x0004800001147983 */ /* 0x001ee20000300800 */
[----:B------:R-:W3:Y:S02]  /*46050*/  LDL.LU R21, [R1+0x484] ;  /* 0x0004840001157983 */ /* 0x000ee40000300800 */
[----:B------:R-:W3:Y:S02]  /*46060*/  LDL.LU R22, [R1+0x488] ;  /* 0x0004880001167983 */ /* 0x000ee40000300800 */
[----:B------:R-:W3:Y:S01]  /*46070*/  LDL.LU R23, [R1+0x48c] ;  /* 0x00048c0001177983 */ /* 0x000ee20000300800 */
[----:B------:R0:W-:Y:S01]  /*46080*/  STL.64 [R1+0x830], R12 ;  /* 0x0008300c01007387 */ /* 0x0001e20000100a00 */
[----:B------:R-:W-:Y:S03]  /*46090*/  STL.64 [R1+0x838], R14 ;  /* 0x0008380e01007387 */ /* 0x000fe60000100a00 */
[----:B0-----:R-:W4:Y:S01]  /*460a0*/  LDL.LU.64 R12, [R1+0x5fe0] ;  /* 0x005fe000010c7983 */ /* 0x001f220000300a00 */
[----:B------:R-:W2:Y:S01]  /*460b0*/  LDL.LU R10, [R1+0x5fd8] ;  /* 0x005fd800010a7983 */ /* 0x000ea20000300800 */
[----:B----4-:R-:W-:Y:S01]  /*460c0*/  HMMA.16816.F32.BF16 R24, R16, R12, R24 ;  /* 0x0000000c1018723c */ /* 0x010fe20000041818 */
[----:B------:R-:W-:-:S02]  /*460d0*/  IMAD.MOV.U32 R11, RZ, RZ, R12 ;  /* 0x000000ffff0b7224 */ /* 0x000fc400078e000c */
[----:B------:R-:W-:Y:S02]  /*460e0*/  IMAD.MOV.U32 R3, RZ, RZ, R13 ;  /* 0x000000ffff037224 */ /* 0x000fe400078e000d */
[----:B------:R-:W4:Y:S11]  /*460f0*/  LDL.LU.64 R12, [R1+0x5fd0] ;  /* 0x005fd000010c7983 */ /* 0x000f360000300a00 */
[----:B------:R-:W-:Y:S07]  /*46100*/  @!UPT UIADD3 URZ, URZ, URZ, URZ ;  /* 0x0000003f3f3ff290 */ /* 0x000fee000fffe03f */
[----:B------:R0:W-:Y:S04]  /*46110*/  STL.64 [R1+0x820], R24 ;  /* 0x0008201801007387 */ /* 0x0001e80000100a00 */
[----:B0-----:R-:W2:Y:S01]  /*46120*/  LDL.LU.64 R24, [R1+0x5fc8] ;  /* 0x005fc80001187983 */ /* 0x001ea20000300a00 */
[----:B------:R-:W-:Y:S02]  /*46130*/  IMAD.MOV.U32 R14, RZ, RZ, R26 ;  /* 0x000000ffff0e7224 */ /* 0x000fe400078e001a */
[----:B------:R-:W-:-:S05]  /*46140*/  IMAD.MOV.U32 R15, RZ, RZ, R27 ;  /* 0x000000ffff0f7224 */ /* 0x000fca00078e001b */
        /* <DEDUP_REMOVED lines=21> */
[----:B------:R-:W-:Y:S03]  /*462a0*/  STL.64 [R1+0x7f8], R26 ;  /* 0x0007f81a01007387 */ /* 0x000fe60000100a00 */
        /* <DEDUP_REMOVED lines=20> */
[----:B------:R-:W2:Y:S11]  /*463f0*/  LDL.LU.64 R4, [R1+0x5f48] ;  /* 0x005f480001047983 */ /* 0x000eb60000300a00 */
[----:B------:R-:W-:Y:S11]  /*46400*/  @!UPT UIADD3 URZ, URZ, URZ, URZ ;  /* 0x0000003f3f3ff290 */ /* 0x000ff6000fffe03f */
[----:B------:R-:W-:Y:S01]  /*46410*/  STL.64 [R1+0x7c0], R24 ;  /* 0x0007c01801007387 */ /* 0x000fe20000100a00 */
[----:B------:R0:W-:Y:S03]  /*46420*/  STL.64 [R1+0x7c8], R26 ;  /* 0x0007c81a01007387 */ /* 0x0001e60000100a00 */
[----:B0-----:R-:W3:Y:S01]  /*46430*/  LDL.LU.64 R26, [R1+0x5f40] ;  /* 0x005f4000011a7983 */ /* 0x001ee20000300a00 */
[----:B------:R-:W3:Y:S02]  /*46440*/  LDL.LU.64 R24, [R1+0x5f38] ;  /* 0x005f380001187983 */ /* 0x000ee40000300a00 */
[----:B------:R-:W-:Y:S02]  /*46450*/  IMAD.MOV.U32 R2, RZ, RZ, R8 ;  /* 0x000000ffff027224 */ /* 0x000fe400078e0008 */
[----:B------:R-:W-:Y:S02]  /*46460*/  IMAD.MOV.U32 R0, RZ, RZ, R9 ;  /* 0x000000ffff007224 */ /* 0x000fe400078e0009 */
[----:B--2---:R-:W-:-:S02]  /*46470*/  IMAD.MOV.U32 R8, RZ, RZ, R4 ;  /* 0x000000ffff087224 */ /* 0x004fc400078e0004 */
[----:B------:R-:W-:Y:S01]  /*46480*/  IMAD.MOV.U32 R9, RZ, RZ, R5 ;  /* 0x000000ffff097224 */ /* 0x000fe200078e0005 */
[C---:B---3--:R-:W-:Y:S11]  /*46490*/  HMMA.16816.F32.BF16 R24, R16.reuse, R4, R24 ;  /* 0x000000041018723c */ /* 0x048ff60000041818 */
[----:B------:R-:W-:Y:S11]  /*464a0*/  @!UPT UIADD3 URZ, URZ, URZ, URZ ;  /* 0x0000003f3f3ff290 */ /* 0x000ff6000fffe03f */
[----:B------:R-:W-:Y:S01]  /*464b0*/  @!UPT UIADD3 URZ, URZ, URZ, URZ ;  /* 0x0000003f3f3ff290 */ /* 0x000fe2000fffe03f */
[----:B------:R-:W-:Y:S01]  /*464c0*/  STL.64 [R1+0x7b0], R24 ;  /* 0x0007b01801007387 */ /* 0x000fe20000100a00 */
[----:B------:R0:W-:Y:S03]  /*464d0*/  STL.64 [R1+0x7b8], R26 ;  /* 0x0007b81a01007387 */ /* 0x0001e60000100a00 */
[----:B0-----:R-:W2:Y:S01]  /*464e0*/  LDL.LU.64 R26, [R1+0x5f30] ;  /* 0x005f3000011a7983 */ /* 0x001ea20000300a00 */
[----:B------:R-:W2:Y:S02]  /*464f0*/  LDL.LU.64 R24, [R1+0x5f28] ;  /* 0x005f280001187983 */ /* 0x000ea40000300a00 */
[----:B------:R-:W2:Y:S02]  /*46500*/  LDL.LU.64 R4, [R1+0x5f20] ;  /* 0x005f200001047983 */ /* 0x000ea40000300a00 */
[----:B--2---:R-:W-:Y:S01]  /*46510*/  HMMA.16816.F32.BF16 R16, R16, R4, R24 ;  /* 0x000000041010723c */ /* 0x004fe20000041818 */
[----:B------:R-:W2:Y:S01]  /*46520*/  LDL.LU.64 R24, [R1+0x5f18] ;  /* 0x005f180001187983 */ /* 0x000ea20000300a00 */
[----:B------:R-:W2:Y:S02]  /*46530*/  LDL.LU.64 R6, [R1+0x5f10] ;  /* 0x005f100001067983 */ /* 0x000ea40000300a00 */
[----:B------:R-:W2:Y:S11]  /*46540*/  LDL.LU.64 R4, [R1+0x5f08] ;  /* 0x005f080001047983 */ /* 0x000eb60000300a00 */
[----:B------:R-:W-:Y:S08]  /*46550*/  @!UPT UIADD3 URZ, URZ, URZ, URZ ;  /* 0x0000003f3f3ff290 */ /* 0x000ff0000fffe03f */
[----:B------:R0:W-:Y:S01]  /*46560*/  STL.64 [R1+0x490], R16 ;  /* 0x0004901001007387 */ /* 0x0001e20000100a00 */
[----:B------:R1:W-:Y:S03]  /*46570*/  STL.64 [R1+0x498], R18 ;  /* 0x0004981201007387 */ /* 0x0003e60000100a00 */
[----:B0-----:R-:W3:Y:S01]  /*46580*/  LDL.LU R16, [R1+0x450] ;  /* 0x0004500001107983 */ /* 0x001ee20000300800 */
[----:B------:R-:W3:Y:S02]  /*46590*/  LDL.LU R17, [R1+0x454] ;  /* 0x0004540001117983 */ /* 0x000ee40000300800 */
[----:B-1----:R-:W3:Y:S02]  /*465a0*/  LDL.LU R18, [R1+0x458] ;  /* 0x0004580001127983 */ /* 0x002ee40000300800 */
[----:B------:R-:W3:Y:S01]  /*465b0*/  LDL.LU R19, [R1+0x45c] ;  /* 0x00045c0001137983 */ /* 0x000ee20000300800 */
        /* <DEDUP_REMOVED lines=15> */
[----:B------:R-:W4:Y:S01]  /*466b0*/  LDL.LU.64 R22, [R1+0x5ed0] ;  /* 0x005ed00001167983 */ /* 0x000f220000300a00 */
[----:B------:R-:W4:Y:S11]  /*466c0*/  LDL.LU.64 R20, [R1+0x5ec8] ;  /* 0x005ec80001147983 */ /* 0x000f360000300a00 */
[----:B------:R-:W-:Y:S09]  /*466d0*/  @!UPT UIADD3 URZ, URZ, URZ, URZ ;  /* 0x0000003f3f3ff290 */ /* 0x000ff2000fffe03f */
[----:B------:R-:W-:Y:S01]  /*466e0*/  STL.64 [R1+0x460], R24 ;  /* 0x0004601801007387 */ /* 0x000fe20000100a00 */
[----:B------:R0:W-:Y:S03]  /*466f0*/  STL.64 [R1+0x468], R26 ;  /* 0x0004681a01007387 */ /* 0x0001e60000100a00 */
[----:B0-----:R-:W2:Y:S01]  /*46700*/  LDL.LU.64 R26, [R1+0x5ec0] ;  /* 0x005ec000011a7983 */ /* 0x001ea20000300a00 */
[----:B------:R-:W3:Y:S02]  /*46710*/  LDL.LU.64 R24, [R1+0x5eb8] ;  /* 0x005eb80001187983 */ /* 0x000ee40000300a00 */
[C---:B---3--:R-:W-:Y:S01]  /*46720*/  HMMA.16816.F32.BF16 R16, R4.reuse, R24, R16 ;  /* 0x000000180410723c */ /* 0x048fe20000041810 */
[----:B--2---:R-:W-:Y:S01]  /*46730*/  STL.64 [R1+0x5db8], R26 ;  /* 0x005db81a01007387 */ /* 0x004fe20000100a00 */
[----:B------:R-:W-:Y:S11]  /*46740*/  STL.64 [R1+0x5db0], R24 ;  /* 0x005db01801007387 */ /* 0x000ff60000100a00 */
[----:B------:R-:W-:Y:S10]  /*46750*/  @!UPT UIADD3 URZ, URZ, URZ, URZ ;  /* 0x0000003f3f3ff290 */ /* 0x000ff4000fffe03f */
[----:B------:R-:W-:Y:S01]  /*46760*/  STL.64 [R1+0x450], R16 ;  /* 0x0004501001007387 */ /* 0x000fe20000100a00 */
[----:B------:R4:W-:Y:S02]  /*46770*/  STL.64 [R1+0x458], R18 ;  /* 0x0004581201007387 */ /* 0x0009e40000100a00 */
[----:B----4-:R-:W-:Y:S01]  /*46780*/  HMMA.16816.F32.BF16 R16, R4, R12, R20 ;  /* 0x0000000c0410723c */ /* 0x010fe20000041814 */
[----:B------:R-:W2:Y:S11]  /*46790*/  LDL.LU R20, [R1+0x420] ;  /* 0x0004200001147983 */ /* 0x000eb60000300800 */
[----:B------:R-:W-:Y:S11]  /*467a0*/  @!UPT UIADD3 URZ, URZ, URZ, URZ ;  /* 0x0000003f3f3ff290 */ /* 0x000ff6000fffe03f */
[----:B------:R-:W-:Y:S01]  /*467b0*/  STL.64 [R1+0x440], R16 ;  /* 0x0004401001007387 */ /* 0x000fe20000100a00 */
[----:B------:R-:W-:Y:S02]  /*467c0*/  STL.64 [R1+0x448], R18 ;  /* 0x0004481201007387 */ /* 0x000fe40000100a00 */
[----:B------:R-:W2:Y:S02]  /*467d0*/  LDL.LU R21, [R1+0x424] ;  /* 0x0004240001157983 */ /* 0x000ea40000300800 */
[----:B------:R-:W3:Y:S01]  /*467e0*/  LDL.LU R22, [R1+0x428] ;  /* 0x0004280001167983 */ /* 0x000ee20000300800 */
[----:B------:R-:W3:Y:S04]  /*467f0*/  LDL.LU R23, [R1+0x42c] ;  /* 0x00042c0001177983 */ /* 0x000ee80000300800 */
[----:B---3--:R-:W-:Y:S01]  /*46800*/  STL.64 [R1+0x5de8], R22 ;  /* 0x005de81601007387 */ /* 0x008fe20000100a00 */
[----:B--2---:R0:W-:Y:S02]  /*46810*/  STL.64 [R1+0x5de0], R20 ;  /* 0x005de01401007387 */ /* 0x0041e40000100a00 */
[----:B0-----:R-:W-:-:S02]  /*46820*/  IMAD.MOV.U32 R20, RZ, RZ, R8 ;  /* 0x000000ffff147224 */ /* 0x001fc400078e0008 */
[----:B------:R-:W-:Y:S01]  /*46830*/  IMAD.MOV.U32 R21, RZ, RZ, R9 ;  /* 0x000000ffff157224 */ /* 0x000fe200078e0009 */
[----:B------:R-:W2:Y:S01]  /*46840*/  LDL.LU R8, [R1+0x5eb4] ;  /* 0x005eb40001087983 */ /* 0x000ea20000300800 */
[----:B------:R-:W2:Y:S03]  /*46850*/  LDL.LU R9, [R1+0x5eb0] ;  /* 0x005eb00001097983 */ /* 0x000ea60000300800 */
[----:B------:R-:W-:Y:S01]  /*46860*/  STL.64 [R1+0x5e00], R20 ;  /* 0x005e001401007387 */ /* 0x000fe20000100a00 */
[----:B------:R-:W3:Y:S03]  /*46870*/  LDL.64 R24, [R1+0x10] ;  /* 0x0000100001187983 */ /* 0x000ee60000100a00 */
[----:B---3--:R0:W-:Y:S04]  /*46880*/  STL.64 [R1+0x5dc8], R24 ;  /* 0x005dc81801007387 */ /* 0x0081e80000100a00 */
[----:B0-----:R-:W3:Y:S01]  /*46890*/  LDL.LU R24, [R1+0x410] ;  /* 0x0004100001187983 */ /* 0x001ee20000300800 */
[----:B------:R-:W3:Y:S02]  /*468a0*/  LDL.LU R25, [R1+0x414] ;  /* 0x0004140001197983 */ /* 0x000ee40000300800 */
[----:B------:R-:W4:Y:S02]  /*468b0*/  LDL.LU R26, [R1+0x418] ;  /* 0x00041800011a7983 */ /* 0x000f240000300800 */
[----:B------:R-:W4:Y:S01]  /*468c0*/  LDL.LU R27, [R1+0x41c] ;  /* 0x00041c00011b7983 */ /* 0x000f220000300800 */
[----:B------:R-:W2:Y:S04]  /*468d0*/  LDL.64 R20, [R1+0xf0] ;  /* 0x0000f00001147983 */ /* 0x000ea80000100a00 */
[----:B--2---:R-:W-:Y:S01]  /*468e0*/  STL.64 [R1+0x5e18], R20 ;  /* 0x005e181401007387 */ /* 0x004fe20000100a00 */
[----:B----4-:R-:W-:Y:S02]  /*468f0*/  STL.64 [R1+0x5df8], R26 ;  /* 0x005df81a01007387 */ /* 0x010fe40000100a00 */
[----:B---3--:R0:W-:Y:S02]  /*46900*/  STL.64 [R1+0x5df0], R24 ;  /* 0x005df01801007387 */ /* 0x0081e40000100a00 */
        /* <DEDUP_REMOVED lines=16> */
[----:B------:R-:W4:Y:S04]  /*46a10*/  LDL.64 R20, [R1+0x120] ;  /* 0x0001200001147983 */ /* 0x000f280000100a00 */
[----:B----4-:R0:W-:Y:S04]  /*46a20*/  STL.64 [R1+0x5e60], R20 ;  /* 0x005e601401007387 */ /* 0x0101e80000100a00 */
[----:B0-----:R-:W4:Y:S04]  /*46a30*/  LDL.64 R20, [R1+0x130] ;  /* 0x0001300001147983 */ /* 0x001f280000100a00 */
[----:B----4-:R-:W-:Y:S01]  /*46a40*/  STL.64 [R1+0x5e78], R20 ;  /* 0x005e781401007387 */ /* 0x010fe20000100a00 */
[----:B---3--:R-:W-:Y:S02]  /*46a50*/  STL.64 [R1+0x5e28], R26 ;  /* 0x005e281a01007387 */ /* 0x008fe40000100a00 */
[----:B--2---:R0:W-:Y:S02]  /*46a60*/  STL.64 [R1+0x5e20], R24 ;  /* 0x005e201801007387 */ /* 0x0041e40000100a00 */
[----:B0-----:R-:W2:Y:S01]  /*46a70*/  LDL.LU R24, [R1+0x730] ;  /* 0x0007300001187983 */ /* 0x001ea20000300800 */
[----:B------:R-:W2:Y:S02]  /*46a80*/  LDL.LU R25, [R1+0x734] ;  /* 0x0007340001197983 */ /* 0x000ea40000300800 */
[----:B------:R-:W3:Y:S02]  /*46a90*/  LDL.LU R26, [R1+0x738] ;  /* 0x00073800011a7983 */ /* 0x000ee40000300800 */
[----:B------:R-:W3:Y:S01]  /*46aa0*/  LDL.LU R27, [R1+0x73c] ;  /* 0x00073c00011b7983 */ /* 0x000ee20000300800 */
[----:B------:R-:W4:Y:S04]  /*46ab0*/  LDL.64 R20, [R1+0x140] ;  /* 0x0001400001147983 */ /* 0x000f280000100a00 */
[----:B----4-:R0:W-:Y:S02]  /*46ac0*/  STL.64 [R1+0x5e80], R20 ;  /* 0x005e801401007387 */ /* 0x0101e40000100a00 */
[----:B0-----:R-:W-:-:S02]  /*46ad0*/  IMAD.MOV.U32 R20, RZ, RZ, R11 ;  /* 0x000000ffff147224 */ /* 0x001fc400078e000b */
[----:B------:R-:W-:-:S05]  /*46ae0*/  IMAD.MOV.U32 R21, RZ, RZ, R3 ;  /* 0x000000ffff157224 */ /* 0x000fca00078e0003 */
[----:B------:R-:W-:Y:S01]  /*46af0*/  STL.64 [R1+0x5e98], R20 ;  /* 0x005e981401007387 */ /* 0x000fe20000100a00 */
[----:B---3--:R-:W-:Y:S02]  /*46b00*/  STL.64 [R1+0x5e40], R26 ;  /* 0x005e401a01007387 */ /* 0x008fe40000100a00 */
[----:B--2---:R0:W-:Y:S02]  /*46b10*/  STL.64 [R1+0x5e38], R24 ;  /* 0x005e381801007387 */ /* 0x0041e40000100a00 */
[----:B0-----:R-:W2:Y:S01]  /*46b20*/  LDL.LU R24, [R1+0x740] ;  /* 0x0007400001187983 */ /* 0x001ea20000300800 */
[----:B------:R-:W2:Y:S02]  /*46b30*/  LDL.LU R25, [R1+0x744] ;  /* 0x0007440001197983 */ /* 0x000ea40000300800 */
[----:B------:R-:W3:Y:S02]  /*46b40*/  LDL.LU R26, [R1+0x748] ;  /* 0x00074800011a7983 */ /* 0x000ee40000300800 */
[----:B------:R-:W3:Y:S01]  /*46b50*/  LDL.LU R27, [R1+0x74c] ;  /* 0x00074c00011b7983 */ /* 0x000ee20000300800 */
[----:B------:R-:W4:Y:S01]  /*46b60*/  LDL.LU R16, [R1+0x430] ;  /* 0x0004300001107983 */ /* 0x000f220000300800 */
        /* <DEDUP_REMOVED lines=22> */
[----:B------:R-:W-:Y:S01]  /*46cd0*/  IMAD.MOV.U32 R20, RZ, RZ, R2 ;  /* 0x000000ffff147224 */ /* 0x000fe200078e0002 */
[----:B---3--:R-:W-:Y:S01]  /*46ce0*/  STL.64 [R1+0x5ea8], R26 ;  /* 0x005ea81a01007387 */ /* 0x008fe20000100a00 */
[----:B--2---:R0:W-:Y:S03]  /*46cf0*/  STL.64 [R1+0x5ea0], R24 ;  /* 0x005ea01801007387 */ /* 0x0041e60000100a00 */
[----:B0-----:R-:W2:Y:S01]  /*46d00*/  LDL.LU R24, [R1+0x790] ;  /* 0x0007900001187983 */ /* 0x001ea20000300800 */
[----:B------:R-:W2:Y:S02]  /*46d10*/  LDL.LU R25, [R1+0x794] ;  /* 0x0007940001197983 */ /* 0x000ea40000300800 */
[----:B------:R-:W2:Y:S02]  /*46d20*/  LDL.LU R26, [R1+0x798] ;  /* 0x00079800011a7983 */ /* 0x000ea40000300800 */
[----:B------:R-:W2:Y:S01]  /*46d30*/  LDL.LU R27, [R1+0x79c] ;  /* 0x00079c00011b7983 */ /* 0x000ea20000300800 */
[----:B------:R0:W-:Y:S04]  /*46d40*/  STL.64 [R1+0x5dc0], R12 ;  /* 0x005dc00c01007387 */ /* 0x0001e80000100a00 */
[----:B0-----:R-:W3:Y:S01]  /*46d50*/  LDL.LU R12, [R1+0x400] ;  /* 0x00040000010c7983 */ /* 0x001ee20000300800 */
[----:B------:R-:W3:Y:S02]  /*46d60*/  LDL.LU R13, [R1+0x404] ;  /* 0x00040400010d7983 */ /* 0x000ee40000300800 */
[----:B------:R-:W3:Y:S02]  /*46d70*/  LDL.LU R14, [R1+0x408] ;  /* 0x00040800010e7983 */ /* 0x000ee40000300800 */
[----:B------:R-:W3:Y:S02]  /*46d80*/  LDL.LU R15, [R1+0x40c] ;  /* 0x00040c00010f7983 */ /* 0x000ee40000300800 */
[----:B------:R-:W-:Y:S01]  /*46d90*/  STL.64 [R1+0x430], R16 ;  /* 0x0004301001007387 */ /* 0x000fe20000100a00 */
[----:B------:R-:W-:Y:S02]  /*46da0*/  STL.64 [R1+0x438], R18 ;  /* 0x0004381201007387 */ /* 0x000fe40000100a00 */
[----:B------:R-:W0:Y:S04]  /*46db0*/  LDSM.16.MT88.4 R16, [R10+0x8180] ;  /* 0x008180000a10783b */ /* 0x000e280000004200 */
[----:B------:R-:W-:Y:S01]  /*46dc0*/  IMAD.MOV.U32 R21, RZ, RZ, R0 ;  /* 0x000000ffff157224 */ /* 0x000fe200078e0000 */
[----:B------:R-:W-:Y:S01]  /*46dd0*/  STL [R1+0x5d98], R10 ;  /* 0x005d980a01007387 */ /* 0x000fe20000100800 */
[----:B------:R1:W-:Y:S03]  /*46de0*/  STL.64 [R1+0x5d90], R8 ;  /* 0x005d900801007387 */ /* 0x0003e60000100a00 */
[----:B-1----:R-:W4:Y:S01]  /*46df0*/  LDL.LU R8, [R1+0x770] ;  /* 0x0007700001087983 */ /* 0x002f220000300800 */
[----:B------:R-:W4:Y:S02]  /*46e00*/  LDL.LU R9, [R1+0x774] ;  /* 0x0007740001097983 */ /* 0x000f240000300800 */
[----:B------:R-:W4:Y:S02]  /*46e10*/  LDL.LU R10, [R1+0x778] ;  /* 0x00077800010a7983 */ /* 0x000f240000300800 */
[----:B------:R-:W4:Y:S01]  /*46e20*/  LDL.LU R11, [R1+0x77c] ;  /* 0x00077c00010b7983 */ /* 0x000f220000300800 */
[----:B0-----:R-:W-:Y:S01]  /*46e30*/  STL.64 [R1+0x5cd0], R18 ;  /* 0x005cd01201007387 */ /* 0x001fe20000100a00 */
[----:B------:R0:W-:Y:S03]  /*46e40*/  STL.64 [R1+0x5cc8], R16 ;  /* 0x005cc81001007387 */ /* 0x0001e60000100a00 */
[----:B0-----:R-:W3:Y:S01]  /*46e50*/  LDL.64 R16, [R1+0xd0] ;  /* 0x0000d00001107983 */ /* 0x001ee20000100a00 */
        /* <DEDUP_REMOVED lines=13> */
[----:B0-----:R-:W4:Y:S02]  /*46f30*/  LDL.LU.64 R20, [R1+0x5e80] ;  /* 0x005e800001147983 */ /* 0x001f240000300a00 */
[C---:B----4-:R-:W-:Y:S01]  /*46f40*/  HMMA.16816.F32.BF16 R8, R4.reuse, R20, R8 ;  /* 0x000000140408723c */ /* 0x050fe20000041808 */
[----:B------:R-:W-:Y:S11]  /*46f50*/  IMAD.MOV.U32 R3, RZ, RZ, R21 ;  /* 0x000000ffff037224 */ /* 0x000ff600078e0015 */
[----:B------:R-:W-:Y:S11]  /*46f60*/  @!UPT UIADD3 URZ, URZ, URZ, URZ ;  /* 0x0000003f3f3ff290 */ /* 0x000ff6000fffe03f */
[----:B------:R0:W-:Y:S01]  /*46f70*/  STL.64 [R1+0x780], R8 ;  /* 0x0007800801007387 */ /* 0x0001e20000100a00 */
[----:B------:R-:W-:Y:S02]  /*46f80*/  STL.64 [R1+0x788], R10 ;  /* 0x0007880a01007387 */ /* 0x000fe40000100a00 */
[----:B0-----:R-:W-:Y:S02]  /*46f90*/  IMAD.MOV.U32 R8, RZ, RZ, R20 ;  /* 0x000000ffff087224 */ /* 0x001fe400078e0014 */
[----:B------:R-:W2:Y:S02]  /*46fa0*/  LDL.LU.64 R20, [R1+0x5e78] ;  /* 0x005e780001147983 */ /* 0x000ea40000300a00 */
        /* <DEDUP_REMOVED lines=47> */
[----:B0-----:R-:W3:Y:S01]  /*472a0*/  LDL.LU.64 R22, [R1+0x5de8] ;  /* 0x005de80001167983 */ /* 0x001ee20000300a00 */
[----:B------:R-:W3:Y:S02]  /*472b0*/  LDL.LU.64 R20, [R1+0x5de0] ;  /* 0x005de00001147983 */ /* 0x000ee40000300a00 */
[----:B---3--:R-:W-:Y:S01]  /*472c0*/  HMMA.16816.F32.BF16 R4, R4, R16, R20 ;  /* 0x000000100404723c */ /* 0x008fe20000041814 */
[----:B------:R-:W2:Y:S01]  /*472d0*/  LDL.LU.64 R22, [R1+0x5dd8] ;  /* 0x005dd80001167983 */ /* 0x000ea20000300a00 */
[----:B------:R-:W2:Y:S11]  /*472e0*/  LDL.LU.64 R20, [R1+0x5dd0] ;  /* 0x005dd00001147983 */ /* 0x000eb60000300a00 */
[----:B------:R-:W-:Y:S10]  /*472f0*/  @!UPT UIADD3 URZ, URZ, URZ, URZ ;  /* 0x0000003f3f3ff290 */ /* 0x000ff4000fffe03f */
[----:B------:R0:W-:Y:S01]  /*47300*/  STL.64 [R1+0x420], R4 ;  /* 0x0004200401007387 */ /* 0x0001e20000100a00 */
[----:B------:R-:W-:Y:S03]  /*47310*/  STL.64 [R1+0x428], R6 ;  /* 0x0004280601007387 */ /* 0x000fe60000100a00 */
[----:B0-----:R-:W2:Y:S01]  /*47320*/  LDL.64 R4, [R1+0x20] ;  /* 0x0000200001047983 */ /* 0x001ea20000100a00 */
[----:B------:R-:W-:Y:S01]  /*47330*/  STL.64 [R1+0x5ce0], R16 ;  /* 0x005ce01001007387 */ /* 0x000fe20000100a00 */
[C---:B--2---:R-:W-:Y:S11]  /*47340*/  HMMA.16816.F32.BF16 R24, R20.reuse, R4, R24 ;  /* 0x000000041418723c */ /* 0x044ff60000041818 */
[----:B------:R-:W-:Y:S11]  /*47350*/  @!UPT UIADD3 URZ, URZ, URZ, URZ ;  /* 0x0000003f3f3ff290 */ /* 0x000ff6000fffe03f */
[----:B------:R-:W-:Y:S01]  /*47360*/  @!UPT UIADD3 URZ, URZ, URZ, URZ ;  /* 0x0000003f3f3ff290 */ /* 0x000fe2000fffe03f */
[----:B------:R0:W-:Y:S01]  /*47370*/  STL.64 [R1+0x410], R24 ;  /* 0x0004101801007387 */ /* 0x0001e20000100a00 */
[----:B------:R-:W-:Y:S03]  /*47380*/  STL.64 [R1+0x418], R26 ;  /* 0x0004181a01007387 */ /* 0x000fe60000100a00 */
[----:B0-----:R-:W2:Y:S01]  /*47390*/  LDL.LU.64 R24, [R1+0x5dc8] ;  /* 0x005dc80001187983 */ /* 0x001ea20000300a00 */
[----:B------:R-:W-:Y:S02]  /*473a0*/  IMAD.MOV.U32 R29, RZ, RZ, R4 ;  /* 0x000000ffff1d7224 */ /* 0x000fe400078e0004 */
[----:B------:R-:W-:Y:S02]  /*473b0*/  IMAD.MOV.U32 R28, RZ, RZ, R5 ;  /* 0x000000ffff1c7224 */ /* 0x000fe400078e0005 */
[----:B--2---:R-:W-:Y:S01]  /*473c0*/  HMMA.16816.F32.BF16 R4, R20, R24, R12 ;  /* 0x000000181404723c */ /* 0x004fe2000004180c */
[----:B------:R-:W-:-:S02]  /*473d0*/  IMAD.MOV.U32 R17, RZ, RZ, R24 ;  /* 0x000000ffff117224 */ /* 0x000fc400078e0018 */
[----:B------:R-:W-:Y:S11]  /*473e0*/  IMAD.MOV.U32 R16, RZ, RZ, R25 ;  /* 0x000000ffff107224 */ /* 0x000ff600078e0019 */
[----:B------:R-:W-:Y:S09]  /*473f0*/  @!UPT UIADD3 URZ, URZ, URZ, URZ ;  /* 0x0000003f3f3ff290 */ /* 0x000ff2000fffe03f */
[----:B------:R-:W-:Y:S01]  /*47400*/  STL.64 [R1+0x400], R4 ;  /* 0x0004000401007387 */ /* 0x000fe20000100a00 */
[----:B------:R-:W-:Y:S02]  /*47410*/  STL.64 [R1+0x408], R6 ;  /* 0x0004080601007387 */ /* 0x000fe40000100a00 */
[----:B------:R-:W2:Y:S02]  /*47420*/  LDL.LU R12, [R1+0x3f0] ;  /* 0x0003f000010c7983 */ /* 0x000ea40000300800 */
[----:B------:R-:W2:Y:S01]  /*47430*/  LDL.LU R13, [R1+0x3f4] ;  /* 0x0003f400010d7983 */ /* 0x000ea20000300800 */
[----:B------:R-:W2:Y:S01]  /*47440*/  LDL.LU R14, [R1+0x3f8] ;  /* 0x0003f800010e7983 */ /* 0x000ea20000300800 */
[----:B------:R-:W2:Y:S02]  /*47450*/  LDL.LU R15, [R1+0x3fc] ;  /* 0x0003fc00010f7983 */ /* 0x000ea40000300800 */
[----:B------:R-:W2:Y:S02]  /*47460*/  LDL.64 R24, [R1] ;  /* 0x0000000001187983 */ /* 0x000ea40000100a00 */
[----:B------:R-:W-:Y:S01]  /*47470*/  STL.64 [R1+0x5d28], R18 ;  /* 0x005d281201007387 */ /* 0x000fe20000100a00 */
[----:B------:R0:W-:Y:S02]  /*47480*/  STL.64 [R1+0x5d20], R16 ;  /* 0x005d201001007387 */ /* 0x0001e40000100a00 */
[----:B0-----:R-:W-:-:S02]  /*47490*/  IMAD.MOV.U32 R16, RZ, RZ, R10 ;  /* 0x000000ffff107224 */ /* 0x001fc400078e000a */
[----:B------:R-:W-:-:S05]  /*474a0*/  IMAD.MOV.U32 R17, RZ, RZ, R9 ;  /* 0x000000ffff117224 */ /* 0x000fca00078e0009 */
[----:B------:R0:W-:Y:S04]  /*474b0*/  STL.64 [R1+0x5d38], R16 ;  /* 0x005d381001007387 */ /* 0x0001e80000100a00 */
[----:B0-----:R-:W3:Y:S01]  /*474c0*/  LDL.LU R16, [R1+0x6d0] ;  /* 0x0006d00001107983 */ /* 0x001ee20000300800 */
[----:B------:R-:W3:Y:S02]  /*474d0*/  LDL.LU R17, [R1+0x6d4] ;  /* 0x0006d40001117983 */ /* 0x000ee40000300800 */
[----:B------:R-:W4:Y:S02]  /*474e0*/  LDL.LU R18, [R1+0x6d8] ;  /* 0x0006d80001127983 */ /* 0x000f240000300800 */
[----:B------:R-:W4:Y:S02]  /*474f0*/  LDL.LU R19, [R1+0x6dc] ;  /* 0x0006dc0001137983 */ /* 0x000f240000300800 */
[----:B----4-:R-:W-:Y:S01]  /*47500*/  STL.64 [R1+0x5d48], R18 ;  /* 0x005d481201007387 */ /* 0x010fe20000100a00 */
[----:B---3--:R0:W-:Y:S02]  /*47510*/  STL.64 [R1+0x5d40], R16 ;  /* 0x005d401001007387 */ /* 0x0081e40000100a00 */
[----:B------:R-:W3:Y:S02]  /*47520*/  LDL.LU R4, [R1+0x3c0] ;  /* 0x0003c00001047983 */ /* 0x000ee40000300800 */
[----:B------:R-:W3:Y:S01]  /*47530*/  LDL.LU R5, [R1+0x3c4] ;  /* 0x0003c40001057983 */ /* 0x000ee20000300800 */
[----:B------:R-:W4:Y:S01]  /*47540*/  LDL.LU R6, [R1+0x3c8] ;  /* 0x0003c80001067983 */ /* 0x000f220000300800 */
[----:B------:R-:W4:Y:S02]  /*47550*/  LDL.LU R7, [R1+0x3cc] ;  /* 0x0003cc0001077983 */ /* 0x000f240000300800 */
[----:B0-----:R-:W-:-:S02]  /*47560*/  IMAD.MOV.U32 R16, RZ, RZ, R8 ;  /* 0x000000ffff107224 */ /* 0x001fc400078e0008 */
[----:B------:R-:W-:Y:S01]  /*47570*/  IMAD.MOV.U32 R17, RZ, RZ, R3 ;  /* 0x000000ffff117224 */ /* 0x000fe200078e0003 */
[----:B--2---:R-:W-:Y:S01]  /*47580*/  HMMA.16816.F32.BF16 R12, R20, R24, R12 ;  /* 0x00000018140c723c */ /* 0x004fe2000004180c */
[----:B----4-:R-:W-:Y:S01]  /*47590*/  STL.64 [R1+0x5da8], R6 ;  /* 0x005da80601007387 */ /* 0x010fe20000100a00 */
[----:B---3--:R0:W-:Y:S03]  /*475a0*/  STL.64 [R1+0x5da0], R4 ;  /* 0x005da00401007387 */ /* 0x0081e60000100a00 */
[----:B0-----:R-:W2:Y:S01]  /*475b0*/  LDL.LU R4, [R1+0x3e0] ;  /* 0x0003e00001047983 */ /* 0x001ea20000300800 */
[----:B------:R-:W2:Y:S02]  /*475c0*/  LDL.LU R5, [R1+0x3e4] ;  /* 0x0003e40001057983 */ /* 0x000ea40000300800 */
[----:B------:R-:W2:Y:S02]  /*475d0*/  LDL.LU R6, [R1+0x3e8] ;  /* 0x0003e80001067983 */ /* 0x000ea40000300800 */
[----:B------:R-:W2:Y:S01]  /*475e0*/  LDL.LU R7, [R1+0x3ec] ;  /* 0x0003ec0001077983 */ /* 0x000ea20000300800 */
[----:B------:R-:W3:Y:S01]  /*475f0*/  LDL.LU R8, [R1+0x3d0] ;  /* 0x0003d00001087983 */ /* 0x000ee20000300800 */
[----:B------:R-:W3:Y:S02]  /*47600*/  LDL.LU R9, [R1+0x3d4] ;  /* 0x0003d40001097983 */ /* 0x000ee40000300800 */
[----:B------:R-:W3:Y:S02]  /*47610*/  LDL.LU R10, [R1+0x3d8] ;  /* 0x0003d800010a7983 */ /* 0x000ee40000300800 */
[----:B------:R-:W3:Y:S01]  /*47620*/  LDL.LU R11, [R1+0x3dc] ;  /* 0x0003dc00010b7983 */ /* 0x000ee20000300800 */
[----:B------:R0:W-:Y:S04]  /*47630*/  STL.64 [R1+0x5d60], R16 ;  /* 0x005d601001007387 */ /* 0x0001e80000100a00 */
[----:B0-----:R-:W4:Y:S04]  /*47640*/  LDL.64 R16, [R1+0x150] ;  /* 0x0001500001107983 */ /* 0x001f280000100a00 */
[----:B----4-:R0:W-:Y:S04]  /*47650*/  STL.64 [R1+0x5d78], R16 ;  /* 0x005d781001007387 */ /* 0x0101e80000100a00 */
[----:B0-----:R-:W4:Y:S01]  /*47660*/  LDL.64 R16, [R1+0x30] ;  /* 0x0000300001107983 */ /* 0x001f220000100a00 */
[----:B------:R0:W-:Y:S02]  /*47670*/  STL.64 [R1+0x3f0], R12 ;  /* 0x0003f00c01007387 */ /* 0x0001e40000100a00 */
[----:B------:R1:W-:Y:S01]  /*47680*/  STL.64 [R1+0x3f8], R14 ;  /* 0x0003f80e01007387 */ /* 0x0003e20000100a00 */
[----:B0-----:R-:W3:Y:S01]  /*47690*/  LDL.LU.64 R12, [R1+0x5dc0] ;  /* 0x005dc000010c7983 */ /* 0x001ee20000300a00 */
[----:B-1----:R-:W-:-:S02]  /*476a0*/  IMAD.MOV.U32 R15, RZ, RZ, R24 ;  /* 0x000000ffff0f7224 */ /* 0x002fc400078e0018 */
[----:B------:R-:W-:Y:S02]  /*476b0*/  IMAD.MOV.U32 R14, RZ, RZ, R25 ;  /* 0x000000ffff0e7224 */ /* 0x000fe400078e0019 */
[----:B------:R-:W2:Y:S01]  /*476c0*/  LDL.LU.64 R26, [R1+0x5db8] ;  /* 0x005db800011a7983 */ /* 0x000ea20000300a00 */
        /* <DEDUP_REMOVED lines=8> */
[----:B------:R-:W-:Y:S02]  /*47750*/  STL.64 [R1+0x5c80], R26 ;  /* 0x005c801a01007387 */ /* 0x000fe40000100a00 */
[----:B------:R0:W-:Y:S02]  /*47760*/  STL.64 [R1+0x5c78], R24 ;  /* 0x005c781801007387 */ /* 0x0001e40000100a00 */
[----:B0-----:R-:W2:Y:S04]  /*47770*/  LDL.64 R24, [R1+0x110] ;  /* 0x0001100001187983 */ /* 0x001ea80000100a00 */
[----:B--2---:R0:W-:Y:S04]  /*47780*/  STL.64 [R1+0x5d30], R24 ;  /* 0x005d301801007387 */ /* 0x0041e80000100a00 */
        /* <DEDUP_REMOVED lines=10> */
[C---:B---3--:R-:W-:Y:S01]  /*47830*/  HMMA.16816.F32.BF16 R8, R20.reuse, R12, R8 ;  /* 0x0000000c1408723c */ /* 0x048fe20000041808 */
[----:B--2---:R-:W-:Y:S01]  /*47840*/  STL.64 [R1+0x5d70], R26 ;  /* 0x005d701a01007387 */ /* 0x004fe20000100a00 */
[----:B------:R0:W-:Y:S03]  /*47850*/  STL.64 [R1+0x5d68], R24 ;  /* 0x005d681801007387 */ /* 0x0001e60000100a00 */
[----:B0-----:R-:W2:Y:S01]  /*47860*/  LDL.LU R24, [R1+0x6f0] ;  /* 0x0006f00001187983 */ /* 0x001ea20000300800 */
[----:B------:R-:W2:Y:S02]  /*47870*/  LDL.LU R25, [R1+0x6f4] ;  /* 0x0006f40001197983 */ /* 0x000ea40000300800 */
[----:B------:R-:W3:Y:S02]  /*47880*/  LDL.LU R26, [R1+0x6f8] ;  /* 0x0006f800011a7983 */ /* 0x000ee40000300800 */
[----:B------:R-:W3:Y:S02]  /*47890*/  LDL.LU R27, [R1+0x6fc] ;  /* 0x0006fc00011b7983 */ /* 0x000ee40000300800 */
[----:B---3--:R-:W-:Y:S01]  /*478a0*/  STL.64 [R1+0x5d88], R26 ;  /* 0x005d881a01007387 */ /* 0x008fe20000100a00 */
[----:B--2---:R0:W-:Y:S03]  /*478b0*/  STL.64 [R1+0x5d80], R24 ;  /* 0x005d801801007387 */ /* 0x0041e60000100a00 */
[----:B0-----:R-:W4:Y:S01]  /*478c0*/  LDL.LU R24, [R1+0x700] ;  /* 0x0007000001187983 */ /* 0x001f220000300800 */
[----:B------:R-:W4:Y:S02]  /*478d0*/  LDL.LU R25, [R1+0x704] ;  /* 0x0007040001197983 */ /* 0x000f240000300800 */
[----:B------:R-:W4:Y:S02]  /*478e0*/  LDL.LU R26, [R1+0x708] ;  /* 0x00070800011a7983 */ /* 0x000f240000300800 */
[----:B------:R-:W4:Y:S02]  /*478f0*/  LDL.LU R27, [R1+0x70c] ;  /* 0x00070c00011b7983 */ /* 0x000f240000300800 */
[----:B------:R-:W-:Y:S01]  /*47900*/  STL.64 [R1+0x3d0], R8 ;  /* 0x0003d00801007387 */ /* 0x000fe20000100a00 */
[----:B------:R0:W-:Y:S03]  /*47910*/  STL.64 [R1+0x3d8], R10 ;  /* 0x0003d80a01007387 */ /* 0x0001e60000100a00 */
[----:B0-----:R-:W2:Y:S01]  /*47920*/  LDL.LU R10, [R1+0x5d98] ;  /* 0x005d9800010a7983 */ /* 0x001ea20000300800 */
[----:B------:R-:W3:Y:S02]  /*47930*/  LDL.LU.64 R8, [R1+0x5d90] ;  /* 0x005d900001087983 */ /* 0x000ee40000300a00 */
[----:B------:R-:W-:Y:S01]  /*47940*/  STL.64 [R1+0x5c70], R12 ;  /* 0x005c700c01007387 */ /* 0x000fe20000100a00 */
[C---:B---3--:R-:W-:Y:S08]  /*47950*/  HMMA.16816.F32.BF16 R4, R20.reuse, R8, R4 ;  /* 0x000000081404723c */ /* 0x048ff00000041804 */
[----:B----4-:R-:W-:Y:S11]  /*47960*/  HMMA.16816.F32.BF16 R24, R20, R16, R24 ;  /* 0x000000101418723c */ /* 0x010ff60000041818 */
[----:B------:R-:W-:Y:S04]  /*47970*/  @!UPT UIADD3 URZ, URZ, URZ, URZ ;  /* 0x0000003f3f3ff290 */ /* 0x000fe8000fffe03f */
[----:B------:R-:W-:Y:S01]  /*47980*/  STL.64 [R1+0x3c0], R4 ;  /* 0x0003c00401007387 */ /* 0x000fe20000100a00 */
[----:B------:R-:W-:Y:S02]  /*47990*/  STL.64 [R1+0x3c8], R6 ;  /* 0x0003c80601007387 */ /* 0x000fe40000100a00 */
[----:B--2---:R-:W0:Y:S02]  /*479a0*/  LDSM.16.MT88.4 R4, [R10+0x8200] ;  /* 0x008200000a04783b */ /* 0x004e240000004200 */
[----:B0-----:R0:W-:Y:S02]  /*479b0*/  STL.64 [R1+0x5bb0], R6 ;  /* 0x005bb00601007387 */ /* 0x0011e40000100a00 */
[----:B------:R-:W-:Y:S02]  /*479c0*/  STL.64 [R1+0x5ba8], R4 ;  /* 0x005ba80401007387 */ /* 0x000fe40000100a00 */
[----:B------:R-:W-:Y:S02]  /*479d0*/  STL.64 [R1+0x710], R24 ;  /* 0x0007101801007387 */ /* 0x000fe40000100a00 */
[----:B------:R1:W-:Y:S02]  /*479e0*/  STL.64 [R1+0x718], R26 ;  /* 0x0007181a01007387 */ /* 0x0003e40000100a00 */
[----:B0-----:R-:W-:-:S02]  /*479f0*/  IMAD.MOV.U32 R7, RZ, RZ, R16 ;  /* 0x000000ffff077224 */ /* 0x001fc400078e0010 */
[----:B------:R-:W-:Y:S01]  /*47a00*/  IMAD.MOV.U32 R6, RZ, RZ, R17 ;  /* 0x000000ffff067224 */ /* 0x000fe200078e0011 */
[----:B-1----:R-:W2:Y:S01]  /*47a10*/  LDL.LU.64 R26, [R1+0x5d88] ;  /* 0x005d8800011a7983 */ /* 0x002ea20000300a00 */
[----:B------:R-:W2:Y:S02]  /*47a20*/  LDL.LU.64 R24, [R1+0x5d80] ;  /* 0x005d800001187983 */ /* 0x000ea40000300a00 */
[----:B------:R-:W2:Y:S02]  /*47a30*/  LDL.LU.64 R16, [R1+0x5d78] ;  /* 0x005d780001107983 */ /* 0x000ea40000300a00 */
[----:B------:R-:W-:Y:S02]  /*47a40*/  IMAD.MOV.U32 R4, RZ, RZ, R2 ;  /* 0x000000ffff047224 */ /* 0x000fe400078e0002 */
[----:B------:R-:W-:Y:S01]  /*47a50*/  IMAD.MOV.U32 R5, RZ, RZ, R0 ;  /* 0x000000ffff057224 */ /* 0x000fe200078e0000 */
        /* <DEDUP_REMOVED lines=21> */
[----:B------:R-:W-:Y:S03]  /*47bb0*/  STL.64 [R1+0x6e8], R18 ;  /* 0x0006e81201007387 */ /* 0x000fe60000100a00 */
[----:B0-----:R-:W2:Y:S01]  /*47bc0*/  LDL.LU.64 R16, [R1+0x5d38] ;  /* 0x005d380001107983 */ /* 0x001ea20000300a00 */
[----:B------:R0:W-:Y:S02]  /*47bd0*/  STL.64 [R1+0x5c30], R4 ;  /* 0x005c300401007387 */ /* 0x0001e40000100a00 */
[----:B------:R1:W-:Y:S01]  /*47be0*/  STL.64 [R1+0x5cf8], R6 ;  /* 0x005cf80601007387 */ /* 0x0003e20000100a00 */
[----:B0-----:R-:W3:Y:S01]  /*47bf0*/  LDL.LU R4, [R1+0x6b0] ;  /* 0x0006b00001047983 */ /* 0x001ee20000300800 */
[----:B------:R-:W3:Y:S02]  /*47c00*/  LDL.LU R5, [R1+0x6b4] ;  /* 0x0006b40001057983 */ /* 0x000ee40000300800 */
[----:B-1----:R-:W3:Y:S02]  /*47c10*/  LDL.LU R6, [R1+0x6b8] ;  /* 0x0006b80001067983 */ /* 0x002ee40000300800 */
[----:B------:R-:W3:Y:S01]  /*47c20*/  LDL.LU R7, [R1+0x6bc] ;  /* 0x0006bc0001077983 */ /* 0x000ee20000300800 */
[C---:B--2---:R-:W-:Y:S01]  /*47c30*/  HMMA.16816.F32.BF16 R16, R20.reuse, R16, R24 ;  /* 0x000000101410723c */ /* 0x044fe20000041818 */
[----:B------:R-:W3:Y:S11]  /*47c40*/  LDL.LU.64 R24, [R1+0x5d30] ;  /* 0x005d300001187983 */ /* 0x000ef60000300a00 */
[----:B------:R-:W-:Y:S11]  /*47c50*/  @!UPT UIADD3 URZ, URZ, URZ, URZ ;  /* 0x0000003f3f3ff290 */ /* 0x000ff6000fffe03f */
[----:B------:R-:W-:Y:S01]  /*47c60*/  STL.64 [R1+0x6d0], R16 ;  /* 0x0006d01001007387 */ /* 0x000fe20000100a00 */
[----:B------:R0:W-:Y:S03]  /*47c70*/  STL.64 [R1+0x6d8], R18 ;  /* 0x0006d81201007387 */ /* 0x0001e60000100a00 */
[----:B0-----:R-:W2:Y:S01]  /*47c80*/  LDL.LU.64 R18, [R1+0x5d28] ;  /* 0x005d280001127983 */ /* 0x001ea20000300a00 */
[----:B------:R-:W4:Y:S01]  /*47c90*/  LDL.LU.64 R16, [R1+0x5d20] ;  /* 0x005d200001107983 */ /* 0x000f220000300a00 */
[----:B---3--:R-:W-:Y:S01]  /*47ca0*/  HMMA.16816.F32.BF16 R4, R20, R24, R4 ;  /* 0x000000181404723c */ /* 0x008fe20000041804 */
[----:B------:R-:W-:Y:S02]  /*47cb0*/  IMAD.MOV.U32 R11, RZ, RZ, R24 ;  /* 0x000000ffff0b7224 */ /* 0x000fe400078e0018 */
[----:B------:R-:W-:-:S04]  /*47cc0*/  IMAD.MOV.U32 R3, RZ, RZ, R25 ;  /* 0x000000ffff037224 */ /* 0x000fc800078e0019 */
[----:B------:R-:W-:Y:S02]  /*47cd0*/  IMAD.MOV.U32 R24, RZ, RZ, R15 ;  /* 0x000000ffff187224 */ /* 0x000fe400078e000f */
[----:B------:R-:W-:Y:S11]  /*47ce0*/  IMAD.MOV.U32 R25, RZ, RZ, R14 ;  /* 0x000000ffff197224 */ /* 0x000ff600078e000e */
[----:B------:R-:W-:Y:S03]  /*47cf0*/  @!UPT UIADD3 URZ, URZ, URZ, URZ ;  /* 0x0000003f3f3ff290 */ /* 0x000fe6000fffe03f */
[----:B------:R-:W-:Y:S01]  /*47d00*/  STL.64 [R1+0x6c0], R4 ;  /* 0x0006c00401007387 */ /* 0x000fe20000100a00 */
[----:B------:R-:W-:Y:S02]  /*47d10*/  STL.64 [R1+0x6c8], R6 ;  /* 0x0006c80601007387 */ /* 0x000fe40000100a00 */
[----:B------:R4:W-:Y:S02]  /*47d20*/  STL.64 [R1+0x5c98], R24 ;  /* 0x005c981801007387 */ /* 0x0009e40000100a00 */
[----:B------:R-:W3:Y:S01]  /*47d30*/  LDL.LU R12, [R1+0x370] ;  /* 0x00037000010c7983 */ /* 0x000ee20000300800 */
[----:B------:R-:W3:Y:S01]  /*47d40*/  LDL.LU R13, [R1+0x374] ;  /* 0x00037400010d7983 */ /* 0x000ee20000300800 */
[----:B------:R-:W3:Y:S02]  /*47d50*/  LDL.LU R14, [R1+0x378] ;  /* 0x00037800010e7983 */ /* 0x000ee40000300800 */
[----:B------:R-:W3:Y:S02]  /*47d60*/  LDL.LU R15, [R1+0x37c] ;  /* 0x00037c00010f7983 */ /* 0x000ee40000300800 */
[----:B----4-:R-:W-:-:S02]  /*47d70*/  IMAD.MOV.U32 R24, RZ, RZ, R17 ;  /* 0x000000ffff187224 */ /* 0x010fc400078e0011 */
[----:B------:R-:W-:Y:S02]  /*47d80*/  IMAD.MOV.U32 R25, RZ, RZ, R16 ;  /* 0x000000ffff197224 */ /* 0x000fe400078e0010 */
[----:B------:R-:W4:Y:S01]  /*47d90*/  LDL.64 R16, [R1+0xe0] ;  /* 0x0000e00001107983 */ /* 0x000f220000100a00 */
[----:B--2---:R-:W-:Y:S02]  /*47da0*/  IMAD.MOV.U32 R4, RZ, RZ, R19 ;  /* 0x000000ffff047224 */ /* 0x004fe400078e0013 */
[----:B------:R-:W-:Y:S01]  /*47db0*/  IMAD.MOV.U32 R5, RZ, RZ, R18 ;  /* 0x000000ffff057224 */ /* 0x000fe200078e0012 */
[----:B----4-:R-:W-:Y:S01]  /*47dc0*/  STL.64 [R1+0x5d00], R16 ;  /* 0x005d001001007387 */ /* 0x010fe20000100a00 */
[----:B------:R-:W-:Y:S02]  /*47dd0*/  STL.64 [R1+0x5cb0], R24 ;  /* 0x005cb01801007387 */ /* 0x000fe40000100a00 */
[----:B---3--:R-:W-:Y:S02]  /*47de0*/  STL.64 [R1+0x5c90], R14 ;  /* 0x005c900e01007387 */ /* 0x008fe40000100a00 */
[----:B------:R0:W-:Y:S02]  /*47df0*/  STL.64 [R1+0x5c88], R12 ;  /* 0x005c880c01007387 */ /* 0x0001e40000100a00 */
[----:B0-----:R-:W2:Y:S01]  /*47e00*/  LDL.LU R12, [R1+0x380] ;  /* 0x00038000010c7983 */ /* 0x001ea20000300800 */
[----:B------:R-:W2:Y:S02]  /*47e10*/  LDL.LU R13, [R1+0x384] ;  /* 0x00038400010d7983 */ /* 0x000ea40000300800 */
[----:B------:R-:W3:Y:S02]  /*47e20*/  LDL.LU R14, [R1+0x388] ;  /* 0x00038800010e7983 */ /* 0x000ee40000300800 */
[----:B------:R-:W3:Y:S01]  /*47e30*/  LDL.LU R15, [R1+0x38c] ;  /* 0x00038c00010f7983 */ /* 0x000ee20000300800 */
[----:B------:R0:W-:Y:S04]  /*47e40*/  STL.64 [R1+0x5d08], R4 ;  /* 0x005d080401007387 */ /* 0x0001e80000100a00 */
[----:B0-----:R-:W4:Y:S01]  /*47e50*/  LDL.64 R4, [R1+0x100] ;  /* 0x0001000001047983 */ /* 0x001f220000100a00 */
[----:B------:R-:W2:Y:S02]  /*47e60*/  LDL.LU R16, [R1+0x690] ;  /* 0x0006900001107983 */ /* 0x000ea40000300800 */
[----:B------:R-:W2:Y:S02]  /*47e70*/  LDL.LU R17, [R1+0x694] ;  /* 0x0006940001117983 */ /* 0x000ea40000300800 */
[----:B------:R-:W2:Y:S01]  /*47e80*/  LDL.LU R18, [R1+0x698] ;  /* 0x0006980001127983 */ /* 0x000ea20000300800 */
[----:B------:R-:W2:Y:S01]  /*47e90*/  LDL.LU R19, [R1+0x69c] ;  /* 0x00069c0001137983 */ /* 0x000ea20000300800 */
[----:B------:R-:W-:-:S02]  /*47ea0*/  IMAD.MOV.U32 R24, RZ, RZ, R29 ;  /* 0x000000ffff187224 */ /* 0x000fc400078e001d */
[----:B------:R-:W-:Y:S01]  /*47eb0*/  IMAD.MOV.U32 R25, RZ, RZ, R28 ;  /* 0x000000ffff197224 */ /* 0x000fe200078e001c */
[----:B--2---:R-:W-:Y:S01]  /*47ec0*/  STL.64 [R1+0x5d18], R18 ;  /* 0x005d181201007387 */ /* 0x004fe20000100a00 */
[----:B------:R0:W-:Y:S03]  /*47ed0*/  STL.64 [R1+0x5d10], R16 ;  /* 0x005d101001007387 */ /* 0x0001e60000100a00 */
[----:B0-----:R-:W4:Y:S01]  /*47ee0*/  LDL.LU R16, [R1+0x6a0] ;  /* 0x0006a00001107983 */ /* 0x001f220000300800 */
[----:B------:R-:W4:Y:S02]  /*47ef0*/  LDL.LU R17, [R1+0x6a4] ;  /* 0x0006a40001117983 */ /* 0x000f240000300800 */
[----:B------:R-:W4:Y:S02]  /*47f00*/  LDL.LU R18, [R1+0x6a8] ;  /* 0x0006a80001127983 */ /* 0x000f240000300800 */
[----:B------:R-:W4:Y:S01]  /*47f10*/  LDL.LU R19, [R1+0x6ac] ;  /* 0x0006ac0001137983 */ /* 0x000f220000300800 */
[----:B------:R0:W-:Y:S04]  /*47f20*/  STL.64 [R1+0x5cd8], R24 ;  /* 0x005cd81801007387 */ /* 0x0001e80000100a00 */
        /* <DEDUP_REMOVED lines=10> */
[----:B---3--:R-:W-:Y:S01]  /*47fd0*/  STL.64 [R1+0x5ca8], R14 ;  /* 0x005ca80e01007387 */ /* 0x008fe20000100a00 */
[----:B------:R0:W-:Y:S03]  /*47fe0*/  STL.64 [R1+0x5ca0], R12 ;  /* 0x005ca00c01007387 */ /* 0x0001e60000100a00 */
[----:B0-----:R-:W3:Y:S01]  /*47ff0*/  LDL.LU R12, [R1+0x390] ;  /* 0x00039000010c7983 */ /* 0x001ee20000300800 */
[----:B------:R-:W3:Y:S02]  /*48000*/  LDL.LU R13, [R1+0x394] ;  /* 0x00039400010d7983 */ /* 0x000ee40000300800 */
[----:B------:R-:W2:Y:S02]  /*48010*/  LDL.LU R14, [R1+0x398] ;  /* 0x00039800010e7983 */ /* 0x000ea40000300800 */
[----:B------:R-:W2:Y:S01]  /*48020*/  LDL.LU R15, [R1+0x39c] ;  /* 0x00039c00010f7983 */ /* 0x000ea20000300800 */
[----:B----4-:R-:W-:Y:S01]  /*48030*/  HMMA.16816.F32.BF16 R16, R20, R4, R16 ;  /* 0x000000041410723c */ /* 0x010fe20000041810 */
[----:B------:R-:W-:-:S02]  /*48040*/  IMAD.MOV.U32 R29, RZ, RZ, R4 ;  /* 0x000000ffff1d7224 */ /* 0x000fc400078e0004 */
[----:B------:R-:W-:Y:S01]  /*48050*/  IMAD.MOV.U32 R28, RZ, RZ, R5 ;  /* 0x000000ffff1c7224 */ /* 0x000fe200078e0005 */
[----:B--2---:R-:W-:Y:S01]  /*48060*/  STL.64 [R1+0x5cc0], R14 ;  /* 0x005cc00e01007387 */ /* 0x004fe20000100a00 */
[----:B---3--:R0:W-:Y:S03]  /*48070*/  STL.64 [R1+0x5cb8], R12 ;  /* 0x005cb80c01007387 */ /* 0x0081e60000100a00 */
[----:B0-----:R-:W2:Y:S01]  /*48080*/  LDL.LU R12, [R1+0x3a0] ;  /* 0x0003a000010c7983 */ /* 0x001ea20000300800 */
[----:B------:R-:W2:Y:S02]  /*48090*/  LDL.LU R13, [R1+0x3a4] ;  /* 0x0003a400010d7983 */ /* 0x000ea40000300800 */
[----:B------:R-:W2:Y:S02]  /*480a0*/  LDL.LU R14, [R1+0x3a8] ;  /* 0x0003a800010e7983 */ /* 0x000ea40000300800 */
[----:B------:R-:W2:Y:S01]  /*480b0*/  LDL.LU R15, [R1+0x3ac] ;  /* 0x0003ac00010f7983 */ /* 0x000ea20000300800 */
[----:B------:R-:W-:Y:S01]  /*480c0*/  STL [R1+0x5c28], R3 ;  /* 0x005c280301007387 */ /* 0x000fe20000100800 */
[----:B------:R-:W-:Y:S08]  /*480d0*/  STL [R1+0x5c24], R11 ;  /* 0x005c240b01007387 */ /* 0x000ff00000100800 */
[----:B------:R-:W-:Y:S02]  /*480e0*/  STL.64 [R1+0x6b0], R16 ;  /* 0x0006b01001007387 */ /* 0x000fe40000100a00 */
[----:B------:R0:W-:Y:S02]  /*480f0*/  STL.64 [R1+0x6b8], R18 ;  /* 0x0006b81201007387 */ /* 0x0001e40000100a00 */
[----:B0-----:R-:W3:Y:S01]  /*48100*/  LDL.LU.64 R18, [R1+0x5d18] ;  /* 0x005d180001127983 */ /* 0x001ee20000300a00 */
[----:B------:R-:W3:Y:S02]  /*48110*/  LDL.LU.64 R16, [R1+0x5d10] ;  /* 0x005d100001107983 */ /* 0x000ee40000300a00 */
[----:B------:R-:W3:Y:S02]  /*48120*/  LDL.LU.64 R4, [R1+0x5d08] ;  /* 0x005d080001047983 */ /* 0x000ee40000300a00 */
[C---:B---3--:R-:W-:Y:S01]  /*48130*/  HMMA.16816.F32.BF16 R4, R20.reuse, R4, R16 ;  /* 0x000000041404723c */ /* 0x048fe20000041810 */
[----:B------:R-:W3:Y:S11]  /*48140*/  LDL.LU.64 R16, [R1+0x5d00] ;  /* 0x005d000001107983 */ /* 0x000ef60000300a00 */
[----:B------:R-:W-:Y:S11]  /*48150*/  @!UPT UIADD3 URZ, URZ, URZ, URZ ;  /* 0x0000003f3f3ff290 */ /* 0x000ff6000fffe03f */
[----:B------:R0:W-:Y:S01]  /*48160*/  STL.64 [R1+0x6a0], R4 ;  /* 0x0006a00401007387 */ /* 0x0001e20000100a00 */
[----:B------:R1:W-:Y:S02]  /*48170*/  STL.64 [R1+0x6a8], R6 ;  /* 0x0006a80601007387 */ /* 0x0003e40000100a00 */
[----:B0-----:R-:W-:Y:S02]  /*48180*/  IMAD.MOV.U32 R4, RZ, RZ, R2 ;  /* 0x000000ffff047224 */ /* 0x001fe400078e0002 */
[----:B------:R-:W-:Y:S01]  /*48190*/  IMAD.MOV.U32 R5, RZ, RZ, R0 ;  /* 0x000000ffff057224 */ /* 0x000fe200078e0000 */
[----:B-1----:R-:W4:Y:S04]  /*481a0*/  LDL.LU.64 R6, [R1+0x5cf8] ;  /* 0x005cf80001067983 */ /* 0x002f280000300a00 */
[----:B------:R-:W-:Y:S01]  /*481b0*/  STL.64 [R1+0x5c48], R4 ;  /* 0x005c480401007387 */ /* 0x000fe20000100a00 */
[----:B---3--:R-:W-:Y:S01]  /*481c0*/  HMMA.16816.F32.BF16 R24, R20, R16, R24 ;  /* 0x000000101418723c */ /* 0x008fe20000041818 */
[----:B------:R-:W-:-:S02]  /*481d0*/  IMAD.MOV.U32 R3, RZ, RZ, R16 ;  /* 0x000000ffff037224 */ /* 0x000fc400078e0010 */
[----:B------:R-:W-:Y:S11]  /*481e0*/  IMAD.MOV.U32 R11, RZ, RZ, R17 ;  /* 0x000000ffff0b7224 */ /* 0x000ff600078e0011 */
[----:B------:R-:W-:Y:S09]  /*481f0*/  @!UPT UIADD3 URZ, URZ, URZ, URZ ;  /* 0x0000003f3f3ff290 */ /* 0x000ff2000fffe03f */
[----:B------:R-:W-:Y:S01]  /*48200*/  STL.64 [R1+0x690], R24 ;  /* 0x0006901801007387 */ /* 0x000fe20000100a00 */
[----:B------:R0:W-:Y:S03]  /*48210*/  STL.64 [R1+0x698], R26 ;  /* 0x0006981a01007387 */ /* 0x0001e60000100a00 */
[----:B0-----:R-:W3:Y:S01]  /*48220*/  LDL.LU.64 R26, [R1+0x5cf0] ;  /* 0x005cf000011a7983 */ /* 0x001ee20000300a00 */
[----:B------:R-:W3:Y:S02]  /*48230*/  LDL.LU.64 R24, [R1+0x5ce8] ;  /* 0x005ce80001187983 */ /* 0x000ee40000300a00 */
[----:B------:R-:W3:Y:S02]  /*48240*/  LDL.LU.64 R16, [R1+0x5ce0] ;  /* 0x005ce00001107983 */ /* 0x000ee40000300a00 */
[----:B------:R-:W-:Y:S01]  /*48250*/  STL.64 [R1+0x5c68], R10 ;  /* 0x005c680a01007387 */ /* 0x000fe20000100a00 */
[----:B------:R0:W-:Y:S04]  /*48260*/  STL.64 [R1+0x5c60], R8 ;  /* 0x005c600801007387 */ /* 0x0001e80000100a00 */
[----:B0-----:R-:W2:Y:S01]  /*48270*/  LDL.LU R8, [R1+0x360] ;  /* 0x0003600001087983 */ /* 0x001ea20000300800 */
[----:B------:R-:W2:Y:S02]  /*48280*/  LDL.LU R9, [R1+0x364] ;  /* 0x0003640001097983 */ /* 0x000ea40000300800 */
[----:B------:R-:W2:Y:S02]  /*48290*/  LDL.LU R10, [R1+0x368] ;  /* 0x00036800010a7983 */ /* 0x000ea40000300800 */
[----:B------:R-:W2:Y:S01]  /*482a0*/  LDL.LU R11, [R1+0x36c] ;  /* 0x00036c00010b7983 */ /* 0x000ea20000300800 */
[----:B---3--:R-:W-:Y:S01]  /*482b0*/  HMMA.16816.F32.BF16 R20, R20, R16, R24 ;  /* 0x000000101414723c */ /* 0x008fe20000041818 */
[----:B------:R-:W2:Y:S01]  /*482c0*/  LDL.LU.64 R24, [R1+0x5cd8] ;  /* 0x005cd80001187983 */ /* 0x000ea20000300a00 */
[----:B------:R-:W-:-:S02]  /*482d0*/  IMAD.MOV.U32 R2, RZ, RZ, R16 ;  /* 0x000000ffff027224 */ /* 0x000fc400078e0010 */
[----:B------:R-:W-:Y:S11]  /*482e0*/  IMAD.MOV.U32 R0, RZ, RZ, R17 ;  /* 0x000000ffff007224 */ /* 0x000ff600078e0011 */
[----:B------:R-:W-:Y:S08]  /*482f0*/  @!UPT UIADD3 URZ, URZ, URZ, URZ ;  /* 0x0000003f3f3ff290 */ /* 0x000ff0000fffe03f */
[----:B------:R0:W-:Y:S01]  /*48300*/  STL.64 [R1+0x3b0], R20 ;  /* 0x0003b01401007387 */ /* 0x0001e20000100a00 */
[----:B------:R1:W-:Y:S02]  /*48310*/  STL.64 [R1+0x3b8], R22 ;  /* 0x0003b81601007387 */ /* 0x0003e40000100a00 */
[----:B------:R-:W2:Y:S02]  /*48320*/  LDL.LU.64 R18, [R1+0x5cd0] ;  /* 0x005cd00001127983 */ /* 0x000ea40000300a00 */
[----:B------:R-:W2:Y:S01]  /*48330*/  LDL.LU.64 R16, [R1+0x5cc8] ;  /* 0x005cc80001107983 */ /* 0x000ea20000300a00 */
        /* <DEDUP_REMOVED lines=29> */
[----:B------:R0:W-:Y:S01]  /*48510*/  STL.64 [R1+0x370], R12 ;  /* 0x0003700c01007387 */ /* 0x0001e20000100a00 */
[----:B------:R-:W-:Y:S03]  /*48520*/  STL.64 [R1+0x378], R14 ;  /* 0x0003780e01007387 */ /* 0x000fe60000100a00 */
[----:B0-----:R-:W2:Y:S01]  /*48530*/  LDL.LU.64 R12, [R1+0x5c70] ;  /* 0x005c7000010c7983 */ /* 0x001ea20000300a00 */
        /* <DEDUP_REMOVED lines=12> */
[----:B------:R-:W-:Y:S01]  /*48600*/  HMMA.16816.F32.BF16 R8, R16, R12, R8 ;  /* 0x0000000c1008723c */ /* 0x000fe20000041808 */
[----:B--2---:R-:W-:Y:S01]  /*48610*/  STL.64 [R1+0x5c58], R26 ;  /* 0x005c581a01007387 */ /* 0x004fe20000100a00 */
[----:B------:R0:W-:Y:S03]  /*48620*/  STL.64 [R1+0x5c50], R24 ;  /* 0x005c501801007387 */ /* 0x0001e60000100a00 */
[----:B0-----:R-:W2:Y:S01]  /*48630*/  LDL.LU R24, [R1+0x340] ;  /* 0x0003400001187983 */ /* 0x001ea20000300800 */
[----:B------:R-:W2:Y:S02]  /*48640*/  LDL.LU R25, [R1+0x344] ;  /* 0x0003440001197983 */ /* 0x000ea40000300800 */
[----:B------:R-:W2:Y:S02]  /*48650*/  LDL.LU R26, [R1+0x348] ;  /* 0x00034800011a7983 */ /* 0x000ea40000300800 */
[----:B------:R-:W2:Y:S11]  /*48660*/  LDL.LU R27, [R1+0x34c] ;  /* 0x00034c00011b7983 */ /* 0x000eb60000300800 */
[----:B------:R-:W-:Y:S02]  /*48670*/  @!UPT UIADD3 URZ, URZ, URZ, URZ ;  /* 0x0000003f3f3ff290 */ /* 0x000fe4000fffe03f */
[----:B------:R-:W-:Y:S01]  /*48680*/  STL.64 [R1+0x360], R8 ;  /* 0x0003600801007387 */ /* 0x000fe20000100a00 */
[----:B------:R0:W-:Y:S03]  /*48690*/  STL.64 [R1+0x368], R10 ;  /* 0x0003680a01007387 */ /* 0x0001e60000100a00 */
[----:B0-----:R-:W2:Y:S01]  /*486a0*/  LDL.LU.64 R10, [R1+0x5c68] ;  /* 0x005c6800010a7983 */ /* 0x001ea20000300a00 */
[----:B------:R-:W3:Y:S02]  /*486b0*/  LDL.LU.64 R8, [R1+0x5c60] ;  /* 0x005c600001087983 */ /* 0x000ee40000300a00 */
[----:B------:R0:W-:Y:S02]  /*486c0*/  STL.64 [R1+0x5b50], R12 ;  /* 0x005b500c01007387 */ /* 0x0001e40000100a00 */
[----:B0-----:R-:W2:Y:S01]  /*486d0*/  LDL.64 R12, [R1+0x140] ;  /* 0x00014000010c7983 */ /* 0x001ea20000100a00 */
[----:B----4-:R-:W-:-:S02]  /*486e0*/  IMAD.MOV.U32 R4, RZ, RZ, R7 ;  /* 0x000000ffff047224 */ /* 0x010fc400078e0007 */
[----:B------:R-:W-:Y:S01]  /*486f0*/  IMAD.MOV.U32 R5, RZ, RZ, R6 ;  /* 0x000000ffff057224 */ /* 0x000fe200078e0006 */
[C---:B---3--:R-:W-:Y:S11]  /*48700*/  HMMA.16816.F32.BF16 R20, R16.reuse, R8, R20 ;  /* 0x000000081014723c */ /* 0x048ff60000041814 */
[----:B------:R-:W-:Y:S11]  /*48710*/  @!UPT UIADD3 URZ, URZ, URZ, URZ ;  /* 0x0000003f3f3ff290 */ /* 0x000ff6000fffe03f */
[----:B------:R-:W-:Y:S01]  /*48720*/  @!UPT UIADD3 URZ, URZ, URZ, URZ ;  /* 0x0000003f3f3ff290 */ /* 0x000fe2000fffe03f */
[----:B------:R-:W-:Y:S01]  /*48730*/  STL.64 [R1+0x350], R20 ;  /* 0x0003501401007387 */ /* 0x000fe20000100a00 */
[----:B------:R-:W-:Y:S02]  /*48740*/  STL.64 [R1+0x358], R22 ;  /* 0x0003581601007387 */ /* 0x000fe40000100a00 */
[----:B--2---:R-:W0:Y:S01]  /*48750*/  LDSM.16.MT88.4 R20, [R10+0x8280] ;  /* 0x008280000a14783b */ /* 0x004e220000004200 */
[----:B------:R-:W-:Y:S01]  /*48760*/  HMMA.16816.F32.BF16 R4, R16, R4, R24 ;  /* 0x000000041004723c */ /* 0x000fe20000041818 */
[----:B------:R-:W-:Y:S02]  /*48770*/  STL [R1+0x5c20], R10 ;  /* 0x005c200a01007387 */ /* 0x000fe40000100800 */
[----:B------:R-:W-:Y:S02]  /*48780*/  STL.64 [R1+0x5c18], R8 ;  /* 0x005c180801007387 */ /* 0x000fe40000100a00 */
[----:B0-----:R-:W-:Y:S01]  /*48790*/  STL.64 [R1+0x5a68], R22 ;  /* 0x005a681601007387 */ /* 0x001fe20000100a00 */
[----:B------:R0:W-:Y:S02]  /*487a0*/  STL.64 [R1+0x5a60], R20 ;  /* 0x005a601401007387 */ /* 0x0001e40000100a00 */
[----:B0-----:R-:W-:-:S02]  /*487b0*/  IMAD.MOV.U32 R20, RZ, RZ, R2 ;  /* 0x000000ffff147224 */ /* 0x001fc400078e0002 */
[----:B------:R-:W-:-:S05]  /*487c0*/  IMAD.MOV.U32 R21, RZ, RZ, R0 ;  /* 0x000000ffff157224 */ /* 0x000fca00078e0000 */
[----:B------:R0:W-:Y:S04]  /*487d0*/  STL.64 [R1+0x5bd8], R20 ;  /* 0x005bd81401007387 */ /* 0x0001e80000100a00 */
[----:B0-----:R-:W2:Y:S01]  /*487e0*/  LDL.LU R20, [R1+0x320] ;  /* 0x0003200001147983 */ /* 0x001ea20000300800 */
[----:B------:R-:W2:Y:S02]  /*487f0*/  LDL.LU R21, [R1+0x324] ;  /* 0x0003240001157983 */ /* 0x000ea40000300800 */
[----:B------:R-:W2:Y:S02]  /*48800*/  LDL.LU R22, [R1+0x328] ;  /* 0x0003280001167983 */ /* 0x000ea40000300800 */
[----:B------:R-:W2:Y:S01]  /*48810*/  LDL.LU R23, [R1+0x32c] ;  /* 0x00032c0001177983 */ /* 0x000ea20000300800 */
[----:B------:R-:W3:Y:S01]  /*48820*/  LDL.LU.64 R26, [R1+0x5c58] ;  /* 0x005c5800011a7983 */ /* 0x000ee20000300a00 */
[----:B------:R-:W3:Y:S02]  /*48830*/  LDL.LU.64 R24, [R1+0x5c50] ;  /* 0x005c500001187983 */ /* 0x000ee40000300a00 */
[----:B------:R0:W-:Y:S02]  /*48840*/  STL.64 [R1+0x340], R4 ;  /* 0x0003400401007387 */ /* 0x0001e40000100a00 */
[----:B------:R3:W-:Y:S01]  /*48850*/  STL.64 [R1+0x348], R6 ;  /* 0x0003480601007387 */ /* 0x0007e20000100a00 */
[----:B0-----:R-:W3:Y:S02]  /*48860*/  LDL.LU.64 R4, [R1+0x5c48] ;  /* 0x005c480001047983 */ /* 0x001ee40000300a00 */
[C---:B---3--:R-:W-:Y:S02]  /*48870*/  HMMA.16816.F32.BF16 R4, R16.reuse, R4, R24 ;  /* 0x000000041004723c */ /* 0x048fe40000041818 */
[----:B------:R-:W3:Y:S01]  /*48880*/  LDL.LU.64 R26, [R1+0x5c40] ;  /* 0x005c4000011a7983 */ /* 0x000ee20000300a00 */
[----:B------:R-:W3:Y:S11]  /*48890*/  LDL.LU.64 R24, [R1+0x5c38] ;  /* 0x005c380001187983 */ /* 0x000ef60000300a00 */
[----:B------:R-:W-:Y:S09]  /*488a0*/  @!UPT UIADD3 URZ, URZ, URZ, URZ ;  /* 0x0000003f3f3ff290 */ /* 0x000ff2000fffe03f */
[----:B------:R0:W-:Y:S01]  /*488b0*/  STL.64 [R1+0x330], R4 ;  /* 0x0003300401007387 */ /* 0x0001e20000100a00 */
[----:B------:R3:W-:Y:S03]  /*488c0*/  STL.64 [R1+0x338], R6 ;  /* 0x0003380601007387 */ /* 0x0007e60000100a00 */
[----:B0-----:R-:W3:Y:S01]  /*488d0*/  LDL.LU.64 R4, [R1+0x5c30] ;  /* 0x005c300001047983 */ /* 0x001ee20000300a00 */
[C---:B--2---:R-:W-:Y:S01]  /*488e0*/  HMMA.16816.F32.BF16 R20, R16.reuse, R12, R20 ;  /* 0x0000000c1014723c */ /* 0x044fe20000041814 */
[----:B------:R-:W-:Y:S02]  /*488f0*/  IMAD.MOV.U32 R0, RZ, RZ, R13 ;  /* 0x000000ffff007224 */ /* 0x000fe400078e000d */
[----:B------:R-:W-:Y:S11]  /*48900*/  IMAD.MOV.U32 R2, RZ, RZ, R12 ;  /* 0x000000ffff027224 */ /* 0x000ff600078e000c */
[----:B------:R-:W-:Y:S09]  /*48910*/  @!UPT UIADD3 URZ, URZ, URZ, URZ ;  /* 0x0000003f3f3ff290 */ /* 0x000ff2000fffe03f */
[----:B------:R-:W-:Y:S01]  /*48920*/  STL.64 [R1+0x320], R20 ;  /* 0x0003201401007387 */ /* 0x000fe20000100a00 */
[----:B------:R-:W-:Y:S02]  /*48930*/  STL.64 [R1+0x328], R22 ;  /* 0x0003281601007387 */ /* 0x000fe40000100a00 */
[----:B------:R-:W-:Y:S02]  /*48940*/  STL [R1+0x5b34], R0 ;  /* 0x005b340001007387 */ /* 0x000fe40000100800 */
[----:B------:R-:W-:Y:S01]  /*48950*/  STL [R1+0x5b30], R2 ;  /* 0x005b300201007387 */ /* 0x000fe20000100800 */
[----:B---3--:R-:W-:Y:S01]  /*48960*/  HMMA.16816.F32.BF16 R4, R16, R4, R24 ;  /* 0x000000041004723c */ /* 0x008fe20000041818 */
[----:B------:R-:W2:Y:S04]  /*48970*/  LDL.64 R24, [R1] ;  /* 0x0000000001187983 */ /* 0x000ea80000100a00 */
[----:B--2---:R-:W-:Y:S11]  /*48980*/  STL.64 [R1+0x5b78], R24 ;  /* 0x005b781801007387 */ /* 0x004ff60000100a00 */
[----:B------:R-:W-:Y:S07]  /*48990*/  @!UPT UIADD3 URZ, URZ, URZ, URZ ;  /* 0x0000003f3f3ff290 */ /* 0x000fee000fffe03f */
[----:B------:R0:W-:Y:S02]  /*489a0*/  STL.64 [R1+0x310], R4 ;  /* 0x0003100401007387 */ /* 0x0001e40000100a00 */
[----:B------:R1:W-:Y:S02]  /*489b0*/  STL.64 [R1+0x318], R6 ;  /* 0x0003180601007387 */ /* 0x0003e40000100a00 */
[----:B------:R-:W2:Y:S01]  /*489c0*/  LDL.LU R12, [R1+0x280] ;  /* 0x00028000010c7983 */ /* 0x000ea20000300800 */
[----:B------:R-:W2:Y:S01]  /*489d0*/  LDL.LU R13, [R1+0x284] ;  /* 0x00028400010d7983 */ /* 0x000ea20000300800 */
[----:B------:R-:W3:Y:S02]  /*489e0*/  LDL.LU R14, [R1+0x288] ;  /* 0x00028800010e7983 */ /* 0x000ee40000300800 */
[----:B------:R-:W3:Y:S01]  /*489f0*/  LDL.LU R15, [R1+0x28c] ;  /* 0x00028c00010f7983 */ /* 0x000ee20000300800 */
[----:B0-----:R-:W4:Y:S01]  /*48a00*/  LDL.LU R4, [R1+0x2c0] ;  /* 0x0002c00001047983 */ /* 0x001f220000300800 */
[----:B------:R-:W4:Y:S02]  /*48a10*/  LDL.LU R5, [R1+0x2c4] ;  /* 0x0002c40001057983 */ /* 0x000f240000300800 */
[----:B-1----:R-:W2:Y:S02]  /*48a20*/  LDL.LU R6, [R1+0x2c8] ;  /* 0x0002c80001067983 */ /* 0x002ea40000300800 */
[----:B------:R-:W2:Y:S02]  /*48a30*/  LDL.LU R7, [R1+0x2cc] ;  /* 0x0002cc0001077983 */ /* 0x000ea40000300800 */
[----:B--2---:R-:W-:Y:S01]  /*48a40*/  STL.64 [R1+0x5bc0], R6 ;  /* 0x005bc00601007387 */ /* 0x004fe20000100a00 */
[----:B----4-:R0:W-:Y:S02]  /*48a50*/  STL.64 [R1+0x5bb8], R4 ;  /* 0x005bb80401007387 */ /* 0x0101e40000100a00 */
[----:B0-----:R-:W-:-:S02]  /*48a60*/  IMAD.MOV.U32 R4, RZ, RZ, R3 ;  /* 0x000000ffff047224 */ /* 0x001fc400078e0003 */
[----:B------:R-:W-:Y:S01]  /*48a70*/  IMAD.MOV.U32 R5, RZ, RZ, R11 ;  /* 0x000000ffff057224 */ /* 0x000fe200078e000b */
[----:B------:R-:W2:Y:S01]  /*48a80*/  LDL.LU R3, [R1+0x5c28] ;  /* 0x005c280001037983 */ /* 0x000ea20000300800 */
[----:B------:R-:W4:Y:S02]  /*48a90*/  LDL.LU R11, [R1+0x5c24] ;  /* 0x005c2400010b7983 */ /* 0x000f240000300800 */
[----:B------:R-:W2:Y:S02]  /*48aa0*/  LDL.LU R20, [R1+0x2d0] ;  /* 0x0002d00001147983 */ /* 0x000ea40000300800 */
[----:B------:R-:W2:Y:S01]  /*48ab0*/  LDL.LU R21, [R1+0x2d4] ;  /* 0x0002d40001157983 */ /* 0x000ea20000300800 */
[----:B------:R-:W2:Y:S01]  /*48ac0*/  LDL.LU R22, [R1+0x2d8] ;  /* 0x0002d80001167983 */ /* 0x000ea20000300800 */
[----:B------:R-:W2:Y:S03]  /*48ad0*/  LDL.LU R23, [R1+0x2dc] ;  /* 0x0002dc0001177983 */ /* 0x000ea60000300800 */
[----:B--2---:R-:W-:Y:S01]  /*48ae0*/  STL.64 [R1+0x5be8], R22 ;  /* 0x005be81601007387 */ /* 0x004fe20000100a00 */
[----:B------:R0:W-:Y:S02]  /*48af0*/  STL.64 [R1+0x5be0], R20 ;  /* 0x005be01401007387 */ /* 0x0001e40000100a00 */
[----:B0-----:R-:W-:-:S02]  /*48b00*/  IMAD.MOV.U32 R20, RZ, RZ, R29 ;  /* 0x000000ffff147224 */ /* 0x001fc400078e001d */
[----:B------:R-:W-:-:S05]  /*48b10*/  IMAD.MOV.U32 R21, RZ, RZ, R28 ;  /* 0x000000ffff157224 */ /* 0x000fca00078e001c */
[----:B------:R-:W-:Y:S01]  /*48b20*/  STL.64 [R1+0x5bf8], R20 ;  /* 0x005bf81401007387 */ /* 0x000fe20000100a00 */
[----:B------:R0:W-:Y:S03]  /*48b30*/  STL.64 [R1+0x5bd0], R4 ;  /* 0x005bd00401007387 */ /* 0x0001e60000100a00 */
[----:B0-----:R-:W2:Y:S04]  /*48b40*/  LDL.64 R4, [R1+0xf0] ;  /* 0x0000f00001047983 */ /* 0x001ea80000100a00 */
[----:B--2---:R0:W-:Y:S04]  /*48b50*/  STL.64 [R1+0x5bf0], R4 ;  /* 0x005bf00401007387 */ /* 0x0041e80000100a00 */
[----:B0-----:R-:W2:Y:S01]  /*48b60*/  LDL.LU R4, [R1+0x2e0] ;  /* 0x0002e00001047983 */ /* 0x001ea20000300800 */
[----:B------:R-:W2:Y:S02]  /*48b70*/  LDL.LU R5, [R1+0x2e4] ;  /* 0x0002e40001057983 */ /* 0x000ea40000300800 */
[----:B------:R-:W2:Y:S02]  /*48b80*/  LDL.LU R6, [R1+0x2e8] ;  /* 0x0002e80001067983 */ /* 0x000ea40000300800 */
[----:B------:R-:W2:Y:S02]  /*48b90*/  LDL.LU R7, [R1+0x2ec] ;  /* 0x0002ec0001077983 */ /* 0x000ea40000300800 */
[----:B----4-:R-:W-:-:S02]  /*48ba0*/  IMAD.MOV.U32 R20, RZ, RZ, R11 ;  /* 0x000000ffff147224 */ /* 0x010fc400078e000b */
[----:B------:R-:W-:Y:S01]  /*48bb0*/  IMAD.MOV.U32 R21, RZ, RZ, R3 ;  /* 0x000000ffff157224 */ /* 0x000fe200078e0003 */
[----:B--2---:R-:W-:Y:S01]  /*48bc0*/  STL.64 [R1+0x5c08], R6 ;  /* 0x005c080601007387 */ /* 0x004fe20000100a00 */
[----:B------:R-:W-:Y:S02]  /*48bd0*/  STL.64 [R1+0x5c00], R4 ;  /* 0x005c000401007387 */ /* 0x000fe40000100a00 */
[----:B------:R-:W2:Y:S02]  /*48be0*/  LDL.LU R8, [R1+0x300] ;  /* 0x0003000001087983 */ /* 0x000ea40000300800 */
[----:B------:R-:W2:Y:S01]  /*48bf0*/  LDL.LU R9, [R1+0x304] ;  /* 0x0003040001097983 */ /* 0x000ea20000300800 */
[----:B------:R-:W2:Y:S01]  /*48c00*/  LDL.LU R10, [R1+0x308] ;  /* 0x00030800010a7983 */ /* 0x000ea20000300800 */
[----:B------:R-:W2:Y:S02]  /*48c10*/  LDL.LU R11, [R1+0x30c] ;  /* 0x00030c00010b7983 */ /* 0x000ea40000300800 */
[----:B------:R0:W-:Y:S02]  /*48c20*/  STL.64 [R1+0x5c10], R20 ;  /* 0x005c101401007387 */ /* 0x0001e40000100a00 */
[----:B0-----:R-:W2:Y:S01]  /*48c30*/  LDL.64 R20, [R1+0x120] ;  /* 0x0001200001147983 */ /* 0x001ea20000100a00 */
[----:B------:R-:W4:Y:S02]  /*48c40*/  LDL.LU R4, [R1+0x2f0] ;  /* 0x0002f00001047983 */ /* 0x000f240000300800 */
[----:B------:R-:W4:Y:S02]  /*48c50*/  LDL.LU R5, [R1+0x2f4] ;  /* 0x0002f40001057983 */ /* 0x000f240000300800 */
[----:B------:R-:W4:Y:S01]  /*48c60*/  LDL.LU R6, [R1+0x2f8] ;  /* 0x0002f80001067983 */ /* 0x000f220000300800 */
[----:B------:R-:W4:Y:S01]  /*48c70*/  LDL.LU R7, [R1+0x2fc] ;  /* 0x0002fc0001077983 */ /* 0x000f220000300800 */
[----:B------:R-:W2:Y:S03]  /*48c80*/  LDL.64 R24, [R1+0x10] ;  /* 0x0000100001187983 */ /* 0x000ea60000100a00 */
[----:B--2---:R0:W-:Y:S04]  /*48c90*/  STL.64 [R1+0x5b90], R24 ;  /* 0x005b901801007387 */ /* 0x0041e80000100a00 */
[----:B0-----:R-:W2:Y:S04]  /*48ca0*/  LDL.64 R24, [R1+0x20] ;  /* 0x0000200001187983 */ /* 0x001ea80000100a00 */
[----:B--2---:R0:W-:Y:S04]  /*48cb0*/  STL.64 [R1+0x5bc8], R24 ;  /* 0x005bc81801007387 */ /* 0x0041e80000100a00 */
        /* <DEDUP_REMOVED lines=10> */
[----:B------:R-:W-:Y:S01]  /*48d60*/  HMMA.16816.F32.BF16 R8, R16, R20, R8 ;  /* 0x000000141008723c */ /* 0x000fe20000041808 */
[----:B--2---:R-:W-:Y:S01]  /*48d70*/  STL.64 [R1+0x5b88], R14 ;  /* 0x005b880e01007387 */ /* 0x004fe20000100a00 */
[----:B---3--:R0:W-:Y:S03]  /*48d80*/  STL.64 [R1+0x5b80], R12 ;  /* 0x005b800c01007387 */ /* 0x0081e60000100a00 */
[----:B0-----:R-:W2:Y:S01]  /*48d90*/  LDL.LU R12, [R1+0x2a0] ;  /* 0x0002a000010c7983 */ /* 0x001ea20000300800 */
[----:B------:R-:W2:Y:S02]  /*48da0*/  LDL.LU R13, [R1+0x2a4] ;  /* 0x0002a400010d7983 */ /* 0x000ea40000300800 */
[----:B------:R-:W3:Y:S02]  /*48db0*/  LDL.LU R14, [R1+0x2a8] ;  /* 0x0002a800010e7983 */ /* 0x000ee40000300800 */
[----:B------:R-:W3:Y:S02]  /*48dc0*/  LDL.LU R15, [R1+0x2ac] ;  /* 0x0002ac00010f7983 */ /* 0x000ee40000300800 */
[----:B------:R-:W-:Y:S01]  /*48dd0*/  IMAD.MOV.U32 R3, RZ, RZ, R21 ;  /* 0x000000ffff037224 */ /* 0x000fe200078e0015 */
        /* <DEDUP_REMOVED lines=9> */
[----:B------:R-:W2:Y:S02]  /*48e70*/  LDL.LU.64 R8, [R1+0x5c18] ;  /* 0x005c180001087983 */ /* 0x000ea40000300a00 */
[----:B------:R-:W-:-:S02]  /*48e80*/  IMAD.MOV.U32 R11, RZ, RZ, R20 ;  /* 0x000000ffff0b7224 */ /* 0x000fc400078e0014 */
[----:B------:R-:W4:Y:S01]  /*48e90*/  LDL.LU.64 R20, [R1+0x5c10] ;  /* 0x005c100001147983 */ /* 0x000f220000300a00 */
[----:B------:R-:W-:Y:S02]  /*48ea0*/  STL [R1+0x5b3c], R3 ;  /* 0x005b3c0301007387 */ /* 0x000fe40000100800 */
[----:B------:R-:W-:Y:S01]  /*48eb0*/  STL [R1+0x5b38], R11 ;  /* 0x005b380b01007387 */ /* 0x000fe20000100800 */
[C---:B----4-:R-:W-:Y:S01]  /*48ec0*/  HMMA.16816.F32.BF16 R20, R16.reuse, R20, R4 ;  /* 0x000000141014723c */ /* 0x050fe20000041804 */
[----:B------:R-:W4:Y:S01]  /*48ed0*/  LDL.LU.64 R6, [R1+0x5c08] ;  /* 0x005c080001067983 */ /* 0x000f220000300a00 */
[----:B------:R-:W4:Y:S11]  /*48ee0*/  LDL.LU.64 R4, [R1+0x5c00] ;  /* 0x005c000001047983 */ /* 0x000f360000300a00 */
[----:B------:R-:W-:Y:S10]  /*48ef0*/  @!UPT UIADD3 URZ, URZ, URZ, URZ ;  /* 0x0000003f3f3ff290 */ /* 0x000ff4000fffe03f */
[----:B------:R0:W-:Y:S01]  /*48f00*/  STL.64 [R1+0x2f0], R20 ;  /* 0x0002f01401007387 */ /* 0x0001e20000100a00 */
[----:B------:R4:W-:Y:S03]  /*48f10*/  STL.64 [R1+0x2f8], R22 ;  /* 0x0002f81601007387 */ /* 0x0009e60000100a00 */
[----:B0-----:R-:W4:Y:S02]  /*48f20*/  LDL.LU.64 R20, [R1+0x5bf8] ;  /* 0x005bf80001147983 */ /* 0x001f240000300a00 */
[C---:B----4-:R-:W-:Y:S02]  /*48f30*/  HMMA.16816.F32.BF16 R20, R16.reuse, R20, R4 ;  /* 0x000000141014723c */ /* 0x050fe40000041804 */
[----:B------:R-:W4:Y:S11]  /*48f40*/  LDL.LU.64 R4, [R1+0x5bf0] ;  /* 0x005bf00001047983 */ /* 0x000f360000300a00 */
[----:B------:R-:W-:Y:S10]  /*48f50*/  @!UPT UIADD3 URZ, URZ, URZ, URZ ;  /* 0x0000003f3f3ff290 */ /* 0x000ff4000fffe03f */
        /* <DEDUP_REMOVED lines=8> */
[----:B------:R1:W-:Y:S03]  /*48fe0*/  STL.64 [R1+0x2d8], R22 ;  /* 0x0002d81601007387 */ /* 0x0003e60000100a00 */
[----:B0-----:R-:W4:Y:S01]  /*48ff0*/  LDL.LU.64 R20, [R1+0x5bd8] ;  /* 0x005bd80001147983 */ /* 0x001f220000300a00 */
[----:B-1----:R-:W-:Y:S02]  /*49000*/  IMAD.MOV.U32 R23, RZ, RZ, R4 ;  /* 0x000000ffff177224 */ /* 0x002fe400078e0004 */
[----:B------:R-:W-:Y:S02]  /*49010*/  IMAD.MOV.U32 R22, RZ, RZ, R5 ;  /* 0x000000ffff167224 */ /* 0x000fe400078e0005 */
[----:B------:R-:W2:Y:S02]  /*49020*/  LDL.LU.64 R4, [R1+0x5bd0] ;  /* 0x005bd00001047983 */ /* 0x000ea40000300a00 */
[C---:B--2---:R-:W-:Y:S02]  /*49030*/  HMMA.16816.F32.BF16 R4, R16.reuse, R4, R24 ;  /* 0x000000041004723c */ /* 0x044fe40000041818 */
[----:B------:R-:W2:Y:S11]  /*49040*/  LDL.LU.64 R24, [R1+0x5bc8] ;  /* 0x005bc80001187983 */ /* 0x000eb60000300a00 */
[----:B------:R-:W-:Y:S10]  /*49050*/  @!UPT UIADD3 URZ, URZ, URZ, URZ ;  /* 0x0000003f3f3ff290 */ /* 0x000ff4000fffe03f */
[----:B------:R-:W-:Y:S01]  /*49060*/  STL.64 [R1+0x680], R4 ;  /* 0x0006800401007387 */ /* 0x000fe20000100a00 */
[----:B------:R0:W-:Y:S03]  /*49070*/  STL.64 [R1+0x688], R6 ;  /* 0x0006880601007387 */ /* 0x0001e60000100a00 */
[----:B0-----:R-:W4:Y:S01]  /*49080*/  LDL.LU.64 R6, [R1+0x5bc0] ;  /* 0x005bc00001067983 */ /* 0x001f220000300a00 */
[----:B------:R-:W4:Y:S02]  /*49090*/  LDL.LU.64 R4, [R1+0x5bb8] ;  /* 0x005bb80001047983 */ /* 0x000f240000300a00 */
[----:B----4-:R-:W-:Y:S01]  /*490a0*/  HMMA.16816.F32.BF16 R16, R16, R20, R4 ;  /* 0x000000141010723c */ /* 0x010fe20000041804 */
[----:B------:R-:W2:Y:S01]  /*490b0*/  LDL.LU.64 R6, [R1+0x5bb0] ;  /* 0x005bb00001067983 */ /* 0x000ea20000300a00 */
[----:B------:R-:W2:Y:S11]  /*490c0*/  LDL.LU.64 R4, [R1+0x5ba8] ;  /* 0x005ba80001047983 */ /* 0x000eb60000300a00 */
[----:B------:R-:W-:Y:S10]  /*490d0*/  @!UPT UIADD3 URZ, URZ, URZ, URZ ;  /* 0x0000003f3f3ff290 */ /* 0x000ff4000fffe03f */
[----:B------:R0:W-:Y:S01]  /*490e0*/  STL.64 [R1+0x2c0], R16 ;  /* 0x0002c01001007387 */ /* 0x0001e20000100a00 */
[----:B------:R1:W-:Y:S03]  /*490f0*/  STL.64 [R1+0x2c8], R18 ;  /* 0x0002c81201007387 */ /* 0x0003e60000100a00 */
[----:B0-----:R-:W4:Y:S01]  /*49100*/  LDL.LU R16, [R1+0x260] ;  /* 0x0002600001107983 */ /* 0x001f220000300800 */
[----:B------:R-:W4:Y:S02]  /*49110*/  LDL.LU R17, [R1+0x264] ;  /* 0x0002640001117983 */ /* 0x000f240000300800 */
[----:B-1----:R-:W3:Y:S02]  /*49120*/  LDL.LU R18, [R1+0x268] ;  /* 0x0002680001127983 */ /* 0x002ee40000300800 */
[----:B------:R-:W3:Y:S01]  /*49130*/  LDL.LU R19, [R1+0x26c] ;  /* 0x00026c0001137983 */ /* 0x000ee20000300800 */
[C---:B--2---:R-:W-:Y:S01]  /*49140*/  HMMA.16816.F32.BF16 R12, R4.reuse, R24, R12 ;  /* 0x00000018040c723c */ /* 0x044fe2000004180c */
[----:B---3--:R-:W-:Y:S01]  /*49150*/  STL.64 [R1+0x5b48], R18 ;  /* 0x005b481201007387 */ /* 0x008fe20000100a00 */
[----:B----4-:R0:W-:Y:S03]  /*49160*/  STL.64 [R1+0x5b40], R16 ;  /* 0x005b401001007387 */ /* 0x0101e60000100a00 */
[----:B0-----:R-:W2:Y:S01]  /*49170*/  LDL.LU R16, [R1+0x270] ;  /* 0x0002700001107983 */ /* 0x001ea20000300800 */
[----:B------:R-:W2:Y:S02]  /*49180*/  LDL.LU R17, [R1+0x274] ;  /* 0x0002740001117983 */ /* 0x000ea40000300800 */
[----:B------:R-:W2:Y:S02]  /*49190*/  LDL.LU R18, [R1+0x278] ;  /* 0x0002780001127983 */ /* 0x000ea40000300800 */
[----:B------:R-:W2:Y:S01]  /*491a0*/  LDL.LU R19, [R1+0x27c] ;  /* 0x00027c0001137983 */ /* 0x000ea20000300800 */
[----:B------:R0:W-:Y:S11]  /*491b0*/  STL.64 [R1+0x5a78], R20 ;  /* 0x005a781401007387 */ /* 0x0001f60000100a00 */
[----:B------:R-:W-:Y:S01]  /*491c0*/  @!UPT UIADD3 URZ, URZ, URZ, URZ ;  /* 0x0000003f3f3ff290 */ /* 0x000fe2000fffe03f */
[----:B------:R-:W-:Y:S02]  /*491d0*/  STL.64 [R1+0x2b0], R12 ;  /* 0x0002b00c01007387 */ /* 0x000fe40000100a00 */
[----:B------:R1:W-:Y:S02]  /*491e0*/  STL.64 [R1+0x2b8], R14 ;  /* 0x0002b80e01007387 */ /* 0x0003e40000100a00 */
[----:B0-----:R-:W-:Y:S02]  /*491f0*/  IMAD.MOV.U32 R21, RZ, RZ, R24 ;  /* 0x000000ffff157224 */ /* 0x001fe400078e0018 */
[----:B------:R-:W-:Y:S01]  /*49200*/  IMAD.MOV.U32 R20, RZ, RZ, R25 ;  /* 0x000000ffff147224 */ /* 0x000fe200078e0019 */
[----:B-1----:R-:W3:Y:S01]  /*49210*/  LDL.LU.64 R14, [R1+0x5ba0] ;  /* 0x005ba000010e7983 */ /* 0x002ee20000300a00 */
[----:B------:R-:W3:Y:S02]  /*49220*/  LDL.LU.64 R12, [R1+0x5b98] ;  /* 0x005b9800010c7983 */ /* 0x000ee40000300a00 */
[----:B------:R-:W3:Y:S02]  /*49230*/  LDL.LU.64 R24, [R1+0x5b90] ;  /* 0x005b900001187983 */ /* 0x000ee40000300a00 */
        /* <DEDUP_REMOVED lines=17> */
[----:B------:R-:W4:Y:S02]  /*49350*/  LDL.LU.64 R26, [R1+0x5b60] ;  /* 0x005b6000011a7983 */ /* 0x000f240000300a00 */
[----:B------:R-:W3:Y:S02]  /*49360*/  LDL.LU.64 R24, [R1+0x5b58] ;  /* 0x005b580001187983 */ /* 0x000ee40000300a00 */
[C---:B---3--:R-:W-:Y:S11]  /*49370*/  HMMA.16816.F32.BF16 R12, R4.reuse, R24, R12 ;  /* 0x00000018040c723c */ /* 0x048ff6000004180c */
[----:B------:R-:W-:Y:S11]  /*49380*/  @!UPT UIADD3 URZ, URZ, URZ, URZ ;  /* 0x0000003f3f3ff290 */ /* 0x000ff6000fffe03f */
[----:B------:R-:W-:Y:S01]  /*49390*/  @!UPT UIADD3 URZ, URZ, URZ, URZ ;  /* 0x0000003f3f3ff290 */ /* 0x000fe2000fffe03f */
[----:B------:R0:W-:Y:S01]  /*493a0*/  STL.64 [R1+0x280], R12 ;  /* 0x0002800c01007387 */ /* 0x0001e20000100a00 */
[----:B------:R-:W-:Y:S03]  /*493b0*/  STL.64 [R1+0x288], R14 ;  /* 0x0002880e01007387 */ /* 0x000fe60000100a00 */
[----:B0-----:R-:W2:Y:S01]  /*493c0*/  LDL.LU.64 R12, [R1+0x5b50] ;  /* 0x005b5000010c7983 */ /* 0x001ea20000300a00 */
[----:B----4-:R-:W-:Y:S02]  /*493d0*/  STL.64 [R1+0x5a18], R26 ;  /* 0x005a181a01007387 */ /* 0x010fe40000100a00 */
[----:B------:R0:W-:Y:S02]  /*493e0*/  STL.64 [R1+0x5a10], R24 ;  /* 0x005a101801007387 */ /* 0x0001e40000100a00 */
[----:B0-----:R-:W3:Y:S01]  /*493f0*/  LDL.64 R24, [R1+0x30] ;  /* 0x0000300001187983 */ /* 0x001ee20000100a00 */
[C---:B--2---:R-:W-:Y:S11]  /*49400*/  HMMA.16816.F32.BF16 R16, R4.reuse, R12, R16 ;  /* 0x0000000c0410723c */ /* 0x044ff60000041810 */
[----:B------:R-:W-:Y:S11]  /*49410*/  @!UPT UIADD3 URZ, URZ, URZ, URZ ;  /* 0x0000003f3f3ff290 */ /* 0x000ff6000fffe03f */
[----:B------:R-:W-:Y:S01]  /*49420*/  @!UPT UIADD3 URZ, URZ, URZ, URZ ;  /* 0x0000003f3f3ff290 */ /* 0x000fe2000fffe03f */
[----:B------:R-:W-:Y:S01]  /*49430*/  STL.64 [R1+0x270], R16 ;  /* 0x0002701001007387 */ /* 0x000fe20000100a00 */
[----:B------:R0:W-:Y:S03]  /*49440*/  STL.64 [R1+0x278], R18 ;  /* 0x0002781201007387 */ /* 0x0001e60000100a00 */
[----:B0-----:R-:W2:Y:S01]  /*49450*/  LDL.LU.64 R18, [R1+0x5b48] ;  /* 0x005b480001127983 */ /* 0x001ea20000300a00 */
[----:B------:R-:W2:Y:S02]  /*49460*/  LDL.LU.64 R16, [R1+0x5b40] ;  /* 0x005b400001107983 */ /* 0x000ea40000300a00 */
[----:B------:R0:W-:Y:S02]  /*49470*/  STL.64 [R1+0x5a08], R12 ;  /* 0x005a080c01007387 */ /* 0x0001e40000100a00 */
[----:B0-----:R-:W3:Y:S01]  /*49480*/  LDL.LU R12, [R1+0x250] ;  /* 0x00025000010c7983 */ /* 0x001ee20000300800 */
[----:B------:R-:W3:Y:S02]  /*49490*/  LDL.LU R13, [R1+0x254] ;  /* 0x00025400010d7983 */ /* 0x000ee40000300800 */
[----:B------:R-:W3:Y:S02]  /*494a0*/  LDL.LU R14, [R1+0x258] ;  /* 0x00025800010e7983 */ /* 0x000ee40000300800 */
[----:B------:R-:W3:Y:S01]  /*494b0*/  LDL.LU R15, [R1+0x25c] ;  /* 0x00025c00010f7983 */ /* 0x000ee20000300800 */
[C---:B--2---:R-:W-:Y:S11]  /*494c0*/  HMMA.16816.F32.BF16 R16, R4.reuse, R8, R16 ;  /* 0x000000080410723c */ /* 0x044ff60000041810 */
[----:B------:R-:W-:Y:S11]  /*494d0*/  @!UPT UIADD3 URZ, URZ, URZ, URZ ;  /* 0x0000003f3f3ff290 */ /* 0x000ff6000fffe03f */
[----:B------:R-:W-:Y:S01]  /*494e0*/  @!UPT UIADD3 URZ, URZ, URZ, URZ ;  /* 0x0000003f3f3ff290 */ /* 0x000fe2000fffe03f */
[----:B------:R-:W-:Y:S01]  /*494f0*/  STL.64 [R1+0x260], R16 ;  /* 0x0002601001007387 */ /* 0x000fe20000100a00 */
[----:B------:R-:W-:Y:S02]  /*49500*/  STL.64 [R1+0x268], R18 ;  /* 0x0002681201007387 */ /* 0x000fe40000100a00 */
[----:B------:R-:W0:Y:S01]  /*49510*/  LDSM.16.MT88.4 R16, [R10+0x8300] ;  /* 0x008300000a10783b */ /* 0x000e220000004200 */
[----:B---3--:R-:W-:Y:S01]  /*49520*/  HMMA.16816.F32.BF16 R12, R4, R24, R12 ;  /* 0x00000018040c723c */ /* 0x008fe2000004180c */
[----:B------:R-:W-:Y:S02]  /*49530*/  STL [R1+0x59f0], R10 ;  /* 0x0059f00a01007387 */ /* 0x000fe40000100800 */
[----:B------:R-:W-:Y:S02]  /*49540*/  STL.64 [R1+0x5b28], R8 ;  /* 0x005b280801007387 */ /* 0x000fe40000100a00 */
[----:B0-----:R-:W-:Y:S01]  /*49550*/  STL.64 [R1+0x5928], R18 ;  /* 0x0059281201007387 */ /* 0x001fe20000100a00 */
[----:B------:R0:W-:Y:S11]  /*49560*/  STL.64 [R1+0x5920], R16 ;  /* 0x0059201001007387 */ /* 0x0001f60000100a00 */
[----:B------:R-:W-:Y:S06]  /*49570*/  @!UPT UIADD3 URZ, URZ, URZ, URZ ;  /* 0x0000003f3f3ff290 */ /* 0x000fec000fffe03f */
[----:B------:R1:W-:Y:S02]  /*49580*/  STL.64 [R1+0x250], R12 ;  /* 0x0002500c01007387 */ /* 0x0003e40000100a00 */
[----:B------:R2:W-:Y:S01]  /*49590*/  STL.64 [R1+0x258], R14 ;  /* 0x0002580e01007387 */ /* 0x0005e20000100a00 */
[----:B0-----:R-:W3:Y:S01]  /*495a0*/  LDL.LU R16, [R1+0x590] ;  /* 0x0005900001107983 */ /* 0x001ee20000300800 */
[----:B------:R-:W3:Y:S02]  /*495b0*/  LDL.LU R17, [R1+0x594] ;  /* 0x0005940001117983 */ /* 0x000ee40000300800 */
[----:B------:R-:W4:Y:S02]  /*495c0*/  LDL.LU R18, [R1+0x598] ;  /* 0x0005980001127983 */ /* 0x000f240000300800 */
[----:B------:R-:W4:Y:S02]  /*495d0*/  LDL.LU R19, [R1+0x59c] ;  /* 0x00059c0001137983 */ /* 0x000f240000300800 */
[----:B----4-:R-:W-:Y:S01]  /*495e0*/  STL.64 [R1+0x5a28], R18 ;  /* 0x005a281201007387 */ /* 0x010fe20000100a00 */
[----:B---3--:R-:W-:Y:S02]  /*495f0*/  STL.64 [R1+0x5a20], R16 ;  /* 0x005a201001007387 */ /* 0x008fe40000100a00 */
[----:B-1----:R-:W3:Y:S02]  /*49600*/  LDL.LU R12, [R1+0x5b0] ;  /* 0x0005b000010c7983 */ /* 0x002ee40000300800 */
[----:B------:R-:W3:Y:S01]  /*49610*/  LDL.LU R13, [R1+0x5b4] ;  /* 0x0005b400010d7983 */ /* 0x000ee20000300800 */
[----:B--2---:R-:W2:Y:S01]  /*49620*/  LDL.LU R14, [R1+0x5b8] ;  /* 0x0005b800010e7983 */ /* 0x004ea20000300800 */
[----:B------:R-:W2:Y:S02]  /*49630*/  LDL.LU R15, [R1+0x5bc] ;  /* 0x0005bc00010f7983 */ /* 0x000ea40000300800 */
[----:B------:R-:W-:-:S02]  /*49640*/  IMAD.MOV.U32 R29, RZ, RZ, R24 ;  /* 0x000000ffff1d7224 */ /* 0x000fc400078e0018 */
[----:B------:R-:W-:Y:S02]  /*49650*/  IMAD.MOV.U32 R28, RZ, RZ, R25 ;  /* 0x000000ffff1c7224 */ /* 0x000fe400078e0019 */
[----:B------:R-:W-:Y:S02]  /*49660*/  IMAD.MOV.U32 R24, RZ, RZ, R3 ;  /* 0x000000ffff187224 */ /* 0x000fe400078e0003 */
[----:B------:R-:W-:Y:S01]  /*49670*/  IMAD.MOV.U32 R25, RZ, RZ, R11 ;  /* 0x000000ffff197224 */ /* 0x000fe200078e000b */
[----:B--2---:R-:W-:Y:S01]  /*49680*/  STL.64 [R1+0x5a38], R14 ;  /* 0x005a380e01007387 */ /* 0x004fe20000100a00 */
[----:B---3--:R0:W-:Y:S02]  /*49690*/  STL.64 [R1+0x5a30], R12 ;  /* 0x005a300c01007387 */ /* 0x0081e40000100a00 */
[----:B------:R-:W2:Y:S02]  /*496a0*/  LDL.LU R3, [R1+0x5b3c] ;  /* 0x005b3c0001037983 */ /* 0x000ea40000300800 */
[----:B------:R-:W3:Y:S01]  /*496b0*/  LDL.LU R11, [R1+0x5b38] ;  /* 0x005b3800010b7983 */ /* 0x000ee20000300800 */
[----:B------:R1:W-:Y:S01]  /*496c0*/  STL.64 [R1+0x5a40], R24 ;  /* 0x005a401801007387 */ /* 0x0003e20000100a00 */
[----:B0-----:R-:W-:-:S02]  /*496d0*/  IMAD.MOV.U32 R12, RZ, RZ, R0 ;  /* 0x000000ffff0c7224 */ /* 0x001fc400078e0000 */
[----:B------:R-:W-:Y:S01]  /*496e0*/  IMAD.MOV.U32 R13, RZ, RZ, R2 ;  /* 0x000000ffff0d7224 */ /* 0x000fe200078e0002 */
[----:B------:R-:W4:Y:S01]  /*496f0*/  LDL.LU R0, [R1+0x5b34] ;  /* 0x005b340001007983 */ /* 0x000f220000300800 */
[----:B------:R-:W2:Y:S03]  /*49700*/  LDL.LU R2, [R1+0x5b30] ;  /* 0x005b300001027983 */ /* 0x000ea60000300800 */
[----:B------:R0:W-:Y:S01]  /*49710*/  STL.64 [R1+0x5a48], R12 ;  /* 0x005a480c01007387 */ /* 0x0001e20000100a00 */
[----:B-1----:R-:W2:Y:S02]  /*49720*/  LDL.LU R24, [R1+0x5d0] ;  /* 0x0005d00001187983 */ /* 0x002ea40000300800 */
[----:B------:R-:W2:Y:S02]  /*49730*/  LDL.LU R25, [R1+0x5d4] ;  /* 0x0005d40001197983 */ /* 0x000ea40000300800 */
[----:B------:R-:W2:Y:S01]  /*49740*/  LDL.LU R26, [R1+0x5d8] ;  /* 0x0005d800011a7983 */ /* 0x000ea20000300800 */
[----:B------:R-:W2:Y:S01]  /*49750*/  LDL.LU R27, [R1+0x5dc] ;  /* 0x0005dc00011b7983 */ /* 0x000ea20000300800 */
[----:B0-----:R-:W-:-:S02]  /*49760*/  IMAD.MOV.U32 R12, RZ, RZ, R21 ;  /* 0x000000ffff0c7224 */ /* 0x001fc400078e0015 */
[----:B------:R-:W-:Y:S01]  /*49770*/  IMAD.MOV.U32 R13, RZ, RZ, R20 ;  /* 0x000000ffff0d7224 */ /* 0x000fe200078e0014 */
[----:B--2---:R-:W-:Y:S01]  /*49780*/  STL.64 [R1+0x5a58], R26 ;  /* 0x005a581a01007387 */ /* 0x004fe20000100a00 */
[----:B------:R-:W-:Y:S02]  /*49790*/  STL.64 [R1+0x5a50], R24 ;  /* 0x005a501801007387 */ /* 0x000fe40000100a00 */
[----:B------:R-:W2:Y:S02]  /*497a0*/  LDL.64 R20, [R1+0xe0] ;  /* 0x0000e00001147983 */ /* 0x000ea40000100a00 */
[----:B--2---:R-:W-:Y:S01]  /*497b0*/  STL.64 [R1+0x5a90], R20 ;  /* 0x005a901401007387 */ /* 0x004fe20000100a00 */
[----:B------:R0:W-:Y:S03]  /*497c0*/  STL.64 [R1+0x5a70], R12 ;  /* 0x005a700c01007387 */ /* 0x0001e60000100a00 */
[----:B0-----:R-:W2:Y:S01]  /*497d0*/  LDL.LU R12, [R1+0x240] ;  /* 0x00024000010c7983 */ /* 0x001ea20000300800 */
[----:B------:R-:W2:Y:S02]  /*497e0*/  LDL.LU R13, [R1+0x244] ;  /* 0x00024400010d7983 */ /* 0x000ea40000300800 */
[----:B------:R-:W2:Y:S02]  /*497f0*/  LDL.LU R14, [R1+0x248] ;  /* 0x00024800010e7983 */ /* 0x000ea40000300800 */
[----:B------:R-:W2:Y:S02]  /*49800*/  LDL.LU R15, [R1+0x24c] ;  /* 0x00024c00010f7983 */ /* 0x000ea40000300800 */
[----:B------:R-:W-:-:S02]  /*49810*/  IMAD.MOV.U32 R20, RZ, RZ, R23 ;  /* 0x000000ffff147224 */ /* 0x000fc400078e0017 */
[----:B------:R-:W-:-:S05]  /*49820*/  IMAD.MOV.U32 R21, RZ, RZ, R22 ;  /* 0x000000ffff157224 */ /* 0x000fca00078e0016 */
[----:B------:R-:W-:Y:S04]  /*49830*/  STL.64 [R1+0x5aa8], R20 ;  /* 0x005aa81401007387 */ /* 0x000fe80000100a00 */
[----:B--2---:R-:W-:Y:S01]  /*49840*/  STL.64 [R1+0x5a88], R14 ;  /* 0x005a880e01007387 */ /* 0x004fe20000100a00 */
[----:B------:R0:W-:Y:S03]  /*49850*/  STL.64 [R1+0x5a80], R12 ;  /* 0x005a800c01007387 */ /* 0x0001e60000100a00 */
[----:B0-----:R-:W2:Y:S01]  /*49860*/  LDL.LU R12, [R1+0x5f0] ;  /* 0x0005f000010c7983 */ /* 0x001ea20000300800 */
[----:B------:R-:W2:Y:S02]  /*49870*/  LDL.LU R13, [R1+0x5f4] ;  /* 0x0005f400010d7983 */ /* 0x000ea40000300800 */
[----:B------:R-:W2:Y:S02]  /*49880*/  LDL.LU R14, [R1+0x5f8] ;  /* 0x0005f800010e7983 */ /* 0x000ea40000300800 */
[----:B------:R-:W2:Y:S01]  /*49890*/  LDL.LU R15, [R1+0x5fc] ;  /* 0x0005fc00010f7983 */ /* 0x000ea20000300800 */
[----:B------:R-:W2:Y:S04]  /*498a0*/  LDL.64 R20, [R1+0x100] ;  /* 0x0001000001147983 */ /* 0x000ea80000100a00 */
[----:B--2---:R0:W-:Y:S04]  /*498b0*/  STL.64 [R1+0x5ac0], R20 ;  /* 0x005ac01401007387 */ /* 0x0041e80000100a00 */
[----:B0-----:R-:W2:Y:S04]  /*498c0*/  LDL.64 R20, [R1+0x110] ;  /* 0x0001100001147983 */ /* 0x001ea80000100a00 */
[----:B--2---:R3:W-:Y:S01]  /*498d0*/  STL.64 [R1+0x5ad8], R20 ;  /* 0x005ad81401007387 */ /* 0x0047e20000100a00 */
[----:B------:R-:W-:Y:S02]  /*498e0*/  STL.64 [R1+0x5aa0], R14 ;  /* 0x005aa00e01007387 */ /* 0x000fe40000100a00 */
[----:B------:R0:W-:Y:S02]  /*498f0*/  STL.64 [R1+0x5a98], R12 ;  /* 0x005a980c01007387 */ /* 0x0001e40000100a00 */
[----:B---3--:R-:W-:-:S02]  /*49900*/  IMAD.MOV.U32 R20, RZ, RZ, R11 ;  /* 0x000000ffff147224 */ /* 0x008fc400078e000b */
[----:B------:R-:W-:Y:S01]  /*49910*/  IMAD.MOV.U32 R21, RZ, RZ, R3 ;  /* 0x000000ffff157224 */ /* 0x000fe200078e0003 */
[----:B0-----:R-:W2:Y:S01]  /*49920*/  LDL.LU R12, [R1+0x600] ;  /* 0x00060000010c7983 */ /* 0x001ea20000300800 */
[----:B------:R-:W2:Y:S02]  /*49930*/  LDL.LU R13, [R1+0x604] ;  /* 0x00060400010d7983 */ /* 0x000ea40000300800 */
[----:B------:R-:W3:Y:S02]  /*49940*/  LDL.LU R14, [R1+0x608] ;  /* 0x00060800010e7983 */ /* 0x000ee40000300800 */
[----:B------:R-:W3:Y:S01]  /*49950*/  LDL.LU R15, [R1+0x60c] ;  /* 0x00060c00010f7983 */ /* 0x000ee20000300800 */
[----:B------:R0:W-:Y:S04]  /*49960*/  STL.64 [R1+0x5af0], R20 ;  /* 0x005af01401007387 */ /* 0x0001e80000100a00 */
        /* <DEDUP_REMOVED lines=9> */
[----:B----4-:R-:W-:Y:S01]  /*49a00*/  IMAD.MOV.U32 R21, RZ, RZ, R0 ;  /* 0x000000ffff157224 */ /* 0x010fe200078e0000 */
[----:B------:R-:W4:Y:S01]  /*49a10*/  LDL.LU R8, [R1+0x660] ;  /* 0x0006600001087983 */ /* 0x000f220000300800 */
[----:B------:R-:W4:Y:S02]  /*49a20*/  LDL.LU R9, [R1+0x664] ;  /* 0x0006640001097983 */ /* 0x000f240000300800 */
[----:B------:R-:W4:Y:S02]  /*49a30*/  LDL.LU R10, [R1+0x668] ;  /* 0x00066800010a7983 */ /* 0x000f240000300800 */
[----:B------:R-:W4:Y:S01]  /*49a40*/  LDL.LU R11, [R1+0x66c] ;  /* 0x00066c00010b7983 */ /* 0x000f220000300800 */
[----:B------:R0:W-:Y:S04]  /*49a50*/  STL.64 [R1+0x5b20], R20 ;  /* 0x005b201401007387 */ /* 0x0001e80000100a00 */
[----:B0-----:R-:W4:Y:S04]  /*49a60*/  LDL.64 R20, [R1+0x150] ;  /* 0x0001500001147983 */ /* 0x001f280000100a00 */
        /* <DEDUP_REMOVED lines=12> */
[----:B----4-:R-:W-:Y:S01]  /*49b30*/  HMMA.16816.F32.BF16 R8, R4, R20, R8 ;  /* 0x000000140408723c */ /* 0x010fe20000041808 */
[----:B---3--:R-:W-:Y:S01]  /*49b40*/  STL.64 [R1+0x5b00], R14 ;  /* 0x005b000e01007387 */ /* 0x008fe20000100a00 */
[----:B--2---:R0:W-:Y:S03]  /*49b50*/  STL.64 [R1+0x5af8], R12 ;  /* 0x005af80c01007387 */ /* 0x0041e60000100a00 */
        /* <DEDUP_REMOVED lines=15> */
[----:B------:R-:W4:Y:S01]  /*49c50*/  LDL.LU R16, [R1+0x5c0] ;  /* 0x0005c00001107983 */ /* 0x000f220000300800 */
[----:B------:R-:W4:Y:S02]  /*49c60*/  LDL.LU R17, [R1+0x5c4] ;  /* 0x0005c40001117983 */ /* 0x000f240000300800 */
[----:B------:R-:W4:Y:S02]  /*49c70*/  LDL.LU R18, [R1+0x5c8] ;  /* 0x0005c80001127983 */ /* 0x000f240000300800 */
[----:B------:R-:W4:Y:S01]  /*49c80*/  LDL.LU R19, [R1+0x5cc] ;  /* 0x0005cc0001137983 */ /* 0x000f220000300800 */
[----:B------:R-:W-:Y:S01]  /*49c90*/  STL [R1+0x59f8], R28 ;  /* 0x0059f81c01007387 */ /* 0x000fe20000100800 */
[----:B------:R-:W-:Y:S02]  /*49ca0*/  STL [R1+0x59f4], R29 ;  /* 0x0059f41d01007387 */ /* 0x000fe40000100800 */
[----:B------:R0:W-:Y:S02]  /*49cb0*/  STL.64 [R1+0x670], R8 ;  /* 0x0006700801007387 */ /* 0x0001e40000100a00 */
[----:B------:R1:W-:Y:S01]  /*49cc0*/  STL.64 [R1+0x678], R10 ;  /* 0x0006780a01007387 */ /* 0x0003e20000100a00 */
[----:B0-----:R-:W2:Y:S01]  /*49cd0*/  LDL.LU.64 R8, [R1+0x5b28] ;  /* 0x005b280001087983 */ /* 0x001ea20000300a00 */
[----:B-1----:R-:W-:-:S02]  /*49ce0*/  IMAD.MOV.U32 R11, RZ, RZ, R20 ;  /* 0x000000ffff0b7224 */ /* 0x002fc400078e0014 */
[----:B------:R-:W2:Y:S02]  /*49cf0*/  LDL.LU.64 R20, [R1+0x5b20] ;  /* 0x005b200001147983 */ /* 0x000ea40000300a00 */
[----:B------:R-:W-:Y:S01]  /*49d00*/  STL [R1+0x5a00], R3 ;  /* 0x005a000301007387 */ /* 0x000fe20000100800 */
[----:B------:R-:W-:Y:S01]  /*49d10*/  STL [R1+0x59fc], R11 ;  /* 0x0059fc0b01007387 */ /* 0x000fe20000100800 */
[C---:B--2---:R-:W-:Y:S03]  /*49d20*/  HMMA.16816.F32.BF16 R20, R4.reuse, R20, R12 ;  /* 0x000000140414723c */ /* 0x044fe6000004180c */
[----:B------:R-:W2:Y:S01]  /*49d30*/  LDL.LU.64 R14, [R1+0x5b18] ;  /* 0x005b1800010e7983 */ /* 0x000ea20000300a00 */
[----:B------:R-:W2:Y:S11]  /*49d40*/  LDL.LU.64 R12, [R1+0x5b10] ;  /* 0x005b1000010c7983 */ /* 0x000eb60000300a00 */
[----:B------:R-:W-:Y:S08]  /*49d50*/  @!UPT UIADD3 URZ, URZ, URZ, URZ ;  /* 0x0000003f3f3ff290 */ /* 0x000ff0000fffe03f */
        /* <DEDUP_REMOVED lines=13> */
[C---:B--2---:R-:W-:Y:S01]  /*49e30*/  HMMA.16816.F32.BF16 R20, R4.reuse, R20, R12 ;  /* 0x000000140414723c */ /* 0x044fe2000004180c */
[----:B------:R-:W2:Y:S01]  /*49e40*/  LDL.LU.64 R14, [R1+0x5ae8] ;  /* 0x005ae800010e7983 */ /* 0x000ea20000300a00 */
[----:B------:R-:W2:Y:S11]  /*49e50*/  LDL.LU.64 R12, [R1+0x5ae0] ;  /* 0x005ae000010c7983 */ /* 0x000eb60000300a00 */
[----:B------:R-:W-:Y:S10]  /*49e60*/  @!UPT UIADD3 URZ, URZ, URZ, URZ ;  /* 0x0000003f3f3ff290 */ /* 0x000ff4000fffe03f */
        /* <DEDUP_REMOVED lines=38> */
[----:B------:R-:W3:Y:S01]  /*4a0d0*/  LDL.LU.64 R12, [R1+0x5a70] ;  /* 0x005a7000010c7983 */ /* 0x000ee20000300a00 */
[----:B------:R-:W3:Y:S02]  /*4a0e0*/  LDL.LU.64 R22, [R1+0x5a68] ;  /* 0x005a680001167983 */ /* 0x000ee40000300a00 */
[----:B------:R-:W3:Y:S11]  /*4a0f0*/  LDL.LU.64 R20, [R1+0x5a60] ;  /* 0x005a600001147983 */ /* 0x000ef60000300a00 */
[----:B------:R-:W-:Y:S08]  /*4a100*/  @!UPT UIADD3 URZ, URZ, URZ, URZ ;  /* 0x0000003f3f3ff290 */ /* 0x000ff0000fffe03f */
[----:B------:R0:W-:Y:S01]  /*4a110*/  STL.64 [R1+0x240], R4 ;  /* 0x0002400401007387 */ /* 0x0001e20000100a00 */
[----:B------:R1:W-:Y:S03]  /*4a120*/  STL.64 [R1+0x248], R6 ;  /* 0x0002480601007387 */ /* 0x0003e60000100a00 */
[----:B0-----:R-:W2:Y:S01]  /*4a130*/  LDL.LU R4, [R1+0x5a0] ;  /* 0x0005a00001047983 */ /* 0x001ea20000300800 */
[----:B------:R-:W2:Y:S02]  /*4a140*/  LDL.LU R5, [R1+0x5a4] ;  /* 0x0005a40001057983 */ /* 0x000ea40000300800 */
[----:B-1----:R-:W2:Y:S02]  /*4a150*/  LDL.LU R6, [R1+0x5a8] ;  /* 0x0005a80001067983 */ /* 0x002ea40000300800 */
[----:B------:R-:W2:Y:S01]  /*4a160*/  LDL.LU R7, [R1+0x5ac] ;  /* 0x0005ac0001077983 */ /* 0x000ea20000300800 */
        /* <DEDUP_REMOVED lines=8> */
[----:B------:R-:W4:Y:S11]  /*4a1f0*/  LDL.LU.64 R24, [R1+0x5a40] ;  /* 0x005a400001187983 */ /* 0x000f360000300a00 */
[----:B------:R-:W-:Y:S10]  /*4a200*/  @!UPT UIADD3 URZ, URZ, URZ, URZ ;  /* 0x0000003f3f3ff290 */ /* 0x000ff4000fffe03f */
[----:B------:R-:W-:Y:S01]  /*4a210*/  STL.64 [R1+0x5e0], R12 ;  /* 0x0005e00c01007387 */ /* 0x000fe20000100a00 */
[----:B------:R0:W-:Y:S03]  /*4a220*/  STL.64 [R1+0x5e8], R14 ;  /* 0x0005e80e01007387 */ /* 0x0001e60000100a00 */
[----:B0-----:R-:W3:Y:S01]  /*4a230*/  LDL.LU.64 R14, [R1+0x5a38] ;  /* 0x005a3800010e7983 */ /* 0x001ee20000300a00 */
[----:B------:R-:W3:Y:S01]  /*4a240*/  LDL.LU.64 R12, [R1+0x5a30] ;  /* 0x005a3000010c7983 */ /* 0x000ee20000300a00 */
[C---:B----4-:R-:W-:Y:S02]  /*4a250*/  HMMA.16816.F32.BF16 R24, R20.reuse, R24, R16 ;  /* 0x000000181418723c */ /* 0x050fe40000041810 */
[----:B------:R-:W4:Y:S01]  /*4a260*/  LDL.LU.64 R18, [R1+0x5a28] ;  /* 0x005a280001127983 */ /* 0x000f220000300a00 */
[----:B------:R-:W4:Y:S11]  /*4a270*/  LDL.LU.64 R16, [R1+0x5a20] ;  /* 0x005a200001107983 */ /* 0x000f360000300a00 */
[----:B------:R-:W-:Y:S09]  /*4a280*/  @!UPT UIADD3 URZ, URZ, URZ, URZ ;  /* 0x0000003f3f3ff290 */ /* 0x000ff2000fffe03f */
[----:B------:R-:W-:Y:S01]  /*4a290*/  STL.64 [R1+0x5d0], R24 ;  /* 0x0005d01801007387 */ /* 0x000fe20000100a00 */
[----:B------:R0:W-:Y:S03]  /*4a2a0*/  STL.64 [R1+0x5d8], R26 ;  /* 0x0005d81a01007387 */ /* 0x0001e60000100a00 */
[----:B0-----:R-:W2:Y:S01]  /*4a2b0*/  LDL.LU.64 R26, [R1+0x5a18] ;  /* 0x005a1800011a7983 */ /* 0x001ea20000300a00 */
[----:B------:R-:W3:Y:S02]  /*4a2c0*/  LDL.LU.64 R24, [R1+0x5a10] ;  /* 0x005a100001187983 */ /* 0x000ee40000300a00 */
[C---:B---3--:R-:W-:Y:S11]  /*4a2d0*/  HMMA.16816.F32.BF16 R12, R20.reuse, R24, R12 ;  /* 0x00000018140c723c */ /* 0x048ff6000004180c */
[----:B------:R-:W-:Y:S11]  /*4a2e0*/  @!UPT UIADD3 URZ, URZ, URZ, URZ ;  /* 0x0000003f3f3ff290 */ /* 0x000ff6000fffe03f */
[----:B------:R-:W-:Y:S01]  /*4a2f0*/  @!UPT UIADD3 URZ, URZ, URZ, URZ ;  /* 0x0000003f3f3ff290 */ /* 0x000fe2000fffe03f */
[----:B------:R0:W-:Y:S01]  /*4a300*/  STL.64 [R1+0x5c0], R12 ;  /* 0x0005c00c01007387 */ /* 0x0001e20000100a00 */
[----:B------:R-:W-:Y:S03]  /*4a310*/  STL.64 [R1+0x5c8], R14 ;  /* 0x0005c80e01007387 */ /* 0x000fe60000100a00 */
[----:B0-----:R-:W3:Y:S01]  /*4a320*/  LDL.LU.64 R12, [R1+0x5a08] ;  /* 0x005a0800010c7983 */ /* 0x001ee20000300a00 */
[----:B--2---:R-:W-:Y:S02]  /*4a330*/  STL.64 [R1+0x58e8], R26 ;  /* 0x0058e81a01007387 */ /* 0x004fe40000100a00 */
[----:B------:R3:W-:Y:S02]  /*4a340*/  STL.64 [R1+0x58e0], R24 ;  /* 0x0058e01801007387 */ /* 0x0007e40000100a00 */
[C---:B---3--:R-:W-:Y:S08]  /*4a350*/  HMMA.16816.F32.BF16 R24, R20.reuse, R12, R4 ;  /* 0x0000000c1418723c */ /* 0x048ff00000041804 */
[----:B----4-:R-:W-:Y:S01]  /*4a360*/  HMMA.16816.F32.BF16 R4, R20, R8, R16 ;  /* 0x000000081404723c */ /* 0x010fe20000041810 */
[----:B------:R0:W-:Y:S11]  /*4a370*/  STL.64 [R1+0x5900], R12 ;  /* 0x0059000c01007387 */ /* 0x0001f60000100a00 */
[----:B------:R-:W-:Y:S03]  /*4a380*/  @!UPT UIADD3 URZ, URZ, URZ, URZ ;  /* 0x0000003f3f3ff290 */ /* 0x000fe6000fffe03f */
[----:B------:R-:W-:Y:S01]  /*4a390*/  STL.64 [R1+0x5b0], R24 ;  /* 0x0005b01801007387 */ /* 0x000fe20000100a00 */
[----:B------:R-:W-:Y:S02]  /*4a3a0*/  STL.64 [R1+0x5b8], R26 ;  /* 0x0005b81a01007387 */ /* 0x000fe40000100a00 */
[----:B0-----:R-:W2:Y:S05]  /*4a3b0*/  LDL.LU R12, [R1+0x210] ;  /* 0x00021000010c7983 */ /* 0x001eaa0000300800 */
[----:B------:R-:W-:Y:S01]  /*4a3c0*/  STL.64 [R1+0x5a0], R4 ;  /* 0x0005a00401007387 */ /* 0x000fe20000100a00 */
[----:B------:R-:W-:Y:S01]  /*4a3d0*/  STL.64 [R1+0x5a8], R6 ;  /* 0x0005a80601007387 */ /* 0x000fe20000100a00 */
[----:B------:R-:W2:Y:S02]  /*4a3e0*/  LDL.LU R13, [R1+0x214] ;  /* 0x00021400010d7983 */ /* 0x000ea40000300800 */
[----:B------:R-:W3:Y:S02]  /*4a3f0*/  LDL.LU R14, [R1+0x218] ;  /* 0x00021800010e7983 */ /* 0x000ee40000300800 */
[----:B------:R-:W3:Y:S01]  /*4a400*/  LDL.LU R15, [R1+0x21c] ;  /* 0x00021c00010f7983 */ /* 0x000ee20000300800 */
[----:B------:R-:W4:Y:S01]  /*4a410*/  LDL.LU R16, [R1+0x230] ;  /* 0x0002300001107983 */ /* 0x000f220000300800 */
[----:B------:R-:W4:Y:S02]  /*4a420*/  LDL.LU R17, [R1+0x234] ;  /* 0x0002340001117983 */ /* 0x000f240000300800 */
[----:B------:R-:W2:Y:S02]  /*4a430*/  LDL.LU R18, [R1+0x238] ;  /* 0x0002380001127983 */ /* 0x000ea40000300800 */
[----:B------:R-:W2:Y:S02]  /*4a440*/  LDL.LU R19, [R1+0x23c] ;  /* 0x00023c0001137983 */ /* 0x000ea40000300800 */
[----:B--2---:R-:W-:Y:S01]  /*4a450*/  STL.64 [R1+0x5938], R18 ;  /* 0x0059381201007387 */ /* 0x004fe20000100a00 */
[----:B----4-:R0:W-:Y:S02]  /*4a460*/  STL.64 [R1+0x5930], R16 ;  /* 0x0059301001007387 */ /* 0x0101e40000100a00 */
[----:B0-----:R-:W-:-:S02]  /*4a470*/  IMAD.MOV.U32 R16, RZ, RZ, R0 ;  /* 0x000000ffff107224 */ /* 0x001fc400078e0000 */
[----:B------:R-:W-:Y:S01]  /*4a480*/  IMAD.MOV.U32 R17, RZ, RZ, R3 ;  /* 0x000000ffff117224 */ /* 0x000fe200078e0003 */
[----:B------:R-:W2:Y:S01]  /*4a490*/  LDL.LU R0, [R1+0x5a04] ;  /* 0x005a040001007983 */ /* 0x000ea20000300800 */
[----:B------:R-:W4:Y:S03]  /*4a4a0*/  LDL.LU R3, [R1+0x5a00] ;  /* 0x005a000001037983 */ /* 0x000f260000300800 */
[----:B------:R0:W-:Y:S04]  /*4a4b0*/  STL.64 [R1+0x5948], R16 ;  /* 0x0059481001007387 */ /* 0x0001e80000100a00 */
[----:B0-----:R-:W2:Y:S04]  /*4a4c0*/  LDL.64 R16, [R1+0xf0] ;  /* 0x0000f00001107983 */ /* 0x001ea80000100a00 */
[----:B--2---:R-:W-:Y:S01]  /*4a4d0*/  STL.64 [R1+0x5960], R16 ;  /* 0x0059601001007387 */ /* 0x004fe20000100a00 */
[----:B---3--:R-:W-:Y:S02]  /*4a4e0*/  STL.64 [R1+0x5910], R14 ;  /* 0x0059100e01007387 */ /* 0x008fe40000100a00 */
[----:B------:R0:W-:Y:S02]  /*4a4f0*/  STL.64 [R1+0x5908], R12 ;  /* 0x0059080c01007387 */ /* 0x0001e40000100a00 */
[----:B0-----:R-:W2:Y:S01]  /*4a500*/  LDL.LU.64 R12, [R1+0x20] ;  /* 0x00002000010c7983 */ /* 0x001ea20000300a00 */
[----:B------:R-:W-:-:S02]  /*4a510*/  IMAD.MOV.U32 R16, RZ, RZ, R11 ;  /* 0x000000ffff107224 */ /* 0x000fc400078e000b */
[----:B------:R-:W-:Y:S01]  /*4a520*/  IMAD.MOV.U32 R17, RZ, RZ, R28 ;  /* 0x000000ffff117224 */ /* 0x000fe200078e001c */
[----:B--2---:R0:W-:Y:S04]  /*4a530*/  STL.64 [R1+0x5940], R12 ;  /* 0x0059400c01007387 */ /* 0x0041e80000100a00 */
[----:B0-----:R-:W2:Y:S01]  /*4a540*/  LDL.LU R12, [R1+0x510] ;  /* 0x00051000010c7983 */ /* 0x001ea20000300800 */
[----:B------:R-:W2:Y:S02]  /*4a550*/  LDL.LU R13, [R1+0x514] ;  /* 0x00051400010d7983 */ /* 0x000ea40000300800 */
[----:B------:R-:W3:Y:S02]  /*4a560*/  LDL.LU R14, [R1+0x518] ;  /* 0x00051800010e7983 */ /* 0x000ee40000300800 */
[----:B------:R-:W3:Y:S01]  /*4a570*/  LDL.LU R15, [R1+0x51c] ;  /* 0x00051c00010f7983 */ /* 0x000ee20000300800 */
[----:B------:R-:W2:Y:S01]  /*4a580*/  LDL.LU R11, [R1+0x59fc] ;  /* 0x0059fc00010b7983 */ /* 0x000ea20000300800 */
[----:B------:R-:W4:Y:S02]  /*4a590*/  LDL.LU R28, [R1+0x59f8] ;  /* 0x0059f800011c7983 */ /* 0x000f240000300800 */
[----:B------:R-:W-:Y:S01]  /*4a5a0*/  STL.64 [R1+0x5978], R16 ;  /* 0x0059781001007387 */ /* 0x000fe20000100a00 */
[----:B---3--:R-:W-:Y:S01]  /*4a5b0*/  STL.64 [R1+0x5958], R14 ;  /* 0x0059580e01007387 */ /* 0x008fe20000100a00 */
[----:B--2---:R0:W-:Y:S03]  /*4a5c0*/  STL.64 [R1+0x5950], R12 ;  /* 0x0059500c01007387 */ /* 0x0041e60000100a00 */
[----:B0-----:R-:W2:Y:S01]  /*4a5d0*/  LDL.LU R12, [R1+0x520] ;  /* 0x00052000010c7983 */ /* 0x001ea20000300800 */
[----:B------:R-:W2:Y:S02]  /*4a5e0*/  LDL.LU R13, [R1+0x524] ;  /* 0x00052400010d7983 */ /* 0x000ea40000300800 */
[----:B------:R-:W3:Y:S02]  /*4a5f0*/  LDL.LU R14, [R1+0x528] ;  /* 0x00052800010e7983 */ /* 0x000ee40000300800 */
[----:B------:R-:W3:Y:S02]  /*4a600*/  LDL.LU R15, [R1+0x52c] ;  /* 0x00052c00010f7983 */ /* 0x000ee40000300800 */
[----:B------:R-:W-:-:S02]  /*4a610*/  IMAD.MOV.U32 R16, RZ, RZ, R29 ;  /* 0x000000ffff107224 */ /* 0x000fc400078e001d */
[----:B------:R-:W-:Y:S01]  /*4a620*/  IMAD.MOV.U32 R17, RZ, RZ, R10 ;  /* 0x000000ffff117224 */ /* 0x000fe200078e000a */
[----:B------:R-:W4:Y:S01]  /*4a630*/  LDL.LU R29, [R1+0x59f4] ;  /* 0x0059f400011d7983 */ /* 0x000f220000300800 */
[----:B------:R-:W4:Y:S03]  /*4a640*/  LDL.LU R10, [R1+0x59f0] ;  /* 0x0059f000010a7983 */ /* 0x000f260000300800 */
[----:B------:R-:W-:Y:S04]  /*4a650*/  STL.64 [R1+0x5990], R16 ;  /* 0x0059901001007387 */ /* 0x000fe80000100a00 */
[----:B---3--:R-:W-:Y:S01]  /*4a660*/  STL.64 [R1+0x5970], R14 ;  /* 0x0059700e01007387 */ /* 0x008fe20000100a00 */
[----:B--2---:R0:W-:Y:S03]  /*4a670*/  STL.64 [R1+0x5968], R12 ;  /* 0x0059680c01007387 */ /* 0x0041e60000100a00 */
[----:B----4-:R-:W1:Y:S04]  /*4a680*/  LDSM.16.MT88.4 R4, [R10+0x8380] ;  /* 0x008380000a04783b */ /* 0x010e680000004200 */
[----:B0-----:R-:W2:Y:S01]  /*4a690*/  LDL.LU R12, [R1+0x530] ;  /* 0x00053000010c7983 */ /* 0x001ea20000300800 */
[----:B------:R-:W2:Y:S02]  /*4a6a0*/  LDL.LU R13, [R1+0x534] ;  /* 0x00053400010d7983 */ /* 0x000ea40000300800 */
[----:B------:R-:W3:Y:S02]  /*4a6b0*/  LDL.LU R14, [R1+0x538] ;  /* 0x00053800010e7983 */ /* 0x000ee40000300800 */
[----:B------:R-:W3:Y:S01]  /*4a6c0*/  LDL.LU R15, [R1+0x53c] ;  /* 0x00053c00010f7983 */ /* 0x000ee20000300800 */
[----:B------:R-:W4:Y:S04]  /*4a6d0*/  LDL.64 R16, [R1+0x120] ;  /* 0x0001200001107983 */ /* 0x000f280000100a00 */
[----:B----4-:R0:W-:Y:S02]  /*4a6e0*/  STL.64 [R1+0x59a8], R16 ;  /* 0x0059a81001007387 */ /* 0x0101e40000100a00 */
[----:B0-----:R-:W-:-:S02]  /*4a6f0*/  IMAD.MOV.U32 R16, RZ, RZ, R0 ;  /* 0x000000ffff107224 */ /* 0x001fc400078e0000 */
[----:B------:R-:W-:Y:S01]  /*4a700*/  IMAD.MOV.U32 R17, RZ, RZ, R2 ;  /* 0x000000ffff117224 */ /* 0x000fe200078e0002 */
[----:B------:R-:W4:Y:S01]  /*4a710*/  LDL.LU R0, [R1+0x59ec] ;  /* 0x0059ec0001007983 */ /* 0x000f220000300800 */
[----:B------:R-:W4:Y:S03]  /*4a720*/  LDL.LU R2, [R1+0x59e8] ;  /* 0x0059e80001027983 */ /* 0x000f260000300800 */
[----:B------:R-:W-:Y:S01]  /*4a730*/  STL.64 [R1+0x59c0], R16 ;  /* 0x0059c01001007387 */ /* 0x000fe20000100a00 */
[----:B---3--:R-:W-:Y:S02]  /*4a740*/  STL.64 [R1+0x5988], R14 ;  /* 0x0059880e01007387 */ /* 0x008fe40000100a00 */
[----:B--2---:R0:W-:Y:S02]  /*4a750*/  STL.64 [R1+0x5980], R12 ;  /* 0x0059800c01007387 */ /* 0x0041e40000100a00 */
[----:B0-----:R-:W2:Y:S01]  /*4a760*/  LDL.LU R12, [R1+0x540] ;  /* 0x00054000010c7983 */ /* 0x001ea20000300800 */
[----:B------:R-:W2:Y:S02]  /*4a770*/  LDL.LU R13, [R1+0x544] ;  /* 0x00054400010d7983 */ /* 0x000ea40000300800 */
[----:B------:R-:W3:Y:S02]  /*4a780*/  LDL.LU R14, [R1+0x548] ;  /* 0x00054800010e7983 */ /* 0x000ee40000300800 */
[----:B------:R-:W3:Y:S01]  /*4a790*/  LDL.LU R15, [R1+0x54c] ;  /* 0x00054c00010f7983 */ /* 0x000ee20000300800 */
[----:B------:R-:W2:Y:S04]  /*4a7a0*/  LDL.64 R16, [R1+0x140] ;  /* 0x0001400001107983 */ /* 0x000ea80000100a00 */
[----:B--2---:R0:W-:Y:S02]  /*4a7b0*/  STL.64 [R1+0x59c8], R16 ;  /* 0x0059c81001007387 */ /* 0x0041e40000100a00 */
[----:B0-----:R-:W-:-:S02]  /*4a7c0*/  IMAD.MOV.U32 R16, RZ, RZ, R11 ;  /* 0x000000ffff107224 */ /* 0x001fc400078e000b */
[----:B------:R-:W-:-:S05]  /*4a7d0*/  IMAD.MOV.U32 R17, RZ, RZ, R3 ;  /* 0x000000ffff117224 */ /* 0x000fca00078e0003 */
[----:B------:R0:W-:Y:S04]  /*4a7e0*/  STL.64 [R1+0x59e0], R16 ;  /* 0x0059e01001007387 */ /* 0x0001e80000100a00 */
        /* <DEDUP_REMOVED lines=9> */
[----:B------:R-:W2:Y:S02]  /*4a880*/  LDL.LU R15, [R1+0x55c] ;  /* 0x00055c00010f7983 */ /* 0x000ea40000300800 */
[----:B------:R-:W-:-:S02]  /*4a890*/  IMAD.MOV.U32 R24, RZ, RZ, R29 ;  /* 0x000000ffff187224 */ /* 0x000fc400078e001d */
[----:B------:R-:W-:Y:S01]  /*4a8a0*/  IMAD.MOV.U32 R25, RZ, RZ, R28 ;  /* 0x000000ffff197224 */ /* 0x000fe200078e001c */
        /* <DEDUP_REMOVED lines=13> */
[----:B------:R-:W-:Y:S01]  /*4a980*/  STL [R1+0x58c0], R10 ;  /* 0x0058c00a01007387 */ /* 0x000fe20000100800 */
[----:B------:R0:W-:Y:S03]  /*4a990*/  STL.64 [R1+0x58b8], R8 ;  /* 0x0058b80801007387 */ /* 0x0001e60000100a00 */
[----:B0-----:R-:W3:Y:S01]  /*4a9a0*/  LDL.LU R8, [R1+0x570] ;  /* 0x0005700001087983 */ /* 0x001ee20000300800 */
[----:B------:R-:W3:Y:S02]  /*4a9b0*/  LDL.LU R9, [R1+0x574] ;  /* 0x0005740001097983 */ /* 0x000ee40000300800 */
[----:B------:R-:W3:Y:S02]  /*4a9c0*/  LDL.LU R10, [R1+0x578] ;  /* 0x00057800010a7983 */ /* 0x000ee40000300800 */
[----:B------:R-:W3:Y:S01]  /*4a9d0*/  LDL.LU R11, [R1+0x57c] ;  /* 0x00057c00010b7983 */ /* 0x000ee20000300800 */
[----:B-1----:R-:W-:Y:S01]  /*4a9e0*/  STL.64 [R1+0x57f0], R6 ;  /* 0x0057f00601007387 */ /* 0x002fe20000100a00 */
[----:B------:R0:W-:Y:S03]  /*4a9f0*/  STL.64 [R1+0x57e8], R4 ;  /* 0x0057e80401007387 */ /* 0x0001e60000100a00 */
[----:B0-----:R-:W2:Y:S01]  /*4aa00*/  LDL.LU.64 R4, [R1+0xd0] ;  /* 0x0000d00001047983 */ /* 0x001ea20000300a00 */
[----:B------:R-:W2:Y:S02]  /*4aa10*/  LDL.LU.64 R16, [R1+0x59e0] ;  /* 0x0059e00001107983 */ /* 0x000ea40000300a00 */
[----:B------:R0:W-:Y:S02]  /*4aa20*/  STL.64 [R1+0x590], R24 ;  /* 0x0005901801007387 */ /* 0x0001e40000100a00 */
[----:B------:R1:W-:Y:S01]  /*4aa30*/  STL.64 [R1+0x598], R26 ;  /* 0x0005981a01007387 */ /* 0x0003e20000100a00 */
[----:B0-----:R-:W2:Y:S01]  /*4aa40*/  LDL.LU R24, [R1+0x200] ;  /* 0x0002000001187983 */ /* 0x001ea20000300800 */
[----:B------:R-:W2:Y:S02]  /*4aa50*/  LDL.LU R25, [R1+0x204] ;  /* 0x0002040001197983 */ /* 0x000ea40000300800 */
[----:B-1----:R-:W2:Y:S02]  /*4aa60*/  LDL.LU R26, [R1+0x208] ;  /* 0x00020800011a7983 */ /* 0x002ea40000300800 */
[----:B------:R-:W2:Y:S02]  /*4aa70*/  LDL.LU R27, [R1+0x20c] ;  /* 0x00020c00011b7983 */ /* 0x000ea40000300800 */
[----:B--2---:R-:W-:Y:S01]  /*4aa80*/  STL.64 [R1+0x58f8], R26 ;  /* 0x0058f81a01007387 */ /* 0x004fe20000100a00 */
[----:B------:R0:W-:Y:S03]  /*4aa90*/  STL.64 [R1+0x58f0], R24 ;  /* 0x0058f01801007387 */ /* 0x0001e60000100a00 */
[----:B0-----:R-:W2:Y:S01]  /*4aaa0*/  LDL.LU.64 R24, [R1+0x10] ;  /* 0x0000100001187983 */ /* 0x001ea20000300a00 */
[C---:B------:R-:W-:Y:S03]  /*4aab0*/  HMMA.16816.F32.BF16 R16, R20.reuse, R16, R12 ;  /* 0x000000101410723c */ /* 0x040fe6000004180c */
[----:B--2---:R0:W-:Y:S04]  /*4aac0*/  STL.64 [R1+0x5918], R24 ;  /* 0x0059181801007387 */ /* 0x0041e80000100a00 */
[----:B0-----:R-:W2:Y:S01]  /*4aad0*/  LDL.LU R24, [R1+0x220] ;  /* 0x0002200001187983 */ /* 0x001ea20000300800 */
[----:B------:R-:W2:Y:S02]  /*4aae0*/  LDL.LU R25, [R1+0x224] ;  /* 0x0002240001197983 */ /* 0x000ea40000300800 */
[----:B------:R-:W2:Y:S02]  /*4aaf0*/  LDL.LU R26, [R1+0x228] ;  /* 0x00022800011a7983 */ /* 0x000ea40000300800 */
[----:B------:R-:W2:Y:S01]  /*4ab00*/  LDL.LU R27, [R1+0x22c] ;  /* 0x00022c00011b7983 */ /* 0x000ea20000300800 */
[----:B------:R-:W2:Y:S01]  /*4ab10*/  LDL.LU.64 R14, [R1+0x59d8] ;  /* 0x0059d800010e7983 */ /* 0x000ea20000300a00 */
[----:B------:R-:W2:Y:S09]  /*4ab20*/  LDL.LU.64 R12, [R1+0x59d0] ;  /* 0x0059d000010c7983 */ /* 0x000eb20000300a00 */
[----:B------:R0:W-:Y:S02]  /*4ab30*/  STL.64 [R1+0x580], R16 ;  /* 0x0005801001007387 */ /* 0x0001e40000100a00 */
[----:B------:R-:W-:Y:S01]  /*4ab40*/  STL.64 [R1+0x588], R18 ;  /* 0x0005881201007387 */ /* 0x000fe20000100a00 */
        /* <DEDUP_REMOVED lines=50> */
[----:B------:R-:W2:Y:S11]  /*4ae70*/  LDL.LU.64 R12, [R1+0x5940] ;  /* 0x00594000010c7983 */ /* 0x000eb60000300a00 */
[----:B------:R-:W-:Y:S11]  /*4ae80*/  @!UPT UIADD3 URZ, URZ, URZ, URZ ;  /* 0x0000003f3f3ff290 */ /* 0x000ff6000fffe03f */
[----:B------:R-:W-:Y:S01]  /*4ae90*/  STL.64 [R1+0x510], R16 ;  /* 0x0005101001007387 */ /* 0x000fe20000100a00 */
[----:B------:R0:W-:Y:S03]  /*4aea0*/  STL.64 [R1+0x518], R18 ;  /* 0x0005181201007387 */ /* 0x0001e60000100a00 */
[----:B0-----:R-:W3:Y:S01]  /*4aeb0*/  LDL.LU.64 R18, [R1+0x5938] ;  /* 0x0059380001127983 */ /* 0x001ee20000300a00 */
[----:B------:R-:W3:Y:S02]  /*4aec0*/  LDL.LU.64 R16, [R1+0x5930] ;  /* 0x0059300001107983 */ /* 0x000ee40000300a00 */
[----:B---3--:R-:W-:Y:S01]  /*4aed0*/  HMMA.16816.F32.BF16 R20, R20, R4, R16 ;  /* 0x000000041414723c */ /* 0x008fe20000041810 */
[----:B------:R-:W3:Y:S01]  /*4aee0*/  LDL.LU.64 R18, [R1+0x5928] ;  /* 0x0059280001127983 */ /* 0x000ee20000300a00 */
[----:B------:R-:W3:Y:S11]  /*4aef0*/  LDL.LU.64 R16, [R1+0x5920] ;  /* 0x0059200001107983 */ /* 0x000ef60000300a00 */
[----:B------:R-:W-:Y:S10]  /*4af00*/  @!UPT UIADD3 URZ, URZ, URZ, URZ ;  /* 0x0000003f3f3ff290 */ /* 0x000ff4000fffe03f */
[----:B------:R0:W-:Y:S01]  /*4af10*/  STL.64 [R1+0x230], R20 ;  /* 0x0002301401007387 */ /* 0x0001e20000100a00 */
[----:B------:R-:W-:Y:S03]  /*4af20*/  STL.64 [R1+0x238], R22 ;  /* 0x0002381601007387 */ /* 0x000fe60000100a00 */
[----:B0-----:R-:W4:Y:S01]  /*4af30*/  LDL.LU.64 R20, [R1] ;  /* 0x0000000001147983 */ /* 0x001f220000300a00 */
[----:B------:R2:W-:Y:S02]  /*4af40*/  STL.64 [R1+0x5800], R4 ;  /* 0x0058000401007387 */ /* 0x0005e40000100a00 */
[----:B--2---:R-:W-:Y:S02]  /*4af50*/  IMAD.MOV.U32 R5, RZ, RZ, R12 ;  /* 0x000000ffff057224 */ /* 0x004fe400078e000c */
[----:B------:R-:W-:Y:S01]  /*4af60*/  IMAD.MOV.U32 R4, RZ, RZ, R13 ;  /* 0x000000ffff047224 */ /* 0x000fe200078e000d */
[C---:B---3--:R-:W-:Y:S11]  /*4af70*/  HMMA.16816.F32.BF16 R24, R16.reuse, R12, R24 ;  /* 0x0000000c1018723c */ /* 0x048ff60000041818 */
[----:B------:R-:W-:Y:S11]  /*4af80*/  @!UPT UIADD3 URZ, URZ, URZ, URZ ;  /* 0x0000003f3f3ff290 */ /* 0x000ff6000fffe03f */
[----:B------:R-:W-:Y:S01]  /*4af90*/  @!UPT UIADD3 URZ, URZ, URZ, URZ ;  /* 0x0000003f3f3ff290 */ /* 0x000fe2000fffe03f */
[----:B------:R0:W-:Y:S01]  /*4afa0*/  STL.64 [R1+0x220], R24 ;  /* 0x0002201801007387 */ /* 0x0001e20000100a00 */
[----:B------:R-:W-:Y:S03]  /*4afb0*/  STL.64 [R1+0x228], R26 ;  /* 0x0002281a01007387 */ /* 0x000fe60000100a00 */
[----:B0-----:R-:W2:Y:S01]  /*4afc0*/  LDL.LU.64 R24, [R1+0x5918] ;  /* 0x0059180001187983 */ /* 0x001ea20000300a00 */
[----:B------:R-:W2:Y:S02]  /*4afd0*/  LDL.LU.64 R14, [R1+0x5910] ;  /* 0x00591000010e7983 */ /* 0x000ea40000300a00 */
[----:B------:R-:W2:Y:S02]  /*4afe0*/  LDL.LU.64 R12, [R1+0x5908] ;  /* 0x00590800010c7983 */ /* 0x000ea40000300a00 */
[----:B--2---:R-:W-:Y:S11]  /*4aff0*/  HMMA.16816.F32.BF16 R12, R16, R24, R12 ;  /* 0x00000018100c723c */ /* 0x004ff6000004180c */
[----:B------:R-:W-:Y:S11]  /*4b000*/  @!UPT UIADD3 URZ, URZ, URZ, URZ ;  /* 0x0000003f3f3ff290 */ /* 0x000ff6000fffe03f */
[----:B------:R-:W-:Y:S01]  /*4b010*/  @!UPT UIADD3 URZ, URZ, URZ, URZ ;  /* 0x0000003f3f3ff290 */ /* 0x000fe2000fffe03f */
[----:B------:R0:W-:Y:S01]  /*4b020*/  STL.64 [R1+0x210], R12 ;  /* 0x0002100c01007387 */ /* 0x0001e20000100a00 */
[----:B------:R1:W-:Y:S03]  /*4b030*/  STL.64 [R1+0x218], R14 ;  /* 0x0002180e01007387 */ /* 0x0003e60000100a00 */
[----:B0-----:R-:W2:Y:S01]  /*4b040*/  LDL.LU.64 R12, [R1+0x5900] ;  /* 0x00590000010c7983 */ /* 0x001ea20000300a00 */
[----:B-1----:R-:W-:Y:S02]  /*4b050*/  IMAD.MOV.U32 R15, RZ, RZ, R24 ;  /* 0x000000ffff0f7224 */ /* 0x002fe400078e0018 */
[----:B------:R-:W-:Y:S02]  /*4b060*/  IMAD.MOV.U32 R14, RZ, RZ, R25 ;  /* 0x000000ffff0e7224 */ /* 0x000fe400078e0019 */
[----:B------:R-:W3:Y:S01]  /*4b070*/  LDL.LU.64 R26, [R1+0x58f8] ;  /* 0x0058f800011a7983 */ /* 0x000ee20000300a00 */
[----:B------:R-:W3:Y:S02]  /*4b080*/  LDL.LU.64 R24, [R1+0x58f0] ;  /* 0x0058f00001187983 */ /* 0x000ee40000300a00 */
[----:B------:R-:W-:Y:S02]  /*4b090*/  STL.64 [R1+0x58d8], R14 ;  /* 0x0058d80e01007387 */ /* 0x000fe40000100a00 */
[----:B----4-:R-:W-:-:S02]  /*4b0a0*/  IMAD.MOV.U32 R7, RZ, RZ, R20 ;  /* 0x000000ffff077224 */ /* 0x010fc400078e0014 */
[----:B------:R-:W-:Y:S01]  /*4b0b0*/  IMAD.MOV.U32 R29, RZ, RZ, R21 ;  /* 0x000000ffff1d7224 */ /* 0x000fe200078e0015 */
[C---:B---3--:R-:W-:Y:S01]  /*4b0c0*/  HMMA.16816.F32.BF16 R24, R16.reuse, R20, R24 ;  /* 0x000000141018723c */ /* 0x048fe20000041818 */
[----:B--2---:R0:W-:Y:S04]  /*4b0d0*/  STL.64 [R1+0x58d0], R12 ;  /* 0x0058d00c01007387 */ /* 0x0041e80000100a00 */
[----:B0-----:R-:W2:Y:S01]  /*4b0e0*/  LDL.LU R12, [R1+0x1f0] ;  /* 0x0001f000010c7983 */ /* 0x001ea20000300800 */
[----:B------:R-:W2:Y:S02]  /*4b0f0*/  LDL.LU R13, [R1+0x1f4] ;  /* 0x0001f400010d7983 */ /* 0x000ea40000300800 */
[----:B------:R-:W2:Y:S02]  /*4b100*/  LDL.LU R14, [R1+0x1f8] ;  /* 0x0001f800010e7983 */ /* 0x000ea40000300800 */
[----:B------:R-:W2:Y:S11]  /*4b110*/  LDL.LU R15, [R1+0x1fc] ;  /* 0x0001fc00010f7983 */ /* 0x000eb60000300800 */
[----:B------:R-:W-:Y:S02]  /*4b120*/  @!UPT UIADD3 URZ, URZ, URZ, URZ ;  /* 0x0000003f3f3ff290 */ /* 0x000fe4000fffe03f */
[----:B------:R-:W-:Y:S01]  /*4b130*/  STL.64 [R1+0x200], R24 ;  /* 0x0002001801007387 */ /* 0x000fe20000100a00 */
[----:B------:R0:W-:Y:S03]  /*4b140*/  STL.64 [R1+0x208], R26 ;  /* 0x0002081a01007387 */ /* 0x0001e60000100a00 */
[----:B0-----:R-:W3:Y:S01]  /*4b150*/  LDL.LU.64 R26, [R1+0x58e8] ;  /* 0x0058e800011a7983 */ /* 0x001ee20000300a00 */
[----:B------:R-:W2:Y:S02]  /*4b160*/  LDL.LU.64 R24, [R1+0x58e0] ;  /* 0x0058e00001187983 */ /* 0x000ea40000300a00 */
[----:B------:R-:W4:Y:S02]  /*4b170*/  LDL.LU.64 R20, [R1+0x30] ;  /* 0x0000300001147983 */ /* 0x000f240000300a00 */
[----:B----4-:R-:W-:Y:S01]  /*4b180*/  STL.64 [R1+0x58b0], R20 ;  /* 0x0058b01401007387 */ /* 0x010fe20000100a00 */
[----:B------:R-:W-:Y:S02]  /*4b190*/  STL.64 [R1+0x5868], R6 ;  /* 0x0058680601007387 */ /* 0x000fe40000100a00 */
[----:B------:R0:W-:Y:S02]  /*4b1a0*/  STL.64 [R1+0x5860], R4 ;  /* 0x0058600401007387 */ /* 0x0001e40000100a00 */
[----:B0-----:R-:W4:Y:S01]  /*4b1b0*/  LDL.LU.64 R4, [R1+0x130] ;  /* 0x0001300001047983 */ /* 0x001f220000300a00 */
[----:B--2---:R-:W-:Y:S03]  /*4b1c0*/  HMMA.16816.F32.BF16 R12, R16, R24, R12 ;  /* 0x00000018100c723c */ /* 0x004fe6000004180c */
[----:B----4-:R0:W-:Y:S02]  /*4b1d0*/  STL.64 [R1+0x5878], R4 ;  /* 0x0058780401007387 */ /* 0x0101e40000100a00 */
[----:B0-----:R-:W-:-:S02]  /*4b1e0*/  IMAD.MOV.U32 R5, RZ, RZ, R8 ;  /* 0x000000ffff057224 */ /* 0x001fc400078e0008 */
[----:B------:R-:W-:Y:S01]  /*4b1f0*/  IMAD.MOV.U32 R4, RZ, RZ, R9 ;  /* 0x000000ffff047224 */ /* 0x000fe200078e0009 */
[----:B------:R-:W2:Y:S01]  /*4b200*/  LDL.LU R8, [R1+0x1e0] ;  /* 0x0001e00001087983 */ /* 0x000ea20000300800 */
[----:B------:R-:W2:Y:S02]  /*4b210*/  LDL.LU R9, [R1+0x1e4] ;  /* 0x0001e40001097983 */ /* 0x000ea40000300800 */
[----:B------:R-:W2:Y:S02]  /*4b220*/  LDL.LU R10, [R1+0x1e8] ;  /* 0x0001e800010a7983 */ /* 0x000ea40000300800 */
[----:B------:R-:W2:Y:S01]  /*4b230*/  LDL.LU R11, [R1+0x1ec] ;  /* 0x0001ec00010b7983 */ /* 0x000ea20000300800 */
[----:B------:R-:W4:Y:S01]  /*4b240*/  LDL.LU R20, [R1+0x1d0] ;  /* 0x0001d00001147983 */ /* 0x000f220000300800 */
[----:B------:R-:W4:Y:S02]  /*4b250*/  LDL.LU R21, [R1+0x1d4] ;  /* 0x0001d40001157983 */ /* 0x000f240000300800 */
[----:B------:R-:W4:Y:S02]  /*4b260*/  LDL.LU R22, [R1+0x1d8] ;  /* 0x0001d80001167983 */ /* 0x000f240000300800 */
[----:B------:R-:W4:Y:S01]  /*4b270*/  LDL.LU R23, [R1+0x1dc] ;  /* 0x0001dc0001177983 */ /* 0x000f220000300800 */
[----:B------:R0:W-:Y:S04]  /*4b280*/  STL.64 [R1+0x5890], R4 ;  /* 0x0058900401007387 */ /* 0x0001e80000100a00 */
[----:B0-----:R-:W2:Y:S04]  /*4b290*/  LDL.LU.64 R4, [R1+0x150] ;  /* 0x0001500001047983 */ /* 0x001ea80000300a00 */
[----:B--2---:R0:W-:Y:S04]  /*4b2a0*/  STL.64 [R1+0x58a8], R4 ;  /* 0x0058a80401007387 */ /* 0x0041e80000100a00 */
[----:B0-----:R-:W2:Y:S01]  /*4b2b0*/  LDL.LU R4, [R1+0x1c0] ;  /* 0x0001c00001047983 */ /* 0x001ea20000300800 */
[----:B------:R-:W2:Y:S02]  /*4b2c0*/  LDL.LU R5, [R1+0x1c4] ;  /* 0x0001c40001057983 */ /* 0x000ea40000300800 */
[----:B------:R-:W2:Y:S02]  /*4b2d0*/  LDL.LU R6, [R1+0x1c8] ;  /* 0x0001c80001067983 */ /* 0x000ea40000300800 */
[----:B------:R-:W2:Y:S01]  /*4b2e0*/  LDL.LU R7, [R1+0x1cc] ;  /* 0x0001cc0001077983 */ /* 0x000ea20000300800 */
[----:B------:R-:W-:Y:S01]  /*4b2f0*/  STL.64 [R1+0x1f0], R12 ;  /* 0x0001f00c01007387 */ /* 0x000fe20000100a00 */
[----:B------:R0:W-:Y:S03]  /*4b300*/  STL.64 [R1+0x1f8], R14 ;  /* 0x0001f80e01007387 */ /* 0x0001e60000100a00 */
[----:B0-----:R-:W2:Y:S01]  /*4b310*/  LDL.LU.64 R14, [R1+0x58d8] ;  /* 0x0058d800010e7983 */ /* 0x001ea20000300a00 */
[----:B------:R-:W2:Y:S02]  /*4b320*/  LDL.LU.64 R12, [R1+0x58d0] ;  /* 0x0058d000010c7983 */ /* 0x000ea40000300a00 */
[----:B---3--:R-:W-:Y:S02]  /*4b330*/  STL.64 [R1+0x57a0], R26 ;  /* 0x0057a01a01007387 */ /* 0x008fe40000100a00 */
[----:B------:R0:W-:Y:S02]  /*4b340*/  STL.64 [R1+0x5798], R24 ;  /* 0x0057981801007387 */ /* 0x0001e40000100a00 */
[----:B0-----:R-:W-:-:S02]  /*4b350*/  IMAD.MOV.U32 R24, RZ, RZ, R3 ;  /* 0x000000ffff187224 */ /* 0x001fc400078e0003 */
[----:B------:R-:W-:Y:S01]  /*4b360*/  IMAD.MOV.U32 R25, RZ, RZ, R28 ;  /* 0x000000ffff197224 */ /* 0x000fe200078e001c */
[----:B------:R-:W3:Y:S01]  /*4b370*/  LDL.LU R3, [R1+0x58c8] ;  /* 0x0058c80001037983 */ /* 0x000ee20000300800 */
[----:B------:R-:W2:Y:S03]  /*4b380*/  LDL.LU R28, [R1+0x58c4] ;  /* 0x0058c400011c7983 */ /* 0x000ea60000300800 */
        /* <DEDUP_REMOVED lines=11> */
[C---:B------:R-:W-:Y:S01]  /*4b440*/  HMMA.16816.F32.BF16 R8, R16.reuse, R12, R8 ;  /* 0x0000000c1008723c */ /* 0x040fe20000041808 */
        /* <DEDUP_REMOVED lines=9> */
[----:B0-----:R-:W2:Y:S01]  /*4b4e0*/  LDL.LU R10, [R1+0x58c0] ;  /* 0x0058c000010a7983 */ /* 0x001ea20000300800 */
[----:B------:R-:W4:Y:S02]  /*4b4f0*/  LDL.LU.64 R8, [R1+0x58b8] ;  /* 0x0058b80001087983 */ /* 0x000f240000300a00 */
[----:B------:R-:W-:Y:S01]  /*4b500*/  STL.64 [R1+0x5808], R12 ;  /* 0x0058080c01007387 */ /* 0x000fe20000100a00 */
[C---:B----4-:R-:W-:Y:S11]  /*4b510*/  HMMA.16816.F32.BF16 R20, R16.reuse, R8, R20 ;  /* 0x000000081014723c */ /* 0x050ff60000041814 */
[----:B------:R-:W-:Y:S11]  /*4b520*/  @!UPT UIADD3 URZ, URZ, URZ, URZ ;  /* 0x0000003f3f3ff290 */ /* 0x000ff6000fffe03f */
[----:B------:R-:W-:Y:S01]  /*4b530*/  @!UPT UIADD3 URZ, URZ, URZ, URZ ;  /* 0x0000003f3f3ff290 */ /* 0x000fe2000fffe03f */
[----:B------:R0:W-:Y:S01]  /*4b540*/  STL.64 [R1+0x1d0], R20 ;  /* 0x0001d01401007387 */ /* 0x0001e20000100a00 */
[----:B------:R-:W-:Y:S03]  /*4b550*/  STL.64 [R1+0x1d8], R22 ;  /* 0x0001d81601007387 */ /* 0x000fe60000100a00 */
[----:B0-----:R-:W4:Y:S02]  /*4b560*/  LDL.LU.64 R20, [R1+0x58b0] ;  /* 0x0058b00001147983 */ /* 0x001f240000300a00 */
[C---:B----4-:R-:W-:Y:S11]  /*4b570*/  HMMA.16816.F32.BF16 R4, R16.reuse, R20, R4 ;  /* 0x000000141004723c */ /* 0x050ff60000041804 */
[----:B------:R-:W-:Y:S11]  /*4b580*/  @!UPT UIADD3 URZ, URZ, URZ, URZ ;  /* 0x0000003f3f3ff290 */ /* 0x000ff6000fffe03f */
[----:B------:R-:W-:Y:S01]  /*4b590*/  @!UPT UIADD3 URZ, URZ, URZ, URZ ;  /* 0x0000003f3f3ff290 */ /* 0x000fe2000fffe03f */
[----:B------:R0:W-:Y:S01]  /*4b5a0*/  STL.64 [R1+0x1c0], R4 ;  /* 0x0001c00401007387 */ /* 0x0001e20000100a00 */
[----:B------:R-:W-:Y:S03]  /*4b5b0*/  STL.64 [R1+0x1c8], R6 ;  /* 0x0001c80601007387 */ /* 0x000fe60000100a00 */
[----:B0-----:R-:W4:Y:S01]  /*4b5c0*/  LDL.LU.64 R4, [R1+0x58a8] ;  /* 0x0058a80001047983 */ /* 0x001f220000300a00 */
[----:B------:R-:W-:Y:S02]  /*4b5d0*/  IMAD.MOV.U32 R13, RZ, RZ, R20 ;  /* 0x000000ffff0d7224 */ /* 0x000fe400078e0014 */
[----:B------:R-:W-:Y:S02]  /*4b5e0*/  IMAD.MOV.U32 R12, RZ, RZ, R21 ;  /* 0x000000ffff0c7224 */ /* 0x000fe400078e0015 */
[----:B--2---:R-:W0:Y:S04]  /*4b5f0*/  LDSM.16.MT88.4 R20, [R10+0xc000] ;  /* 0x00c000000a14783b */ /* 0x004e280000004200 */
[----:B0-----:R-:W-:Y:S01]  /*4b600*/  STL.64 [R1+0x5698], R22 ;  /* 0x0056981601007387 */ /* 0x001fe20000100a00 */
[----:B------:R-:W-:Y:S01]  /*4b610*/  STL.64 [R1+0x5690], R20 ;  /* 0x0056901401007387 */ /* 0x000fe20000100a00 */
[----:B----4-:R-:W-:Y:S01]  /*4b620*/  HMMA.16816.F32.BF16 R24, R16, R4, R24 ;  /* 0x000000041018723c */ /* 0x010fe20000041818 */
        /* <DEDUP_REMOVED lines=17> */
[----:B--2---:R-:W-:Y:S11]  /*4b740*/  HMMA.16816.F32.BF16 R24, R16, R4, R24 ;  /* 0x000000041018723c */ /* 0x004ff60000041818 */
[----:B------:R-:W-:Y:S11]  /*4b750*/  @!UPT UIADD3 URZ, URZ, URZ, URZ ;  /* 0x0000003f3f3ff290 */ /* 0x000ff6000fffe03f */
[----:B------:R-:W-:Y:S01]  /*4b760*/  @!UPT UIADD3 URZ, URZ, URZ, URZ ;  /* 0x0000003f3f3ff290 */ /* 0x000fe2000fffe03f */
[----:B------:R0:W-:Y:S01]  /*4b770*/  STL.64 [R1+0x190], R24 ;  /* 0x0001901801007387 */ /* 0x0001e20000100a00 */
[----:B------:R-:W-:Y:S03]  /*4b780*/  STL.64 [R1+0x198], R26 ;  /* 0x0001981a01007387 */ /* 0x000fe60000100a00 */
[----:B0-----:R-:W2:Y:S01]  /*4b790*/  LDL.LU.64 R24, [R1+0x5870] ;  /* 0x0058700001187983 */ /* 0x001ea20000300a00 */
[----:B------:R-:W-:Y:S02]  /*4b7a0*/  IMAD.MOV.U32 R20, RZ, RZ, R28 ;  /* 0x000000ffff147224 */ /* 0x000fe400078e001c */
[----:B---3--:R-:W-:Y:S02]  /*4b7b0*/  IMAD.MOV.U32 R21, RZ, RZ, R3 ;  /* 0x000000ffff157224 */ /* 0x008fe400078e0003 */
[----:B------:R-:W-:Y:S02]  /*4b7c0*/  IMAD.MOV.U32 R22, RZ, RZ, R2 ;  /* 0x000000ffff167224 */ /* 0x000fe400078e0002 */
[----:B------:R-:W-:-:S02]  /*4b7d0*/  IMAD.MOV.U32 R23, RZ, RZ, R0 ;  /* 0x000000ffff177224 */ /* 0x000fc400078e0000 */
[----:B------:R-:W-:Y:S02]  /*4b7e0*/  IMAD.MOV.U32 R10, RZ, RZ, R5 ;  /* 0x000000ffff0a7224 */ /* 0x000fe400078e0005 */
[----:B------:R-:W-:Y:S01]  /*4b7f0*/  IMAD.MOV.U32 R11, RZ, RZ, R4 ;  /* 0x000000ffff0b7224 */ /* 0x000fe200078e0004 */
[----:B------:R-:W3:Y:S01]  /*4b800*/  LDL.LU.64 R6, [R1+0x5868] ;  /* 0x0058680001067983 */ /* 0x000ee20000300a00 */
[----:B------:R-:W4:Y:S02]  /*4b810*/  LDL.LU.64 R4, [R1+0x5860] ;  /* 0x0058600001047983 */ /* 0x000f240000300a00 */
[----:B------:R-:W-:Y:S01]  /*4b820*/  STL [R1+0x5760], R10 ;  /* 0x0057600a01007387 */ /* 0x000fe20000100800 */
[----:B------:R-:W-:Y:S01]  /*4b830*/  STL [R1+0x575c], R11 ;  /* 0x00575c0b01007387 */ /* 0x000fe20000100800 */
[----:B------:R-:W-:Y:S01]  /*4b840*/  STL.64 [R1+0x5850], R8 ;  /* 0x0058500801007387 */ /* 0x000fe20000100a00 */
[----:B--2---:R-:W-:Y:S11]  /*4b850*/  HMMA.16816.F32.BF16 R20, R16, R24, R20 ;  /* 0x000000181014723c */ /* 0x004ff60000041814 */
[----:B------:R-:W-:Y:S11]  /*4b860*/  @!UPT UIADD3 URZ, URZ, URZ, URZ ;  /* 0x0000003f3f3ff290 */ /* 0x000ff6000fffe03f */
[----:B------:R-:W-:Y:S02]  /*4b870*/  @!UPT UIADD3 URZ, URZ, URZ, URZ ;  /* 0x0000003f3f3ff290 */ /* 0x000fe4000fffe03f */
[----:B------:R-:W-:Y:S02]  /*4b880*/  IMAD.MOV.U32 R28, RZ, RZ, R20 ;  /* 0x000000ffff1c7224 */ /* 0x000fe400078e0014 */
[----:B------:R-:W-:Y:S02]  /*4b890*/  IMAD.MOV.U32 R3, RZ, RZ, R21 ;  /* 0x000000ffff037224 */ /* 0x000fe400078e0015 */
[----:B------:R-:W-:Y:S02]  /*4b8a0*/  IMAD.MOV.U32 R20, RZ, RZ, R13 ;  /* 0x000000ffff147224 */ /* 0x000fe400078e000d */
[----:B------:R-:W-:Y:S02]  /*4b8b0*/  IMAD.MOV.U32 R21, RZ, RZ, R12 ;  /* 0x000000ffff157224 */ /* 0x000fe400078e000c */
[----:B------:R-:W-:Y:S02]  /*4b8c0*/  IMAD.MOV.U32 R2, RZ, RZ, R22 ;  /* 0x000000ffff027224 */ /* 0x000fe400078e0016 */
[----:B------:R-:W-:Y:S01]  /*4b8d0*/  IMAD.MOV.U32 R0, RZ, RZ, R23 ;  /* 0x000000ffff007224 */ /* 0x000fe200078e0017 */
[----:B------:R0:W-:Y:S04]  /*4b8e0*/  STL.64 [R1+0x5770], R20 ;  /* 0x0057701401007387 */ /* 0x0001e80000100a00 */
[----:B0-----:R-:W2:Y:S01]  /*4b8f0*/  LDL.LU R20, [R1+0x8d0] ;  /* 0x0008d00001147983 */ /* 0x001ea20000300800 */
[----:B------:R-:W2:Y:S02]  /*4b900*/  LDL.LU R21, [R1+0x8d4] ;  /* 0x0008d40001157983 */ /* 0x000ea40000300800 */
[----:B------:R-:W2:Y:S02]  /*4b910*/  LDL.LU R22, [R1+0x8d8] ;  /* 0x0008d80001167983 */ /* 0x000ea40000300800 */
[----:B------:R-:W2:Y:S02]  /*4b920*/  LDL.LU R23, [R1+0x8dc] ;  /* 0x0008dc0001177983 */ /* 0x000ea40000300800 */
[----:B---3--:R-:W-:Y:S01]  /*4b930*/  IMAD.MOV.U32 R24, RZ, RZ, R7 ;  /* 0x000000ffff187224 */ /* 0x008fe200078e0007 */
[----:B--2---:R-:W-:Y:S01]  /*4b940*/  STL.64 [R1+0x5780], R22 ;  /* 0x0057801601007387 */ /* 0x004fe20000100a00 */
[----:B------:R0:W-:Y:S03]  /*4b950*/  STL.64 [R1+0x5778], R20 ;  /* 0x0057781401007387 */ /* 0x0001e60000100a00 */
[----:B0-----:R-:W2:Y:S01]  /*4b960*/  LDL.LU R20, [R1+0x8e0] ;  /* 0x0008e00001147983 */ /* 0x001ea20000300800 */
[----:B------:R-:W2:Y:S02]  /*4b970*/  LDL.LU R21, [R1+0x8e4] ;  /* 0x0008e40001157983 */ /* 0x000ea40000300800 */
[----:B------:R-:W3:Y:S02]  /*4b980*/  LDL.LU R22, [R1+0x8e8] ;  /* 0x0008e80001167983 */ /* 0x000ee40000300800 */
[----:B------:R-:W3:Y:S02]  /*4b990*/  LDL.LU R23, [R1+0x8ec] ;  /* 0x0008ec0001177983 */ /* 0x000ee40000300800 */
[----:B------:R-:W-:Y:S01]  /*4b9a0*/  IMAD.MOV.U32 R25, RZ, RZ, R29 ;  /* 0x000000ffff197224 */ /* 0x000fe200078e001d */
[----:B------:R-:W4:Y:S01]  /*4b9b0*/  LDL.LU R7, [R1+0x585c] ;  /* 0x00585c0001077983 */ /* 0x000f220000300800 */
[----:B------:R-:W4:Y:S03]  /*4b9c0*/  LDL.LU R29, [R1+0x5858] ;  /* 0x00585800011d7983 */ /* 0x000f260000300800 */
[----:B------:R0:W-:Y:S02]  /*4b9d0*/  STL.64 [R1+0x57b8], R24 ;  /* 0x0057b81801007387 */ /* 0x0001e40000100a00 */
[----:B0-----:R-:W-:-:S02]  /*4b9e0*/  IMAD.MOV.U32 R24, RZ, RZ, R15 ;  /* 0x000000ffff187224 */ /* 0x001fc400078e000f */
[----:B------:R-:W-:Y:S01]  /*4b9f0*/  IMAD.MOV.U32 R25, RZ, RZ, R14 ;  /* 0x000000ffff197224 */ /* 0x000fe200078e000e */
[----:B---3--:R-:W-:Y:S01]  /*4ba00*/  STL.64 [R1+0x5790], R22 ;  /* 0x0057901601007387 */ /* 0x008fe20000100a00 */
[----:B--2---:R0:W-:Y:S03]  /*4ba10*/  STL.64 [R1+0x5788], R20 ;  /* 0x0057881401007387 */ /* 0x0041e60000100a00 */
[----:B0-----:R-:W2:Y:S01]  /*4ba20*/  LDL.LU R20, [R1+0x8f0] ;  /* 0x0008f00001147983 */ /* 0x001ea20000300800 */
[----:B------:R-:W2:Y:S02]  /*4ba30*/  LDL.LU R21, [R1+0x8f4] ;  /* 0x0008f40001157983 */ /* 0x000ea40000300800 */
[----:B------:R-:W3:Y:S02]  /*4ba40*/  LDL.LU R22, [R1+0x8f8] ;  /* 0x0008f80001167983 */ /* 0x000ee40000300800 */
[----:B------:R-:W3:Y:S01]  /*4ba50*/  LDL.LU R23, [R1+0x8fc] ;  /* 0x0008fc0001177983 */ /* 0x000ee20000300800 */
[----:B------:R4:W-:Y:S02]  /*4ba60*/  STL.64 [R1+0x57d0], R24 ;  /* 0x0057d01801007387 */ /* 0x0009e40000100a00 */
[----:B----4-:R-:W-:-:S02]  /*4ba70*/  IMAD.MOV.U32 R24, RZ, RZ, R5 ;  /* 0x000000ffff187224 */ /* 0x010fc400078e0005 */
[----:B------:R-:W-:-:S05]  /*4ba80*/  IMAD.MOV.U32 R25, RZ, RZ, R4 ;  /* 0x000000ffff197224 */ /* 0x000fca00078e0004 */
[----:B------:R0:W-:Y:S04]  /*4ba90*/  STL.64 [R1+0x57f8], R24 ;  /* 0x0057f81801007387 */ /* 0x0001e80000100a00 */
[----:B0-----:R-:W4:Y:S01]  /*4baa0*/  LDL.LU R24, [R1+0x960] ;  /* 0x0009600001187983 */ /* 0x001f220000300800 */
[----:B------:R-:W4:Y:S02]  /*4bab0*/  LDL.LU R25, [R1+0x964] ;  /* 0x0009640001197983 */ /* 0x000f240000300800 */
[----:B------:R-:W2:Y:S02]  /*4bac0*/  LDL.LU R26, [R1+0x968] ;  /* 0x00096800011a7983 */ /* 0x000ea40000300800 */
[----:B------:R-:W2:Y:S02]  /*4bad0*/  LDL.LU R27, [R1+0x96c] ;  /* 0x00096c00011b7983 */ /* 0x000ea40000300800 */
[----:B--2---:R-:W-:Y:S01]  /*4bae0*/  STL.64 [R1+0x5818], R26 ;  /* 0x0058181a01007387 */ /* 0x004fe20000100a00 */
[----:B----4-:R0:W-:Y:S02]  /*4baf0*/  STL.64 [R1+0x5810], R24 ;  /* 0x0058101801007387 */ /* 0x0101e40000100a00 */
[----:B------:R-:W2:Y:S02]  /*4bb00*/  LDL.LU R12, [R1+0x990] ;  /* 0x00099000010c7983 */ /* 0x000ea40000300800 */
[----:B------:R-:W2:Y:S01]  /*4bb10*/  LDL.LU R13, [R1+0x994] ;  /* 0x00099400010d7983 */ /* 0x000ea20000300800 */
[----:B------:R-:W4:Y:S01]  /*4bb20*/  LDL.LU R14, [R1+0x998] ;  /* 0x00099800010e7983 */ /* 0x000f220000300800 */
[----:B------:R-:W4:Y:S02]  /*4bb30*/  LDL.LU R15, [R1+0x99c] ;  /* 0x00099c00010f7983 */ /* 0x000f240000300800 */
[----:B0-----:R-:W-:-:S02]  /*4bb40*/  IMAD.MOV.U32 R24, RZ, RZ, R7 ;  /* 0x000000ffff187224 */ /* 0x001fc400078e0007 */
[----:B------:R-:W-:Y:S01]  /*4bb50*/  IMAD.MOV.U32 R25, RZ, RZ, R6 ;  /* 0x000000ffff197224 */ /* 0x000fe200078e0006 */
[----:B----4-:R-:W-:Y:S01]  /*4bb60*/  STL.64 [R1+0x5828], R14 ;  /* 0x0058280e01007387 */ /* 0x010fe20000100a00 */
[----:B--2---:R-:W-:Y:S03]  /*4bb70*/  STL.64 [R1+0x5820], R12 ;  /* 0x0058200c01007387 */ /* 0x004fe60000100a00 */
[----:B------:R0:W-:Y:S02]  /*4bb80*/  STL.64 [R1+0x5830], R24 ;  /* 0x0058301801007387 */ /* 0x0001e40000100a00 */
[----:B0-----:R-:W2:Y:S04]  /*4bb90*/  LDL.LU.64 R24, [R1+0x100] ;  /* 0x0001000001187983 */ /* 0x001ea80000300a00 */
[----:B--2---:R0:W-:Y:S01]  /*4bba0*/  STL.64 [R1+0x5848], R24 ;  /* 0x0058481801007387 */ /* 0x0041e20000100a00 */
[----:B------:R-:W2:Y:S02]  /*4bbb0*/  LDL.LU R12, [R1+0x9a0] ;  /* 0x0009a000010c7983 */ /* 0x000ea40000300800 */
[----:B------:R-:W2:Y:S02]  /*4bbc0*/  LDL.LU R13, [R1+0x9a4] ;  /* 0x0009a400010d7983 */ /* 0x000ea40000300800 */
[----:B------:R-:W4:Y:S01]  /*4bbd0*/  LDL.LU R14, [R1+0x9a8] ;  /* 0x0009a800010e7983 */ /* 0x000f220000300800 */
[----:B------:R-:W4:Y:S01]  /*4bbe0*/  LDL.LU R15, [R1+0x9ac] ;  /* 0x0009ac00010f7983 */ /* 0x000f220000300800 */
[----:B------:R-:W2:Y:S02]  /*4bbf0*/  LDL.LU R8, [R1+0x170] ;  /* 0x0001700001087983 */ /* 0x000ea40000300800 */
[----:B------:R-:W3:Y:S02]  /*4bc00*/  LDL.LU R9, [R1+0x174] ;  /* 0x0001740001097983 */ /* 0x000ee40000300800 */
[----:B------:R-:W3:Y:S01]  /*4bc10*/  LDL.LU R10, [R1+0x178] ;  /* 0x00017800010a7983 */ /* 0x000ee20000300800 */
[----:B------:R-:W3:Y:S04]  /*4bc20*/  LDL.LU R11, [R1+0x17c] ;  /* 0x00017c00010b7983 */ /* 0x000ee80000300800 */
[----:B0-----:R-:W3:Y:S04]  /*4bc30*/  LDL.LU.64 R24, [R1+0x110] ;  /* 0x0001100001187983 */ /* 0x001ee80000300a00 */
[----:B----4-:R-:W-:Y:S01]  /*4bc40*/  STL.64 [R1+0x5840], R14 ;  /* 0x0058400e01007387 */ /* 0x010fe20000100a00 */
[----:B--2---:R0:W-:Y:S03]  /*4bc50*/  STL.64 [R1+0x5838], R12 ;  /* 0x0058380c01007387 */ /* 0x0041e60000100a00 */
[----:B0-----:R-:W2:Y:S01]  /*4bc60*/  LDL.LU R12, [R1+0x160] ;  /* 0x00016000010c7983 */ /* 0x001ea20000300800 */
[----:B------:R-:W2:Y:S02]  /*4bc70*/  LDL.LU R13, [R1+0x164] ;  /* 0x00016400010d7983 */ /* 0x000ea40000300800 */
[----:B------:R-:W2:Y:S02]  /*4bc80*/  LDL.LU R14, [R1+0x168] ;  /* 0x00016800010e7983 */ /* 0x000ea40000300800 */
[----:B------:R-:W2:Y:S01]  /*4bc90*/  LDL.LU R15, [R1+0x16c] ;  /* 0x00016c00010f7983 */ /* 0x000ea20000300800 */
[----:B------:R-:W4:Y:S01]  /*4bca0*/  LDL.LU.64 R4, [R1+0xe0] ;  /* 0x0000e00001047983 */ /* 0x000f220000300a00 */
        /* <DEDUP_REMOVED lines=12> */
[----:B------:R-:W-:Y:S01]  /*4bd70*/  HMMA.16816.F32.BF16 R8, R16, R24, R8 ;  /* 0x000000181008723c */ /* 0x000fe20000041808 */
[----:B---3--:R-:W-:Y:S01]  /*4bd80*/  STL.64 [R1+0x57e0], R22 ;  /* 0x0057e01601007387 */ /* 0x008fe20000100a00 */
[----:B--2---:R0:W-:Y:S03]  /*4bd90*/  STL.64 [R1+0x57d8], R20 ;  /* 0x0057d81401007387 */ /* 0x0041e60000100a00 */
[----:B0-----:R-:W2:Y:S01]  /*4bda0*/  LDL.LU R20, [R1+0x940] ;  /* 0x0009400001147983 */ /* 0x001ea20000300800 */
[----:B------:R-:W2:Y:S02]  /*4bdb0*/  LDL.LU R21, [R1+0x944] ;  /* 0x0009440001157983 */ /* 0x000ea40000300800 */
[----:B------:R-:W2:Y:S02]  /*4bdc0*/  LDL.LU R22, [R1+0x948] ;  /* 0x0009480001167983 */ /* 0x000ea40000300800 */
[----:B------:R-:W2:Y:S01]  /*4bdd0*/  LDL.LU R23, [R1+0x94c] ;  /* 0x00094c0001177983 */ /* 0x000ea20000300800 */
[----:B------:R-:W-:Y:S01]  /*4bde0*/  STL [R1+0x50a4], R0 ;  /* 0x0050a40001007387 */ /* 0x000fe20000100800 */
[----:B------:R-:W-:Y:S02]  /*4bdf0*/  STL [R1+0x50a0], R2 ;  /* 0x0050a00201007387 */ /* 0x000fe40000100800 */
[----:B------:R-:W-:Y:S02]  /*4be00*/  STL [R1+0x509c], R3 ;  /* 0x00509c0301007387 */ /* 0x000fe40000100800 */
[----:B------:R0:W-:Y:S02]  /*4be10*/  STL [R1+0x5098], R28 ;  /* 0x0050981c01007387 */ /* 0x0001e40000100800 */
[----:B0-----:R-:W3:Y:S04]  /*4be20*/  LDL R28, [R1+0x9d0] ;  /* 0x0009d000011c7983 */ /* 0x001ee80000100800 */
[----:B---3--:R-:W-:Y:S01]  /*4be30*/  STL [R1+0x5748], R28 ;  /* 0x0057481c01007387 */ /* 0x008fe20000100800 */
[----:B------:R0:W-:Y:S02]  /*4be40*/  STL.64 [R1+0x170], R8 ;  /* 0x0001700801007387 */ /* 0x0001e40000100a00 */
[----:B------:R1:W-:Y:S01]  /*4be50*/  STL.64 [R1+0x178], R10 ;  /* 0x0001780a01007387 */ /* 0x0003e20000100a00 */
[----:B0-----:R-:W3:Y:S01]  /*4be60*/  LDL.LU.64 R8, [R1+0x5850] ;  /* 0x0058500001087983 */ /* 0x001ee20000300a00 */
[----:B-1----:R-:W-:-:S02]  /*4be70*/  IMAD.MOV.U32 R10, RZ, RZ, R24 ;  /* 0x000000ffff0a7224 */ /* 0x002fc400078e0018 */
[----:B------:R-:W-:Y:S02]  /*4be80*/  IMAD.MOV.U32 R11, RZ, RZ, R25 ;  /* 0x000000ffff0b7224 */ /* 0x000fe400078e0019 */
        /* <DEDUP_REMOVED lines=11> */
[----:B------:R-:W4:Y:S01]  /*4bf40*/  LDL.LU.64 R14, [R1+0x5828] ;  /* 0x00582800010e7983 */ /* 0x000f220000300a00 */
[----:B------:R-:W4:Y:S11]  /*4bf50*/  LDL.LU.64 R12, [R1+0x5820] ;  /* 0x00582000010c7983 */ /* 0x000f360000300a00 */
[----:B------:R-:W-:Y:S10]  /*4bf60*/  @!UPT UIADD3 URZ, URZ, URZ, URZ ;  /* 0x0000003f3f3ff290 */ /* 0x000ff4000fffe03f */
[----:B------:R-:W-:Y:S01]  /*4bf70*/  STL.64 [R1+0xc0], R24 ;  /* 0x0000c01801007387 */ /* 0x000fe20000100a00 */
[----:B------:R0:W-:Y:S03]  /*4bf80*/  STL.64 [R1+0xc8], R26 ;  /* 0x0000c81a01007387 */ /* 0x0001e60000100a00 */
[----:B0-----:R-:W2:Y:S01]  /*4bf90*/  LDL.LU.64 R26, [R1+0x5818] ;  /* 0x00581800011a7983 */ /* 0x001ea20000300a00 */
[----:B------:R-:W2:Y:S01]  /*4bfa0*/  LDL.LU.64 R24, [R1+0x5810] ;  /* 0x0058100001187983 */ /* 0x000ea20000300a00 */
        /* <DEDUP_REMOVED lines=9> */
[----:B--2---:R-:W-:Y:S02]  /*4c040*/  HMMA.16816.F32.BF16 R16, R16, R4, R24 ;  /* 0x000000041010723c */ /* 0x004fe40000041818 */
[----:B------:R-:W2:Y:S01]  /*4c050*/  LDL.LU.64 R24, [R1+0x57f8] ;  /* 0x0057f80001187983 */ /* 0x000ea20000300a00 */
[----:B------:R-:W-:-:S02]  /*4c060*/  IMAD.MOV.U32 R2, RZ, RZ, R4 ;  /* 0x000000ffff027224 */ /* 0x000fc400078e0004 */
[----:B------:R-:W-:Y:S11]  /*4c070*/  IMAD.MOV.U32 R0, RZ, RZ, R5 ;  /* 0x000000ffff007224 */ /* 0x000ff600078e0005 */
[----:B------:R-:W-:Y:S07]  /*4c080*/  @!UPT UIADD3 URZ, URZ, URZ, URZ ;  /* 0x0000003f3f3ff290 */ /* 0x000fee000fffe03f */
[----:B------:R0:W-:Y:S01]  /*4c090*/  STL.64 [R1+0xa0], R16 ;  /* 0x0000a01001007387 */ /* 0x0001e20000100a00 */
[----:B------:R1:W-:Y:S02]  /*4c0a0*/  STL.64 [R1+0xa8], R18 ;  /* 0x0000a81201007387 */ /* 0x0003e40000100a00 */
[----:B------:R-:W2:Y:S02]  /*4c0b0*/  LDL.LU.64 R6, [R1+0x57f0] ;  /* 0x0057f00001067983 */ /* 0x000ea40000300a00 */
[----:B------:R-:W2:Y:S01]  /*4c0c0*/  LDL.LU.64 R4, [R1+0x57e8] ;  /* 0x0057e80001047983 */ /* 0x000ea20000300a00 */
[----:B0-----:R-:W3:Y:S01]  /*4c0d0*/  LDL.LU R16, [R1+0x880] ;  /* 0x0008800001107983 */ /* 0x001ee20000300800 */
[----:B------:R-:W3:Y:S02]  /*4c0e0*/  LDL.LU R17, [R1+0x884] ;  /* 0x0008840001117983 */ /* 0x000ee40000300800 */
[----:B-1----:R-:W3:Y:S01]  /*4c0f0*/  LDL.LU R18, [R1+0x888] ;  /* 0x0008880001127983 */ /* 0x002ee20000300800 */
        /* <DEDUP_REMOVED lines=34> */
[----:B0-----:R-:W3:Y:S01]  /*4c320*/  LDL.LU.64 R22, [R1+0x5780] ;  /* 0x0057800001167983 */ /* 0x001ee20000300a00 */
[----:B------:R-:W3:Y:S02]  /*4c330*/  LDL.LU.64 R20, [R1+0x5778] ;  /* 0x0057780001147983 */ /* 0x000ee40000300a00 */
[----:B---3--:R-:W-:Y:S11]  /*4c340*/  HMMA.16816.F32.BF16 R20, R4, R8, R20 ;  /* 0x000000080414723c */ /* 0x008ff60000041814 */
[----:B------:R-:W-:Y:S11]  /*4c350*/  @!UPT UIADD3 URZ, URZ, URZ, URZ ;  /* 0x0000003f3f3ff290 */ /* 0x000ff6000fffe03f */
[----:B------:R-:W-:Y:S01]  /*4c360*/  @!UPT UIADD3 URZ, URZ, URZ, URZ ;  /* 0x0000003f3f3ff290 */ /* 0x000fe2000fffe03f */
[----:B------:R0:W-:Y:S04]  /*4c370*/  STL.64 [R1+0x40], R20 ;  /* 0x0000401401007387 */ /* 0x0001e80000100a00 */
[----:B0-----:R-:W2:Y:S01]  /*4c380*/  LDL.LU.64 R20, [R1+0x5770] ;  /* 0x0057700001147983 */ /* 0x001ea20000300a00 */
[----:B------:R-:W-:Y:S02]  /*4c390*/  IMAD.MOV.U32 R19, RZ, RZ, R29 ;  /* 0x000000ffff137224 */ /* 0x000fe400078e001d */
[----:B------:R-:W-:Y:S02]  /*4c3a0*/  IMAD.MOV.U32 R25, RZ, RZ, R23 ;  /* 0x000000ffff197224 */ /* 0x000fe400078e0017 */
[----:B------:R-:W-:-:S03]  /*4c3b0*/  IMAD.MOV.U32 R29, RZ, RZ, R22 ;  /* 0x000000ffff1d7224 */ /* 0x000fc600078e0016 */
[----:B------:R-:W-:Y:S01]  /*4c3c0*/  STL [R1+0x50a8], R25 ;  /* 0x0050a81901007387 */ /* 0x000fe20000100800 */
[----:B------:R-:W-:Y:S02]  /*4c3d0*/  STL.64 [R1+0x5670], R26 ;  /* 0x0056701a01007387 */ /* 0x000fe40000100a00 */
[----:B------:R-:W-:Y:S01]  /*4c3e0*/  STL [R1+0x4ee4], R29 ;  /* 0x004ee41d01007387 */ /* 0x000fe20000100800 */
[----:B--2---:R-:W-:Y:S01]  /*4c3f0*/  HMMA.16816.F32.BF16 R16, R4, R20, R16 ;  /* 0x000000140410723c */ /* 0x004fe20000041810 */
[----:B------:R-:W2:Y:S01]  /*4c400*/  LDL.LU R20, [R1+0x500] ;  /* 0x0005000001147983 */ /* 0x000ea20000300800 */
[----:B------:R-:W2:Y:S02]  /*4c410*/  LDL.LU R21, [R1+0x504] ;  /* 0x0005040001157983 */ /* 0x000ea40000300800 */
[----:B------:R-:W3:Y:S02]  /*4c420*/  LDL.LU R22, [R1+0x508] ;  /* 0x0005080001167983 */ /* 0x000ee40000300800 */
[----:B------:R-:W3:Y:S02]  /*4c430*/  LDL.LU R23, [R1+0x50c] ;  /* 0x00050c0001177983 */ /* 0x000ee40000300800 */
[----:B---3--:R-:W-:Y:S01]  /*4c440*/  STL.64 [R1+0x56a8], R22 ;  /* 0x0056a81601007387 */ /* 0x008fe20000100a00 */
[----:B--2---:R0:W-:Y:S02]  /*4c450*/  STL.64 [R1+0x56a0], R20 ;  /* 0x0056a01401007387 */ /* 0x0041e40000100a00 */
[----:B0-----:R-:W-:-:S02]  /*4c460*/  IMAD.MOV.U32 R20, RZ, RZ, R15 ;  /* 0x000000ffff147224 */ /* 0x001fc400078e000f */
[----:B------:R-:W-:Y:S01]  /*4c470*/  IMAD.MOV.U32 R21, RZ, RZ, R14 ;  /* 0x000000ffff157224 */ /* 0x000fe200078e000e */
[----:B------:R-:W2:Y:S01]  /*4c480*/  LDL.LU R15, [R1+0x5768] ;  /* 0x00576800010f7983 */ /* 0x000ea20000300800 */
[----:B------:R-:W2:Y:S03]  /*4c490*/  LDL.LU R14, [R1+0x5764] ;  /* 0x00576400010e7983 */ /* 0x000ea60000300800 */
[----:B------:R0:W-:Y:S04]  /*4c4a0*/  STL.64 [R1+0x56b8], R20 ;  /* 0x0056b81401007387 */ /* 0x0001e80000100a00 */
[----:B0-----:R-:W3:Y:S01]  /*4c4b0*/  LDL.LU R20, [R1+0xf0] ;  /* 0x0000f00001147983 */ /* 0x001ee20000300800 */
[----:B------:R-:W3:Y:S02]  /*4c4c0*/  LDL.LU R21, [R1+0xf4] ;  /* 0x0000f40001157983 */ /* 0x000ee40000300800 */
[----:B------:R-:W-:-:S02]  /*4c4d0*/  IMAD.MOV.U32 R24, RZ, RZ, R10 ;  /* 0x000000ffff187224 */ /* 0x000fc400078e000a */
[----:B------:R-:W-:Y:S02]  /*4c4e0*/  IMAD.MOV.U32 R25, RZ, RZ, R11 ;  /* 0x000000ffff197224 */ /* 0x000fe400078e000b */
[----:B------:R-:W-:Y:S02]  /*4c4f0*/  IMAD.MOV.U32 R13, RZ, RZ, R16 ;  /* 0x000000ffff0d7224 */ /* 0x000fe400078e0010 */
[----:B------:R-:W-:Y:S01]  /*4c500*/  IMAD.MOV.U32 R12, RZ, RZ, R17 ;  /* 0x000000ffff0c7224 */ /* 0x000fe200078e0011 */
[----:B------:R-:W4:Y:S01]  /*4c510*/  LDL.LU R10, [R1+0x5760] ;  /* 0x00576000010a7983 */ /* 0x000f220000300800 */
[----:B------:R-:W4:Y:S02]  /*4c520*/  LDL.LU R11, [R1+0x575c] ;  /* 0x00575c00010b7983 */ /* 0x000f240000300800 */
[----:B------:R-:W-:Y:S01]  /*4c530*/  STL.64 [R1+0x56e8], R24 ;  /* 0x0056e81801007387 */ /* 0x000fe20000100a00 */
[----:B---3--:R-:W-:Y:S01]  /*4c540*/  STL.64 [R1+0x56d0], R20 ;  /* 0x0056d01401007387 */ /* 0x008fe20000100a00 */
[----:B--2---:R-:W-:Y:S02]  /*4c550*/  STL.64 [R1+0x5668], R14 ;  /* 0x0056680e01007387 */ /* 0x004fe40000100a00 */
[----:B------:R0:W-:Y:S02]  /*4c560*/  STL.64 [R1+0x5660], R12 ;  /* 0x0056600c01007387 */ /* 0x0001e40000100a00 */
[----:B0-----:R-:W2:Y:S01]  /*4c570*/  LDL.LU R12, [R1+0x870] ;  /* 0x00087000010c7983 */ /* 0x001ea20000300800 */
[----:B------:R-:W2:Y:S02]  /*4c580*/  LDL.LU R13, [R1+0x874] ;  /* 0x00087400010d7983 */ /* 0x000ea40000300800 */
[----:B------:R-:W3:Y:S02]  /*4c590*/  LDL.LU R14, [R1+0x878] ;  /* 0x00087800010e7983 */ /* 0x000ee40000300800 */
[----:B------:R-:W3:Y:S02]  /*4c5a0*/  LDL.LU R15, [R1+0x87c] ;  /* 0x00087c00010f7983 */ /* 0x000ee40000300800 */
[----:B---3--:R-:W-:Y:S01]  /*4c5b0*/  STL.64 [R1+0x56f8], R14 ;  /* 0x0056f80e01007387 */ /* 0x008fe20000100a00 */
[----:B--2---:R0:W-:Y:S02]  /*4c5c0*/  STL.64 [R1+0x56f0], R12 ;  /* 0x0056f00c01007387 */ /* 0x0041e40000100a00 */
[----:B------:R-:W2:Y:S02]  /*4c5d0*/  LDL.LU R24, [R1+0x120] ;  /* 0x0001200001187983 */ /* 0x000ea40000300800 */
[----:B------:R-:W2:Y:S02]  /*4c5e0*/  LDL.LU R25, [R1+0x124] ;  /* 0x0001240001197983 */ /* 0x000ea40000300800 */
[----:B--2---:R4:W-:Y:S01]  /*4c5f0*/  STL.64 [R1+0x5700], R24 ;  /* 0x0057001801007387 */ /* 0x0049e20000100a00 */
[----:B0-----:R-:W2:Y:S02]  /*4c600*/  LDL.LU R12, [R1+0x890] ;  /* 0x00089000010c7983 */ /* 0x001ea40000300800 */
[----:B------:R-:W2:Y:S02]  /*4c610*/  LDL.LU R13, [R1+0x894] ;  /* 0x00089400010d7983 */ /* 0x000ea40000300800 */
[----:B------:R-:W3:Y:S01]  /*4c620*/  LDL.LU R14, [R1+0x898] ;  /* 0x00089800010e7983 */ /* 0x000ee20000300800 */
[----:B------:R-:W3:Y:S01]  /*4c630*/  LDL.LU R15, [R1+0x89c] ;  /* 0x00089c00010f7983 */ /* 0x000ee20000300800 */
[----:B----4-:R-:W-:-:S02]  /*4c640*/  IMAD.MOV.U32 R24, RZ, RZ, R11 ;  /* 0x000000ffff187224 */ /* 0x010fc400078e000b */
[----:B------:R-:W-:Y:S01]  /*4c650*/  IMAD.MOV.U32 R25, RZ, RZ, R10 ;  /* 0x000000ffff197224 */ /* 0x000fe200078e000a */
[----:B---3--:R-:W-:Y:S01]  /*4c660*/  STL.64 [R1+0x5710], R14 ;  /* 0x0057100e01007387 */ /* 0x008fe20000100a00 */
[----:B--2---:R0:W-:Y:S02]  /*4c670*/  STL.64 [R1+0x5708], R12 ;  /* 0x0057080c01007387 */ /* 0x0041e40000100a00 */
[----:B------:R-:W2:Y:S02]  /*4c680*/  LDL.LU R11, [R1+0x5758] ;  /* 0x00575800010b7983 */ /* 0x000ea40000300800 */
[----:B------:R-:W3:Y:S01]  /*4c690*/  LDL.LU R10, [R1+0x5754] ;  /* 0x00575400010a7983 */ /* 0x000ee20000300800 */
[----:B------:R1:W-:Y:S04]  /*4c6a0*/  STL.64 [R1+0x5718], R24 ;  /* 0x0057181801007387 */ /* 0x0003e80000100a00 */
[----:B0-----:R-:W4:Y:S01]  /*4c6b0*/  LDL.LU R12, [R1+0x8a0] ;  /* 0x0008a000010c7983 */ /* 0x001f220000300800 */
[----:B------:R-:W4:Y:S02]  /*4c6c0*/  LDL.LU R13, [R1+0x8a4] ;  /* 0x0008a400010d7983 */ /* 0x000f240000300800 */
[----:B------:R-:W2:Y:S02]  /*4c6d0*/  LDL.LU R14, [R1+0x8a8] ;  /* 0x0008a800010e7983 */ /* 0x000ea40000300800 */
[----:B------:R-:W2:Y:S02]  /*4c6e0*/  LDL.LU R15, [R1+0x8ac] ;  /* 0x0008ac00010f7983 */ /* 0x000ea40000300800 */
[----:B--2---:R-:W-:Y:S01]  /*4c6f0*/  STL.64 [R1+0x5728], R14 ;  /* 0x0057280e01007387 */ /* 0x004fe20000100a00 */
[----:B----4-:R0:W-:Y:S02]  /*4c700*/  STL.64 [R1+0x5720], R12 ;  /* 0x0057200c01007387 */ /* 0x0101e40000100a00 */
[----:B-1----:R-:W2:Y:S02]  /*4c710*/  LDL.LU R24, [R1+0x140] ;  /* 0x0001400001187983 */ /* 0x002ea40000300800 */
[----:B------:R-:W2:Y:S02]  /*4c720*/  LDL.LU R25, [R1+0x144] ;  /* 0x0001440001197983 */ /* 0x000ea40000300800 */
[----:B--2---:R3:W-:Y:S01]  /*4c730*/  STL.64 [R1+0x5730], R24 ;  /* 0x0057301801007387 */ /* 0x0047e20000100a00 */
[----:B0-----:R-:W2:Y:S02]  /*4c740*/  LDL.LU R12, [R1+0x8b0] ;  /* 0x0008b000010c7983 */ /* 0x001ea40000300800 */
[----:B------:R-:W2:Y:S02]  /*4c750*/  LDL.LU R13, [R1+0x8b4] ;  /* 0x0008b400010d7983 */ /* 0x000ea40000300800 */
[----:B------:R-:W4:Y:S01]  /*4c760*/  LDL.LU R14, [R1+0x8b8] ;  /* 0x0008b800010e7983 */ /* 0x000f220000300800 */
[----:B------:R-:W4:Y:S01]  /*4c770*/  LDL.LU R15, [R1+0x8bc] ;  /* 0x0008bc00010f7983 */ /* 0x000f220000300800 */
[----:B---3--:R-:W-:-:S02]  /*4c780*/  IMAD.MOV.U32 R24, RZ, RZ, R10 ;  /* 0x000000ffff187224 */ /* 0x008fc400078e000a */
[----:B------:R-:W-:Y:S01]  /*4c790*/  IMAD.MOV.U32 R25, RZ, RZ, R11 ;  /* 0x000000ffff197224 */ /* 0x000fe200078e000b */
[----:B----4-:R-:W-:Y:S01]  /*4c7a0*/  STL.64 [R1+0x5740], R14 ;  /* 0x0057400e01007387 */ /* 0x010fe20000100a00 */
[----:B--2---:R0:W-:Y:S02]  /*4c7b0*/  STL.64 [R1+0x5738], R12 ;  /* 0x0057380c01007387 */ /* 0x0041e40000100a00 */
[----:B------:R-:W2:Y:S02]  /*4c7c0*/  LDL.LU R10, [R1+0x5750] ;  /* 0x00575000010a7983 */ /* 0x000ea40000300800 */
[----:B------:R-:W2:Y:S02]  /*4c7d0*/  LDL.LU R11, [R1+0x574c] ;  /* 0x00574c00010b7983 */ /* 0x000ea40000300800 */
[----:B------:R-:W-:Y:S02]  /*4c7e0*/  IMAD.MOV.U32 R8, RZ, RZ, R19 ;  /* 0x000000ffff087224 */ /* 0x000fe400078e0013 */
[----:B------:R-:W-:Y:S01]  /*4c7f0*/  IMAD.MOV.U32 R9, RZ, RZ, R18 ;  /* 0x000000ffff097224 */ /* 0x000fe200078e0012 */
[----:B0-----:R-:W3:Y:S01]  /*4c800*/  LDL.LU R12, [R1+0x8c0] ;  /* 0x0008c000010c7983 */ /* 0x001ee20000300800 */
[----:B------:R-:W3:Y:S02]  /*4c810*/  LDL.LU R13, [R1+0x8c4] ;  /* 0x0008c400010d7983 */ /* 0x000ee40000300800 */
[----:B------:R-:W3:Y:S02]  /*4c820*/  LDL.LU R14, [R1+0x8c8] ;  /* 0x0008c800010e7983 */ /* 0x000ee40000300800 */
[----:B------:R-:W3:Y:S01]  /*4c830*/  LDL.LU R15, [R1+0x8cc] ;  /* 0x0008cc00010f7983 */ /* 0x000ee20000300800 */
[----:B------:R-:W-:Y:S01]  /*4c840*/  STL [R1+0x50b0], R8 ;  /* 0x0050b00801007387 */ /* 0x000fe20000100800 */
[----:B------:R-:W-:Y:S03]  /*4c850*/  STL [R1+0x50ac], R9 ;  /* 0x0050ac0901007387 */ /* 0x000fe60000100800 */
[----:B--2---:R0:W-:Y:S04]  /*4c860*/  STL.64 [R1+0x5650], R10 ;  /* 0x0056500a01007387 */ /* 0x0041e80000100a00 */
[----:B0-----:R-:W2:Y:S01]  /*4c870*/  LDL.64 R10, [R1+0x28] ;  /* 0x00002800010a7983 */ /* 0x001ea20000100a00 */
[----:B------:R-:W-:-:S03]  /*4c880*/  IMAD.MOV.U32 R20, RZ, RZ, R28 ;  /* 0x000000ffff147224 */ /* 0x000fc600078e001c */
[----:B--2---:R0:W-:Y:S01]  /*4c890*/  STL.64 [R1+0x56b0], R10 ;  /* 0x0056b00a01007387 */ /* 0x0041e20000100a00 */
[----:B------:R-:W2:Y:S02]  /*4c8a0*/  LDL.LU R8, [R1+0x840] ;  /* 0x0008400001087983 */ /* 0x000ea40000300800 */
[----:B------:R-:W2:Y:S01]  /*4c8b0*/  LDL.LU R9, [R1+0x844] ;  /* 0x0008440001097983 */ /* 0x000ea20000300800 */
[----:B0-----:R-:W4:Y:S01]  /*4c8c0*/  LDL.LU R10, [R1+0x848] ;  /* 0x00084800010a7983 */ /* 0x001f220000300800 */
[----:B------:R-:W4:Y:S02]  /*4c8d0*/  LDL.LU R11, [R1+0x84c] ;  /* 0x00084c00010b7983 */ /* 0x000f240000300800 */
[----:B------:R-:W2:Y:S01]  /*4c8e0*/  LDL.LU R28, [R1+0x5748] ;  /* 0x00574800011c7983 */ /* 0x000ea20000300800 */
[C---:B---3--:R-:W-:Y:S01]  /*4c8f0*/  HMMA.16816.F32.BF16 R24, R4.reuse, R24, R12 ;  /* 0x000000180418723c */ /* 0x048fe2000004180c */
[----:B----4-:R-:W-:Y:S01]  /*4c900*/  STL.64 [R1+0x56c8], R10 ;  /* 0x0056c80a01007387 */ /* 0x010fe20000100a00 */
[----:B--2---:R0:W-:Y:S03]  /*4c910*/  STL.64 [R1+0x56c0], R8 ;  /* 0x0056c00801007387 */ /* 0x0041e60000100a00 */
[----:B------:R-:W1:Y:S04]  /*4c920*/  LDSM.16.MT88.4 R16, [R28+0xc080] ;  /* 0x00c080001c10783b */ /* 0x000e680000004200 */
        /* <DEDUP_REMOVED lines=10> */
[----:B-1----:R0:W-:Y:S01]  /*4c9d0*/  STL.64 [R1+0x5598], R18 ;  /* 0x0055981201007387 */ /* 0x0021e20000100a00 */
[----:B------:R-:W-:Y:S03]  /*4c9e0*/  STL.64 [R1+0x5590], R16 ;  /* 0x0055901001007387 */ /* 0x000fe60000100a00 */
[----:B0-----:R-:W3:Y:S04]  /*4c9f0*/  LDL R18, [R1+0xd8] ;  /* 0x0000d80001127983 */ /* 0x001ee80000100800 */
[----:B------:R-:W3:Y:S01]  /*4ca00*/  LDL R19, [R1+0xdc] ;  /* 0x0000dc0001137983 */ /* 0x000ee20000100800 */
[----:B------:R-:W4:Y:S02]  /*4ca10*/  LDL.LU.64 R14, [R1+0x5740] ;  /* 0x00574000010e7983 */ /* 0x000f240000300a00 */
[----:B------:R-:W4:Y:S02]  /*4ca20*/  LDL.LU.64 R12, [R1+0x5738] ;  /* 0x00573800010c7983 */ /* 0x000f240000300a00 */
[----:B------:R0:W-:Y:S01]  /*4ca30*/  STL.64 [R1+0x8c0], R24 ;  /* 0x0008c01801007387 */ /* 0x0001e20000100a00 */
[----:B------:R4:W-:Y:S04]  /*4ca40*/  STL.64 [R1+0x8c8], R26 ;  /* 0x0008c81a01007387 */ /* 0x0009e80000100a00 */
[----:B0-----:R-:W4:Y:S02]  /*4ca50*/  LDL.LU.64 R24, [R1+0x5730] ;  /* 0x0057300001187983 */ /* 0x001f240000300a00 */
[C---:B----4-:R-:W-:Y:S02]  /*4ca60*/  HMMA.16816.F32.BF16 R24, R4.reuse, R24, R12 ;  /* 0x000000180418723c */ /* 0x050fe4000004180c */
[----:B------:R-:W4:Y:S01]  /*4ca70*/  LDL.LU.64 R14, [R1+0x5728] ;  /* 0x00572800010e7983 */ /* 0x000f220000300a00 */
[----:B------:R-:W4:Y:S11]  /*4ca80*/  LDL.LU.64 R12, [R1+0x5720] ;  /* 0x00572000010c7983 */ /* 0x000f360000300a00 */
[----:B------:R-:W-:Y:S09]  /*4ca90*/  @!UPT UIADD3 URZ, URZ, URZ, URZ ;  /* 0x0000003f3f3ff290 */ /* 0x000ff2000fffe03f */
[----:B------:R0:W-:Y:S01]  /*4caa0*/  STL.64 [R1+0x8b0], R24 ;  /* 0x0008b01801007387 */ /* 0x0001e20000100a00 */
[----:B------:R4:W-:Y:S03]  /*4cab0*/  STL.64 [R1+0x8b8], R26 ;  /* 0x0008b81a01007387 */ /* 0x0009e60000100a00 */
        /* <DEDUP_REMOVED lines=14> */
[----:B0-----:R-:W4:Y:S01]  /*4cba0*/  LDL.LU.64 R24, [R1+0x56e8] ;  /* 0x0056e80001187983 */ /* 0x001f220000300a00 */
[----:B-1----:R-:W2:Y:S01]  /*4cbb0*/  LDL R26, [R1+0x8] ;  /* 0x00000800011a7983 */ /* 0x002ea20000100800 */
[----:B----4-:R-:W-:Y:S11]  /*4cbc0*/  HMMA.16816.F32.BF16 R12, R4, R24, R12 ;  /* 0x00000018040c723c */ /* 0x010ff6000004180c */
[----:B------:R-:W-:Y:S11]  /*4cbd0*/  @!UPT UIADD3 URZ, URZ, URZ, URZ ;  /* 0x0000003f3f3ff290 */ /* 0x000ff6000fffe03f */
[----:B------:R-:W-:Y:S01]  /*4cbe0*/  @!UPT UIADD3 URZ, URZ, URZ, URZ ;  /* 0x0000003f3f3ff290 */ /* 0x000fe2000fffe03f */
[----:B------:R-:W-:Y:S01]  /*4cbf0*/  STL.64 [R1+0x870], R12 ;  /* 0x0008700c01007387 */ /* 0x000fe20000100a00 */
[----:B------:R-:W-:Y:S02]  /*4cc00*/  STL.64 [R1+0x878], R14 ;  /* 0x0008780e01007387 */ /* 0x000fe40000100a00 */
[----:B------:R-:W4:Y:S02]  /*4cc10*/  LDL R27, [R1+0xc] ;  /* 0x00000c00011b7983 */ /* 0x000f240000100800 */
[----:B------:R-:W-:-:S07]  /*4cc20*/  IMAD.MOV.U32 R21, RZ, RZ, R3 ;  /* 0x000000ffff157224 */ /* 0x000fce00078e0003 */
[C---:B--2---:R-:W-:Y:S01]  /*4cc30*/  HMMA.16816.F32.BF16 R20, R4.reuse, R20, R8 ;  /* 0x000000140414723c */ /* 0x044fe20000041808 */
[----:B----4-:R0:W-:Y:S04]  /*4cc40*/  STL.64 [R1+0x5688], R26 ;  /* 0x0056881a01007387 */ /* 0x0101e80000100a00 */
[----:B0-----:R-:W2:Y:S01]  /*4cc50*/  LDL.64 R26, [R1+0x18] ;  /* 0x00001800011a7983 */ /* 0x001ea20000100a00 */
        /* <DEDUP_REMOVED lines=10> */
[----:B------:R-:W4:Y:S01]  /*4cd00*/  LDL.LU.64 R10, [R1+0x56e0] ;  /* 0x0056e000010a7983 */ /* 0x000f220000300a00 */
[----:B------:R-:W4:Y:S02]  /*4cd10*/  LDL.LU.64 R8, [R1+0x56d8] ;  /* 0x0056d80001087983 */ /* 0x000f240000300a00 */
[----:B------:R0:W-:Y:S02]  /*4cd20*/  STL.64 [R1+0x860], R20 ;  /* 0x0008601401007387 */ /* 0x0001e40000100a00 */
[----:B------:R4:W-:Y:S01]  /*4cd30*/  STL.64 [R1+0x868], R22 ;  /* 0x0008681601007387 */ /* 0x0009e20000100a00 */
        /* <DEDUP_REMOVED lines=8> */
[----:B----4-:R-:W-:Y:S02]  /*4cdc0*/  HMMA.16816.F32.BF16 R20, R4, R20, R8 ;  /* 0x000000140414723c */ /* 0x010fe40000041808 */
[----:B------:R-:W4:Y:S11]  /*4cdd0*/  LDL.LU.64 R10, [R1+0x56b0] ;  /* 0x0056b000010a7983 */ /* 0x000f360000300a00 */
[----:B------:R-:W-:Y:S10]  /*4cde0*/  @!UPT UIADD3 URZ, URZ, URZ, URZ ;  /* 0x0000003f3f3ff290 */ /* 0x000ff4000fffe03f */
[----:B------:R-:W-:Y:S01]  /*4cdf0*/  STL.64 [R1+0x840], R20 ;  /* 0x0008401401007387 */ /* 0x000fe20000100a00 */
[----:B------:R0:W-:Y:S03]  /*4ce00*/  STL.64 [R1+0x848], R22 ;  /* 0x0008481601007387 */ /* 0x0001e60000100a00 */
[----:B0-----:R-:W2:Y:S01]  /*4ce10*/  LDL.LU.64 R22, [R1+0x56a8] ;  /* 0x0056a80001167983 */ /* 0x001ea20000300a00 */
[----:B------:R-:W2:Y:S02]  /*4ce20*/  LDL.LU.64 R20, [R1+0x56a0] ;  /* 0x0056a00001147983 */ /* 0x000ea40000300a00 */
[----:B------:R-:W-:Y:S02]  /*4ce30*/  IMAD.MOV.U32 R16, RZ, RZ, R2 ;  /* 0x000000ffff107224 */ /* 0x000fe400078e0002 */
[----:B------:R-:W-:-:S07]  /*4ce40*/  IMAD.MOV.U32 R17, RZ, RZ, R0 ;  /* 0x000000ffff117224 */ /* 0x000fce00078e0000 */
        /* <DEDUP_REMOVED lines=9> */
[----:B------:R-:W2:Y:S01]  /*4cee0*/  LDL.LU R7, [R1+0x4fc] ;  /* 0x0004fc0001077983 */ /* 0x000ea20000300800 */
[----:B---3--:R0:W-:Y:S01]  /*4cef0*/  STL.64 [R1+0x55a8], R18 ;  /* 0x0055a81201007387 */ /* 0x0081e20000100a00 */
[----:B------:R-:W3:Y:S02]  /*4cf00*/  LDL.LU R16, [R1+0x4e0] ;  /* 0x0004e00001107983 */ /* 0x000ee40000300800 */
[----:B------:R-:W3:Y:S01]  /*4cf10*/  LDL.LU R17, [R1+0x4e4] ;  /* 0x0004e40001117983 */ /* 0x000ee20000300800 */
[----:B0-----:R-:W3:Y:S01]  /*4cf20*/  LDL.LU R18, [R1+0x4e8] ;  /* 0x0004e80001127983 */ /* 0x001ee20000300800 */
[----:B------:R-:W3:Y:S02]  /*4cf30*/  LDL.LU R19, [R1+0x4ec] ;  /* 0x0004ec0001137983 */ /* 0x000ee40000300800 */
[----:B----4-:R-:W-:-:S02]  /*4cf40*/  IMAD.MOV.U32 R2, RZ, RZ, R10 ;  /* 0x000000ffff027224 */ /* 0x010fc400078e000a */
[----:B------:R-:W-:Y:S01]  /*4cf50*/  IMAD.MOV.U32 R0, RZ, RZ, R11 ;  /* 0x000000ffff007224 */ /* 0x000fe200078e000b */
[C---:B--2---:R-:W-:Y:S08]  /*4cf60*/  HMMA.16816.F32.BF16 R4, R20.reuse, R10, R4 ;  /* 0x0000000a1404723c */ /* 0x044ff00000041804 */
[----:B---3--:R-:W-:Y:S11]  /*4cf70*/  HMMA.16816.F32.BF16 R16, R20, R26, R16 ;  /* 0x0000001a1410723c */ /* 0x008ff60000041810 */
[----:B------:R-:W-:Y:S04]  /*4cf80*/  @!UPT UIADD3 URZ, URZ, URZ, URZ ;  /* 0x0000003f3f3ff290 */ /* 0x000fe8000fffe03f */
[----:B------:R0:W-:Y:S01]  /*4cf90*/  STL.64 [R1+0x4f0], R4 ;  /* 0x0004f00401007387 */ /* 0x0001e20000100a00 */
[----:B------:R1:W-:Y:S02]  /*4cfa0*/  STL.64 [R1+0x4f8], R6 ;  /* 0x0004f80601007387 */ /* 0x0003e40000100a00 */
[----:B------:R-:W2:Y:S02]  /*4cfb0*/  LDL.LU R8, [R1+0x4b0] ;  /* 0x0004b00001087983 */ /* 0x000ea40000300800 */
[----:B------:R-:W2:Y:S01]  /*4cfc0*/  LDL.LU R9, [R1+0x4b4] ;  /* 0x0004b40001097983 */ /* 0x000ea20000300800 */
[----:B------:R-:W2:Y:S01]  /*4cfd0*/  LDL.LU R10, [R1+0x4b8] ;  /* 0x0004b800010a7983 */ /* 0x000ea20000300800 */
[----:B------:R-:W2:Y:S03]  /*4cfe0*/  LDL.LU R11, [R1+0x4bc] ;  /* 0x0004bc00010b7983 */ /* 0x000ea60000300800 */
[----:B0-----:R-:W3:Y:S01]  /*4cff0*/  LDL.LU R4, [R1+0x4a0] ;  /* 0x0004a00001047983 */ /* 0x001ee20000300800 */
[----:B------:R-:W3:Y:S02]  /*4d000*/  LDL.LU R5, [R1+0x4a4] ;  /* 0x0004a40001057983 */ /* 0x000ee40000300800 */
[----:B-1----:R-:W3:Y:S02]  /*4d010*/  LDL.LU R6, [R1+0x4a8] ;  /* 0x0004a80001067983 */ /* 0x002ee40000300800 */
[----:B------:R-:W3:Y:S01]  /*4d020*/  LDL.LU R7, [R1+0x4ac] ;  /* 0x0004ac0001077983 */ /* 0x000ee20000300800 */
[----:B------:R0:W-:Y:S01]  /*4d030*/  STL.64 [R1+0x4e0], R16 ;  /* 0x0004e01001007387 */ /* 0x0001e20000100a00 */
[----:B------:R-:W-:Y:S02]  /*4d040*/  STL.64 [R1+0x4e8], R18 ;  /* 0x0004e81201007387 */ /* 0x000fe40000100a00 */
[----:B0-----:R-:W-:-:S02]  /*4d050*/  IMAD.MOV.U32 R17, RZ, RZ, R26 ;  /* 0x000000ffff117224 */ /* 0x001fc400078e001a */
[----:B------:R-:W-:Y:S02]  /*4d060*/  IMAD.MOV.U32 R16, RZ, RZ, R27 ;  /* 0x000000ffff107224 */ /* 0x000fe400078e001b */
[----:B------:R-:W4:Y:S03]  /*4d070*/  LDL.LU.64 R26, [R1+0x5688] ;  /* 0x00568800011a7983 */ /* 0x000f260000300a00 */
[----:B------:R0:W-:Y:S02]  /*4d080*/  STL.64 [R1+0x5618], R16 ;  /* 0x0056181001007387 */ /* 0x0001e40000100a00 */
[----:B0-----:R-:W2:Y:S01]  /*4d090*/  LDL.LU R16, [R1+0x810] ;  /* 0x0008100001107983 */ /* 0x001ea20000300800 */
[----:B------:R-:W2:Y:S02]  /*4d0a0*/  LDL.LU R17, [R1+0x814] ;  /* 0x0008140001117983 */ /* 0x000ea40000300800 */
[----:B------:R-:W2:Y:S02]  /*4d0b0*/  LDL.LU R18, [R1+0x818] ;  /* 0x0008180001127983 */ /* 0x000ea40000300800 */
[----:B------:R-:W2:Y:S02]  /*4d0c0*/  LDL.LU R19, [R1+0x81c] ;  /* 0x00081c0001137983 */ /* 0x000ea40000300800 */
[----:B--2---:R0:W-:Y:S01]  /*4d0d0*/  STL.64 [R1+0x5628], R18 ;  /* 0x0056281201007387 */ /* 0x0041e20000100a00 */
[----:B------:R-:W-:Y:S03]  /*4d0e0*/  STL.64 [R1+0x5620], R16 ;  /* 0x0056201001007387 */ /* 0x000fe60000100a00 */
[----:B0-----:R-:W2:Y:S01]  /*4d0f0*/  LDL.64 R18, [R1+0x158] ;  /* 0x0001580001127983 */ /* 0x001ea20000100a00 */
[C---:B----4-:R-:W-:Y:S03]  /*4d100*/  HMMA.16816.F32.BF16 R24, R20.reuse, R26, R12 ;  /* 0x0000001a1418723c */ /* 0x050fe6000004180c */
[----:B--2---:R0:W-:Y:S04]  /*4d110*/  STL.64 [R1+0x5638], R18 ;  /* 0x0056381201007387 */ /* 0x0041e80000100a00 */
[----:B0-----:R-:W2:Y:S01]  /*4d120*/  LDL.64 R18, [R1+0x38] ;  /* 0x0000380001127983 */ /* 0x001ea20000100a00 */
[----:B------:R-:W4:Y:S02]  /*4d130*/  LDL.LU.64 R14, [R1+0x5680] ;  /* 0x00568000010e7983 */ /* 0x000f240000300a00 */
[----:B------:R-:W4:Y:S11]  /*4d140*/  LDL.LU.64 R12, [R1+0x5678] ;  /* 0x00567800010c7983 */ /* 0x000f360000300a00 */
[----:B------:R-:W-:Y:S02]  /*4d150*/  @!UPT UIADD3 URZ, URZ, URZ, URZ ;  /* 0x0000003f3f3ff290 */ /* 0x000fe4000fffe03f */
[----:B------:R-:W-:Y:S01]  /*4d160*/  STL.64 [R1+0x4d0], R24 ;  /* 0x0004d01801007387 */ /* 0x000fe20000100a00 */
[----:B------:R0:W-:Y:S04]  /*4d170*/  STL.64 [R1+0x4d8], R26 ;  /* 0x0004d81a01007387 */ /* 0x0001e80000100a00 */
[----:B0-----:R-:W4:Y:S02]  /*4d180*/  LDL.LU.64 R26, [R1+0x5670] ;  /* 0x00567000011a7983 */ /* 0x001f240000300a00 */
[----:B----4-:R-:W-:Y:S11]  /*4d190*/  HMMA.16816.F32.BF16 R12, R20, R26, R12 ;  /* 0x0000001a140c723c */ /* 0x010ff6000004180c */
[----:B------:R-:W-:Y:S11]  /*4d1a0*/  @!UPT UIADD3 URZ, URZ, URZ, URZ ;  /* 0x0000003f3f3ff290 */ /* 0x000ff6000fffe03f */
[----:B------:R-:W-:Y:S01]  /*4d1b0*/  @!UPT UIADD3 URZ, URZ, URZ, URZ ;  /* 0x0000003f3f3ff290 */ /* 0x000fe2000fffe03f */
[----:B------:R-:W-:Y:S01]  /*4d1c0*/  STL.64 [R1+0x4c0], R12 ;  /* 0x0004c00c01007387 */ /* 0x000fe20000100a00 */
[----:B------:R0:W-:Y:S03]  /*4d1d0*/  STL.64 [R1+0x4c8], R14 ;  /* 0x0004c80e01007387 */ /* 0x0001e60000100a00 */
[----:B0-----:R-:W4:Y:S01]  /*4d1e0*/  LDL.LU.64 R14, [R1+0x5668] ;  /* 0x00566800010e7983 */ /* 0x001f220000300a00 */
[----:B------:R-:W2:Y:S02]  /*4d1f0*/  LDL.LU.64 R12, [R1+0x5660] ;  /* 0x00566000010c7983 */ /* 0x000ea40000300a00 */
[----:B------:R4:W-:Y:S02]  /*4d200*/  STL.64 [R1+0x5630], R26 ;  /* 0x0056301a01007387 */ /* 0x0009e40000100a00 */
[----:B------:R-:W2:Y:S01]  /*4d210*/  LDL.LU R24, [R1+0x820] ;  /* 0x0008200001187983 */ /* 0x000ea20000300800 */
[----:B------:R-:W2:Y:S01]  /*4d220*/  LDL.LU R25, [R1+0x824] ;  /* 0x0008240001197983 */ /* 0x000ea20000300800 */
[----:B----4-:R-:W-:-:S02]  /*4d230*/  IMAD.MOV.U32 R26, RZ, RZ, R14 ;  /* 0x000000ffff1a7224 */ /* 0x010fc400078e000e */
[----:B------:R-:W-:Y:S01]  /*4d240*/  IMAD.MOV.U32 R27, RZ, RZ, R15 ;  /* 0x000000ffff1b7224 */ /* 0x000fe200078e000f */
[----:B------:R-:W4:Y:S01]  /*4d250*/  LDL.LU R14, [R1+0x565c] ;  /* 0x00565c00010e7983 */ /* 0x000f220000300800 */
[----:B------:R-:W4:Y:S03]  /*4d260*/  LDL.LU R15, [R1+0x5658] ;  /* 0x00565800010f7983 */ /* 0x000f260000300800 */
[----:B------:R-:W-:Y:S01]  /*4d270*/  STL.64 [R1+0x5648], R26 ;  /* 0x0056481a01007387 */ /* 0x000fe20000100a00 */
[----:B--2---:R0:W-:Y:S03]  /*4d280*/  STL.64 [R1+0x5640], R24 ;  /* 0x0056401801007387 */ /* 0x0041e60000100a00 */
[----:B0-----:R-:W2:Y:S01]  /*4d290*/  LDL.LU R24, [R1+0x830] ;  /* 0x0008300001187983 */ /* 0x001ea20000300800 */
[----:B------:R-:W2:Y:S02]  /*4d2a0*/  LDL.LU R25, [R1+0x834] ;  /* 0x0008340001197983 */ /* 0x000ea40000300800 */
[----:B------:R-:W2:Y:S02]  /*4d2b0*/  LDL.LU R26, [R1+0x838] ;  /* 0x00083800011a7983 */ /* 0x000ea40000300800 */
[----:B------:R-:W2:Y:S01]  /*4d2c0*/  LDL.LU R27, [R1+0x83c] ;  /* 0x00083c00011b7983 */ /* 0x000ea20000300800 */
[C---:B----4-:R-:W-:Y:S11]  /*4d2d0*/  HMMA.16816.F32.BF16 R8, R20.reuse, R14, R8 ;  /* 0x0000000e1408723c */ /* 0x050ff60000041808 */
[----:B------:R-:W-:Y:S11]  /*4d2e0*/  @!UPT UIADD3 URZ, URZ, URZ, URZ ;  /* 0x0000003f3f3ff290 */ /* 0x000ff6000fffe03f */
[----:B------:R-:W-:Y:S01]  /*4d2f0*/  @!UPT UIADD3 URZ, URZ, URZ, URZ ;  /* 0x0000003f3f3ff290 */ /* 0x000fe2000fffe03f */
[----:B------:R-:W-:Y:S01]  /*4d300*/  STL.64 [R1+0x4b0], R8 ;  /* 0x0004b00801007387 */ /* 0x000fe20000100a00 */
[----:B------:R0:W-:Y:S03]  /*4d310*/  STL.64 [R1+0x4b8], R10 ;  /* 0x0004b80a01007387 */ /* 0x0001e60000100a00 */
[----:B0-----:R-:W3:Y:S01]  /*4d320*/  LDL.LU.64 R10, [R1+0x5650] ;  /* 0x00565000010a7983 */ /* 0x001ee20000300a00 */
[----:B------:R0:W-:Y:S02]  /*4d330*/  STL.64 [R1+0x5538], R14 ;  /* 0x0055380e01007387 */ /* 0x0001e40000100a00 */
[----:B------:R-:W-:Y:S01]  /*4d340*/  STL.64 [R1+0x5530], R12 ;  /* 0x0055300c01007387 */ /* 0x000fe20000100a00 */
[----:B0-----:R-:W4:Y:S01]  /*4d350*/  LDL.64 R14, [R1+0x138] ;  /* 0x00013800010e7983 */ /* 0x001f220000100a00 */
[----:B--2---:R-:W-:Y:S01]  /*4d360*/  HMMA.16816.F32.BF16 R24, R20, R18, R24 ;  /* 0x000000121418723c */ /* 0x004fe20000041818 */
[----:B------:R-:W-:-:S02]  /*4d370*/  IMAD.MOV.U32 R8, RZ, RZ, R18 ;  /* 0x000000ffff087224 */ /* 0x000fc400078e0012 */
[----:B------:R-:W-:-:S05]  /*4d380*/  IMAD.MOV.U32 R3, RZ, RZ, R19 ;  /* 0x000000ffff037224 */ /* 0x000fca00078e0013 */
[C---:B---3--:R-:W-:Y:S11]  /*4d390*/  HMMA.16816.F32.BF16 R4, R20.reuse, R10, R4 ;  /* 0x0000000a1404723c */ /* 0x048ff60000041804 */
        /* <DEDUP_REMOVED lines=8> */
[----:B0-----:R-:W4:Y:S01]  /*4d420*/  LDL.LU R4, [R1+0x800] ;  /* 0x0008000001047983 */ /* 0x001f220000300800 */
[----:B------:R-:W4:Y:S02]  /*4d430*/  LDL.LU R5, [R1+0x804] ;  /* 0x0008040001057983 */ /* 0x000f240000300800 */
[----:B------:R-:W4:Y:S02]  /*4d440*/  LDL.LU R6, [R1+0x808] ;  /* 0x0008080001067983 */ /* 0x000f240000300800 */
[----:B------:R-:W4:Y:S01]  /*4d450*/  LDL.LU R7, [R1+0x80c] ;  /* 0x00080c0001077983 */ /* 0x000f220000300800 */
[----:B------:R-:W-:Y:S01]  /*4d460*/  STL.64 [R1+0x830], R24 ;  /* 0x0008301801007387 */ /* 0x000fe20000100a00 */
[----:B------:R0:W-:Y:S03]  /*4d470*/  STL.64 [R1+0x838], R26 ;  /* 0x0008381a01007387 */ /* 0x0001e60000100a00 */
[----:B0-----:R-:W2:Y:S01]  /*4d480*/  LDL.LU.64 R26, [R1+0x5648] ;  /* 0x00564800011a7983 */ /* 0x001ea20000300a00 */
[----:B------:R-:W2:Y:S02]  /*4d490*/  LDL.LU.64 R24, [R1+0x5640] ;  /* 0x0056400001187983 */ /* 0x000ea40000300a00 */
[----:B------:R-:W2:Y:S02]  /*4d4a0*/  LDL.LU.64 R18, [R1+0x5638] ;  /* 0x0056380001127983 */ /* 0x000ea40000300a00 */
[----:B------:R-:W-:Y:S01]  /*4d4b0*/  STL [R1+0x5510], R3 ;  /* 0x0055100301007387 */ /* 0x000fe20000100800 */
[----:B------:R-:W-:Y:S01]  /*4d4c0*/  STL [R1+0x550c], R8 ;  /* 0x00550c0801007387 */ /* 0x000fe20000100800 */
[C---:B--2---:R-:W-:Y:S01]  /*4d4d0*/  HMMA.16816.F32.BF16 R24, R20.reuse, R18, R24 ;  /* 0x000000121418723c */ /* 0x044fe20000041818 */
[----:B------:R-:W-:Y:S11]  /*4d4e0*/  IMAD.MOV.U32 R9, RZ, RZ, R19 ;  /* 0x000000ffff097224 */ /* 0x000ff600078e0013 */
[----:B------:R-:W-:Y:S11]  /*4d4f0*/  @!UPT UIADD3 URZ, URZ, URZ, URZ ;  /* 0x0000003f3f3ff290 */ /* 0x000ff6000fffe03f */
[----:B------:R0:W-:Y:S01]  /*4d500*/  STL.64 [R1+0x820], R24 ;  /* 0x0008201801007387 */ /* 0x0001e20000100a00 */
[----:B------:R1:W-:Y:S02]  /*4d510*/  STL.64 [R1+0x828], R26 ;  /* 0x0008281a01007387 */ /* 0x0003e40000100a00 */
[----:B0-----:R-:W-:Y:S01]  /*4d520*/  IMAD.MOV.U32 R24, RZ, RZ, R18 ;  /* 0x000000ffff187224 */ /* 0x001fe200078e0012 */
[----:B-1----:R-:W2:Y:S01]  /*4d530*/  LDL.LU.64 R26, [R1+0x5630] ;  /* 0x00563000011a7983 */ /* 0x002ea20000300a00 */
[----:B------:R-:W3:Y:S02]  /*4d540*/  LDL.LU.64 R18, [R1+0x5628] ;  /* 0x0056280001127983 */ /* 0x000ee40000300a00 */
[----:B------:R-:W3:Y:S02]  /*4d550*/  LDL.LU.64 R16, [R1+0x5620] ;  /* 0x0056200001107983 */ /* 0x000ee40000300a00 */
[----:B------:R-:W-:Y:S01]  /*4d560*/  STL [R1+0x5518], R9 ;  /* 0x0055180901007387 */ /* 0x000fe20000100800 */
[----:B------:R0:W-:Y:S04]  /*4d570*/  STL.64 [R1+0x5610], R10 ;  /* 0x0056100a01007387 */ /* 0x0001e80000100a00 */
[----:B0-----:R-:W3:Y:S04]  /*4d580*/  LDL R10, [R1+0x148] ;  /* 0x00014800010a7983 */ /* 0x001ee80000100800 */
[----:B------:R-:W3:Y:S01]  /*4d590*/  LDL R11, [R1+0x14c] ;  /* 0x00014c00010b7983 */ /* 0x000ee20000100800 */
[C---:B----4-:R-:W-:Y:S01]  /*4d5a0*/  HMMA.16816.F32.BF16 R4, R20.reuse, R14, R4 ;  /* 0x0000000e1404723c */ /* 0x050fe20000041804 */
[----:B------:R-:W-:Y:S07]  /*4d5b0*/  STL [R1+0x5514], R24 ;  /* 0x0055141801007387 */ /* 0x000fee0000100800 */
[----:B---3--:R-:W-:Y:S01]  /*4d5c0*/  HMMA.16816.F32.BF16 R8, R20, R10, R16 ;  /* 0x0000000a1408723c */ /* 0x008fe20000041810 */
[----:B------:R-:W3:Y:S11]  /*4d5d0*/  LDL.LU.64 R16, [R1+0x5618] ;  /* 0x0056180001107983 */ /* 0x000ef60000300a00 */
[----:B------:R-:W-:Y:S11]  /*4d5e0*/  @!UPT UIADD3 URZ, URZ, URZ, URZ ;  /* 0x0000003f3f3ff290 */ /* 0x000ff6000fffe03f */
[----:B------:R-:W-:Y:S01]  /*4d5f0*/  STL.64 [R1+0x810], R8 ;  /* 0x0008100801007387 */ /* 0x000fe20000100a00 */
[----:B------:R-:W-:Y:S02]  /*4d600*/  STL.64 [R1+0x818], R10 ;  /* 0x0008180a01007387 */ /* 0x000fe40000100a00 */
[----:B------:R0:W-:Y:S02]  /*4d610*/  STL.64 [R1+0x800], R4 ;  /* 0x0008000401007387 */ /* 0x0001e40000100a00 */
[----:B------:R1:W-:Y:S01]  /*4d620*/  STL.64 [R1+0x808], R6 ;  /* 0x0008080601007387 */ /* 0x0003e20000100a00 */
[----:B0-----:R-:W4:Y:S01]  /*4d630*/  LDL.LU R4, [R1+0x430] ;  /* 0x0004300001047983 */ /* 0x001f220000300800 */
[----:B------:R-:W4:Y:S02]  /*4d640*/  LDL.LU R5, [R1+0x434] ;  /* 0x0004340001057983 */ /* 0x000f240000300800 */
[----:B-1----:R-:W2:Y:S02]  /*4d650*/  LDL.LU R6, [R1+0x438] ;  /* 0x0004380001067983 */ /* 0x002ea40000300800 */
[----:B------:R-:W2:Y:S02]  /*4d660*/  LDL.LU R7, [R1+0x43c] ;  /* 0x00043c0001077983 */ /* 0x000ea40000300800 */
[----:B--2---:R0:W-:Y:S01]  /*4d670*/  STL.64 [R1+0x5548], R6 ;  /* 0x0055480601007387 */ /* 0x0041e20000100a00 */
[----:B----4-:R-:W-:Y:S03]  /*4d680*/  STL.64 [R1+0x5540], R4 ;  /* 0x0055400401007387 */ /* 0x010fe60000100a00 */
[----:B0-----:R-:W2:Y:S01]  /*4d690*/  LDL.64 R6, [R1+0x8] ;  /* 0x0000080001067983 */ /* 0x001ea20000100a00 */
[----:B------:R-:W-:-:S02]  /*4d6a0*/  IMAD.MOV.U32 R29, RZ, RZ, R14 ;  /* 0x000000ffff1d7224 */ /* 0x000fc400078e000e */
[----:B------:R-:W-:Y:S01]  /*4d6b0*/  IMAD.MOV.U32 R25, RZ, RZ, R15 ;  /* 0x000000ffff197224 */ /* 0x000fe200078e000f */
[----:B--2---:R3:W-:Y:S01]  /*4d6c0*/  STL.64 [R1+0x5560], R6 ;  /* 0x0055600601007387 */ /* 0x0047e20000100a00 */
[----:B------:R-:W2:Y:S02]  /*4d6d0*/  LDL.LU R12, [R1+0x450] ;  /* 0x00045000010c7983 */ /* 0x000ea40000300800 */
[----:B------:R-:W2:Y:S02]  /*4d6e0*/  LDL.LU R13, [R1+0x454] ;  /* 0x00045400010d7983 */ /* 0x000ea40000300800 */
[----:B------:R-:W4:Y:S01]  /*4d6f0*/  LDL.LU R14, [R1+0x458] ;  /* 0x00045800010e7983 */ /* 0x000f220000300800 */
[----:B------:R-:W4:Y:S01]  /*4d700*/  LDL.LU R15, [R1+0x45c] ;  /* 0x00045c00010f7983 */ /* 0x000f220000300800 */
[----:B---3--:R-:W-:Y:S02]  /*4d710*/  IMAD.MOV.U32 R6, RZ, RZ, R17 ;  /* 0x000000ffff067224 */ /* 0x008fe400078e0011 */
[----:B------:R-:W-:-:S05]  /*4d720*/  IMAD.MOV.U32 R7, RZ, RZ, R16 ;  /* 0x000000ffff077224 */ /* 0x000fca00078e0010 */
[----:B------:R-:W-:Y:S04]  /*4d730*/  STL.64 [R1+0x5578], R6 ;  /* 0x0055780601007387 */ /* 0x000fe80000100a00 */
[----:B----4-:R-:W-:Y:S01]  /*4d740*/  STL.64 [R1+0x5558], R14 ;  /* 0x0055580e01007387 */ /* 0x010fe20000100a00 */
[----:B--2---:R0:W-:Y:S03]  /*4d750*/  STL.64 [R1+0x5550], R12 ;  /* 0x0055500c01007387 */ /* 0x0041e60000100a00 */
[----:B0-----:R-:W2:Y:S01]  /*4d760*/  LDL.LU R12, [R1+0x460] ;  /* 0x00046000010c7983 */ /* 0x001ea20000300800 */
[----:B------:R-:W2:Y:S02]  /*4d770*/  LDL.LU R13, [R1+0x464] ;  /* 0x00046400010d7983 */ /* 0x000ea40000300800 */
[----:B------:R-:W3:Y:S02]  /*4d780*/  LDL.LU R14, [R1+0x468] ;  /* 0x00046800010e7983 */ /* 0x000ee40000300800 */
[----:B------:R-:W3:Y:S01]  /*4d790*/  LDL.LU R15, [R1+0x46c] ;  /* 0x00046c00010f7983 */ /* 0x000ee20000300800 */
[----:B------:R-:W4:Y:S01]  /*4d7a0*/  LDL.64 R18, [R1+0xe8] ;  /* 0x0000e80001127983 */ /* 0x000f220000100a00 */
[----:B------:R-:W-:-:S02]  /*4d7b0*/  IMAD.MOV.U32 R6, RZ, RZ, R2 ;  /* 0x000000ffff067224 */ /* 0x000fc400078e0002 */
[----:B------:R-:W-:Y:S01]  /*4d7c0*/  IMAD.MOV.U32 R7, RZ, RZ, R0 ;  /* 0x000000ffff077224 */ /* 0x000fe200078e0000 */
[----:B----4-:R-:W-:Y:S04]  /*4d7d0*/  STL.64 [R1+0x55c0], R18 ;  /* 0x0055c01201007387 */ /* 0x010fe80000100a00 */
[----:B------:R0:W-:Y:S02]  /*4d7e0*/  STL.64 [R1+0x55a0], R6 ;  /* 0x0055a00601007387 */ /* 0x0001e40000100a00 */
[----:B------:R-:W4:Y:S02]  /*4d7f0*/  LDL.LU R4, [R1+0x490] ;  /* 0x0004900001047983 */ /* 0x000f240000300800 */
[----:B------:R-:W4:Y:S01]  /*4d800*/  LDL.LU R5, [R1+0x494] ;  /* 0x0004940001057983 */ /* 0x000f220000300800 */
[----:B0-----:R-:W2:Y:S01]  /*4d810*/  LDL.LU R6, [R1+0x498] ;  /* 0x0004980001067983 */ /* 0x001ea20000300800 */
[----:B------:R-:W2:Y:S02]  /*4d820*/  LDL.LU R7, [R1+0x49c] ;  /* 0x00049c0001077983 */ /* 0x000ea40000300800 */
[----:B------:R-:W2:Y:S02]  /*4d830*/  LDL.64 R18, [R1+0xf8] ;  /* 0x0000f80001127983 */ /* 0x000ea40000100a00 */
[----:B--2---:R0:W-:Y:S04]  /*4d840*/  STL.64 [R1+0x55d8], R18 ;  /* 0x0055d81201007387 */ /* 0x0041e80000100a00 */
[----:B0-----:R-:W2:Y:S04]  /*4d850*/  LDL.64 R18, [R1+0x108] ;  /* 0x0001080001127983 */ /* 0x001ea80000100a00 */
[----:B--2---:R-:W-:Y:S01]  /*4d860*/  STL.64 [R1+0x55f0], R18 ;  /* 0x0055f01201007387 */ /* 0x004fe20000100a00 */
[----:B------:R-:W-:Y:S02]  /*4d870*/  STL.64 [R1+0x55b8], R6 ;  /* 0x0055b80601007387 */ /* 0x000fe40000100a00 */
[----:B----4-:R0:W-:Y:S02]  /*4d880*/  STL.64 [R1+0x55b0], R4 ;  /* 0x0055b00401007387 */ /* 0x0101e40000100a00 */
[----:B0-----:R-:W2:Y:S01]  /*4d890*/  LDL.LU R4, [R1+0x7b0] ;  /* 0x0007b00001047983 */ /* 0x001ea20000300800 */
[----:B------:R-:W2:Y:S02]  /*4d8a0*/  LDL.LU R5, [R1+0x7b4] ;  /* 0x0007b40001057983 */ /* 0x000ea40000300800 */
[----:B------:R-:W4:Y:S02]  /*4d8b0*/  LDL.LU R6, [R1+0x7b8] ;  /* 0x0007b80001067983 */ /* 0x000f240000300800 */
[----:B------:R-:W4:Y:S01]  /*4d8c0*/  LDL.LU R7, [R1+0x7bc] ;  /* 0x0007bc0001077983 */ /* 0x000f220000300800 */
[----:B------:R-:W2:Y:S01]  /*4d8d0*/  LDL.LU R8, [R1+0x7f0] ;  /* 0x0007f00001087983 */ /* 0x000ea20000300800 */
[----:B------:R-:W2:Y:S02]  /*4d8e0*/  LDL.LU R9, [R1+0x7f4] ;  /* 0x0007f40001097983 */ /* 0x000ea40000300800 */
[----:B------:R-:W2:Y:S02]  /*4d8f0*/  LDL.LU R10, [R1+0x7f8] ;  /* 0x0007f800010a7983 */ /* 0x000ea40000300800 */
[----:B------:R-:W2:Y:S01]  /*4d900*/  LDL.LU R11, [R1+0x7fc] ;  /* 0x0007fc00010b7983 */ /* 0x000ea20000300800 */
[----:B------:R-:W2:Y:S04]  /*4d910*/  LDL.64 R18, [R1+0x118] ;  /* 0x0001180001127983 */ /* 0x000ea80000100a00 */
[----:B--2---:R0:W-:Y:S04]  /*4d920*/  STL.64 [R1+0x5608], R18 ;  /* 0x0056081201007387 */ /* 0x0041e80000100a00 */
[----:B0-----:R-:W2:Y:S01]  /*4d930*/  LDL.64 R18, [R1+0x128] ;  /* 0x0001280001127983 */ /* 0x001ea20000100a00 */
[----:B----4-:R-:W-:Y:S02]  /*4d940*/  STL.64 [R1+0x55d0], R6 ;  /* 0x0055d00601007387 */ /* 0x010fe40000100a00 */
[----:B------:R0:W-:Y:S02]  /*4d950*/  STL.64 [R1+0x55c8], R4 ;  /* 0x0055c80401007387 */ /* 0x0001e40000100a00 */
[----:B0-----:R-:W4:Y:S01]  /*4d960*/  LDL.LU R4, [R1+0x7c0] ;  /* 0x0007c00001047983 */ /* 0x001f220000300800 */
[----:B------:R-:W4:Y:S02]  /*4d970*/  LDL.LU R5, [R1+0x7c4] ;  /* 0x0007c40001057983 */ /* 0x000f240000300800 */
[----:B------:R-:W2:Y:S02]  /*4d980*/  LDL.LU R6, [R1+0x7c8] ;  /* 0x0007c80001067983 */ /* 0x000ea40000300800 */
[----:B------:R-:W2:Y:S02]  /*4d990*/  LDL.LU R7, [R1+0x7cc] ;  /* 0x0007cc0001077983 */ /* 0x000ea40000300800 */
[----:B--2---:R-:W-:Y:S01]  /*4d9a0*/  STL.64 [R1+0x55e8], R6 ;  /* 0x0055e80601007387 */ /* 0x004fe20000100a00 */
[----:B----4-:R0:W-:Y:S03]  /*4d9b0*/  STL.64 [R1+0x55e0], R4 ;  /* 0x0055e00401007387 */ /* 0x0101e60000100a00 */
[----:B0-----:R-:W2:Y:S01]  /*4d9c0*/  LDL.LU R4, [R1+0x7d0] ;  /* 0x0007d00001047983 */ /* 0x001ea20000300800 */
[----:B------:R-:W2:Y:S02]  /*4d9d0*/  LDL.LU R5, [R1+0x7d4] ;  /* 0x0007d40001057983 */ /* 0x000ea40000300800 */
[----:B------:R-:W4:Y:S02]  /*4d9e0*/  LDL.LU R6, [R1+0x7d8] ;  /* 0x0007d80001067983 */ /* 0x000f240000300800 */
[----:B------:R-:W4:Y:S01]  /*4d9f0*/  LDL.LU R7, [R1+0x7dc] ;  /* 0x0007dc0001077983 */ /* 0x000f220000300800 */
[C---:B------:R-:W-:Y:S01]  /*4da00*/  HMMA.16816.F32.BF16 R8, R20.reuse, R18, R8 ;  /* 0x000000121408723c */ /* 0x040fe20000041808 */
[----:B----4-:R-:W-:Y:S01]  /*4da10*/  STL.64 [R1+0x5600], R6 ;  /* 0x0056000601007387 */ /* 0x010fe20000100a00 */
[----:B--2---:R0:W-:Y:S03]  /*4da20*/  STL.64 [R1+0x55f8], R4 ;  /* 0x0055f80401007387 */ /* 0x0041e60000100a00 */
        /* <DEDUP_REMOVED lines=8> */
[----:B------:R-:W4:Y:S02]  /*4dab0*/  LDL.LU R14, [R1+0x478] ;  /* 0x00047800010e7983 */ /* 0x000f240000300800 */
[----:B------:R-:W4:Y:S02]  /*4dac0*/  LDL.LU R15, [R1+0x47c] ;  /* 0x00047c00010f7983 */ /* 0x000f240000300800 */
[----:B------:R-:W-:Y:S01]  /*4dad0*/  IMAD.MOV.U32 R28, RZ, RZ, R19 ;  /* 0x000000ffff1c7224 */ /* 0x000fe200078e0013 */
[----:B----4-:R-:W-:Y:S01]  /*4dae0*/  STL.64 [R1+0x5588], R14 ;  /* 0x0055880e01007387 */ /* 0x010fe20000100a00 */
[----:B---3--:R0:W-:Y:S03]  /*4daf0*/  STL.64 [R1+0x5580], R12 ;  /* 0x0055800c01007387 */ /* 0x0081e60000100a00 */
[----:B0-----:R-:W3:Y:S01]  /*4db00*/  LDL.LU R12, [R1+0x480] ;  /* 0x00048000010c7983 */ /* 0x001ee20000300800 */
[----:B------:R-:W3:Y:S02]  /*4db10*/  LDL.LU R13, [R1+0x484] ;  /* 0x00048400010d7983 */ /* 0x000ee40000300800 */
[----:B------:R-:W3:Y:S02]  /*4db20*/  LDL.LU R14, [R1+0x488] ;  /* 0x00048800010e7983 */ /* 0x000ee40000300800 */
[----:B------:R-:W3:Y:S01]  /*4db30*/  LDL.LU R15, [R1+0x48c] ;  /* 0x00048c00010f7983 */ /* 0x000ee20000300800 */
[----:B------:R-:W-:Y:S01]  /*4db40*/  STL [R1+0x5520], R25 ;  /* 0x0055201901007387 */ /* 0x000fe20000100800 */
[----:B------:R-:W-:Y:S02]  /*4db50*/  STL [R1+0x551c], R29 ;  /* 0x00551c1d01007387 */ /* 0x000fe40000100800 */
[----:B------:R0:W-:Y:S02]  /*4db60*/  STL.64 [R1+0x7f0], R8 ;  /* 0x0007f00801007387 */ /* 0x0001e40000100a00 */
[----:B------:R1:W-:Y:S02]  /*4db70*/  STL.64 [R1+0x7f8], R10 ;  /* 0x0007f80a01007387 */ /* 0x0003e40000100a00 */
[----:B0-----:R-:W-:Y:S01]  /*4db80*/  IMAD.MOV.U32 R8, RZ, RZ, R18 ;  /* 0x000000ffff087224 */ /* 0x001fe200078e0012 */
[----:B-1----:R-:W4:Y:S01]  /*4db90*/  LDL.LU.64 R10, [R1+0x5610] ;  /* 0x00561000010a7983 */ /* 0x002f220000300a00 */
[----:B------:R-:W2:Y:S02]  /*4dba0*/  LDL.LU.64 R18, [R1+0x5608] ;  /* 0x0056080001127983 */ /* 0x000ea40000300a00 */
[----:B------:R-:W-:Y:S01]  /*4dbb0*/  STL [R1+0x5528], R28 ;  /* 0x0055281c01007387 */ /* 0x000fe20000100800 */
[----:B------:R-:W-:Y:S01]  /*4dbc0*/  STL [R1+0x5524], R8 ;  /* 0x0055240801007387 */ /* 0x000fe20000100800 */
        /* <DEDUP_REMOVED lines=52> */
[----:B------:R-:W-:Y:S01]  /*4df10*/  STL.64 [R1+0x480], R4 ;  /* 0x0004800401007387 */ /* 0x000fe20000100a00 */
[----:B------:R0:W-:Y:S03]  /*4df20*/  STL.64 [R1+0x488], R6 ;  /* 0x0004880601007387 */ /* 0x0001e60000100a00 */
[----:B0-----:R-:W3:Y:S02]  /*4df30*/  LDL.LU.64 R6, [R1+0x5578] ;  /* 0x0055780001067983 */ /* 0x001ee40000300a00 */
[C---:B---3--:R-:W-:Y:S02]  /*4df40*/  HMMA.16816.F32.BF16 R4, R16.reuse, R6, R12 ;  /* 0x000000061004723c */ /* 0x048fe4000004180c */
[----:B------:R-:W3:Y:S01]  /*4df50*/  LDL.LU.64 R14, [R1+0x5570] ;  /* 0x00557000010e7983 */ /* 0x000ee20000300a00 */
[----:B------:R-:W3:Y:S11]  /*4df60*/  LDL.LU.64 R12, [R1+0x5568] ;  /* 0x00556800010c7983 */ /* 0x000ef60000300a00 */
[----:B------:R-:W-:Y:S09]  /*4df70*/  @!UPT UIADD3 URZ, URZ, URZ, URZ ;  /* 0x0000003f3f3ff290 */ /* 0x000ff2000fffe03f */
        /* <DEDUP_REMOVED lines=11> */
[----:B------:R-:W-:Y:S02]  /*4e030*/  IMAD.MOV.U32 R0, RZ, RZ, R7 ;  /* 0x000000ffff007224 */ /* 0x000fe400078e0007 */
[----:B------:R-:W4:Y:S01]  /*4e040*/  LDL.LU.64 R6, [R1+0x5548] ;  /* 0x0055480001067983 */ /* 0x000f220000300a00 */
[----:B------:R-:W4:Y:S01]  /*4e050*/  LDL.LU.64 R4, [R1+0x5540] ;  /* 0x0055400001047983 */ /* 0x000f220000300a00 */
[C---:B---3--:R-:W-:Y:S11]  /*4e060*/  HMMA.16816.F32.BF16 R12, R16.reuse, R26, R12 ;  /* 0x0000001a100c723c */ /* 0x048ff6000004180c */
[----:B------:R-:W-:Y:S11]  /*4e070*/  @!UPT UIADD3 URZ, URZ, URZ, URZ ;  /* 0x0000003f3f3ff290 */ /* 0x000ff6000fffe03f */
[----:B------:R-:W-:Y:S01]  /*4e080*/  @!UPT UIADD3 URZ, URZ, URZ, URZ ;  /* 0x0000003f3f3ff290 */ /* 0x000fe2000fffe03f */
[----:B------:R-:W-:Y:S01]  /*4e090*/  STL.64 [R1+0x450], R12 ;  /* 0x0004500c01007387 */ /* 0x000fe20000100a00 */
[----:B------:R0:W-:Y:S03]  /*4e0a0*/  STL.64 [R1+0x458], R14 ;  /* 0x0004580e01007387 */ /* 0x0001e60000100a00 */
[----:B0-----:R-:W2:Y:S01]  /*4e0b0*/  LDL.LU.64 R14, [R1+0x5538] ;  /* 0x00553800010e7983 */ /* 0x001ea20000300a00 */
[----:B------:R-:W3:Y:S01]  /*4e0c0*/  LDL.LU.64 R12, [R1+0x5530] ;  /* 0x00553000010c7983 */ /* 0x000ee20000300a00 */
[C---:B----4-:R-:W-:Y:S01]  /*4e0d0*/  HMMA.16816.F32.BF16 R4, R16.reuse, R10, R4 ;  /* 0x0000000a1004723c */ /* 0x050fe20000041804 */
[----:B------:R-:W-:Y:S07]  /*4e0e0*/  STL.64 [R1+0x53f0], R26 ;  /* 0x0053f01a01007387 */ /* 0x000fee0000100a00 */
[----:B--2---:R-:W-:Y:S01]  /*4e0f0*/  HMMA.16816.F32.BF16 R20, R16, R14, R20 ;  /* 0x0000000e1014723c */ /* 0x004fe20000041814 */
[----:B------:R-:W-:Y:S01]  /*4e100*/  STL.64 [R1+0x53e8], R14 ;  /* 0x0053e80e01007387 */ /* 0x000fe20000100a00 */
[----:B---3--:R0:W-:Y:S11]  /*4e110*/  STL.64 [R1+0x53e0], R12 ;  /* 0x0053e00c01007387 */ /* 0x0081f60000100a00 */
[----:B------:R-:W-:Y:S10]  /*4e120*/  @!UPT UIADD3 URZ, URZ, URZ, URZ ;  /* 0x0000003f3f3ff290 */ /* 0x000ff4000fffe03f */
[----:B------:R-:W-:Y:S01]  /*4e130*/  STL.64 [R1+0x440], R20 ;  /* 0x0004401401007387 */ /* 0x000fe20000100a00 */
[----:B------:R-:W-:Y:S02]  /*4e140*/  STL.64 [R1+0x448], R22 ;  /* 0x0004481601007387 */ /* 0x000fe40000100a00 */
[----:B------:R-:W-:Y:S02]  /*4e150*/  STL.64 [R1+0x53f8], R10 ;  /* 0x0053f80a01007387 */ /* 0x000fe40000100a00 */
[----:B0-----:R-:W2:Y:S01]  /*4e160*/  LDL.LU R12, [R1+0x3e0] ;  /* 0x0003e000010c7983 */ /* 0x001ea20000300800 */
[----:B------:R0:W-:Y:S01]  /*4e170*/  STL.64 [R1+0x430], R4 ;  /* 0x0004300401007387 */ /* 0x0001e20000100a00 */
[----:B------:R1:W-:Y:S02]  /*4e180*/  STL.64 [R1+0x438], R6 ;  /* 0x0004380601007387 */ /* 0x0003e40000100a00 */
[----:B------:R-:W2:Y:S02]  /*4e190*/  LDL.LU R13, [R1+0x3e4] ;  /* 0x0003e400010d7983 */ /* 0x000ea40000300800 */
[----:B------:R-:W3:Y:S01]  /*4e1a0*/  LDL.LU R14, [R1+0x3e8] ;  /* 0x0003e800010e7983 */ /* 0x000ee20000300800 */
[----:B------:R-:W3:Y:S04]  /*4e1b0*/  LDL.LU R15, [R1+0x3ec] ;  /* 0x0003ec00010f7983 */ /* 0x000ee80000300800 */
[----:B0-----:R-:W4:Y:S01]  /*4e1c0*/  LDL.LU R4, [R1+0x420] ;  /* 0x0004200001047983 */ /* 0x001f220000300800 */
[----:B------:R-:W4:Y:S02]  /*4e1d0*/  LDL.LU R5, [R1+0x424] ;  /* 0x0004240001057983 */ /* 0x000f240000300800 */
[----:B-1----:R-:W2:Y:S02]  /*4e1e0*/  LDL.LU R6, [R1+0x428] ;  /* 0x0004280001067983 */ /* 0x002ea40000300800 */
[----:B------:R-:W2:Y:S02]  /*4e1f0*/  LDL.LU R7, [R1+0x42c] ;  /* 0x00042c0001077983 */ /* 0x000ea40000300800 */
[----:B--2---:R0:W-:Y:S01]  /*4e200*/  STL.64 [R1+0x5438], R6 ;  /* 0x0054380601007387 */ /* 0x0041e20000100a00 */
[----:B----4-:R-:W-:Y:S02]  /*4e210*/  STL.64 [R1+0x5430], R4 ;  /* 0x0054300401007387 */ /* 0x010fe40000100a00 */
[----:B0-----:R-:W-:-:S02]  /*4e220*/  IMAD.MOV.U32 R6, RZ, RZ, R24 ;  /* 0x000000ffff067224 */ /* 0x001fc400078e0018 */
[----:B------:R-:W-:Y:S01]  /*4e230*/  IMAD.MOV.U32 R7, RZ, RZ, R28 ;  /* 0x000000ffff077224 */ /* 0x000fe200078e001c */
[----:B------:R-:W2:Y:S01]  /*4e240*/  LDL.LU R24, [R1+0x552c] ;  /* 0x00552c0001187983 */ /* 0x000ea20000300800 */
[----:B------:R-:W4:Y:S03]  /*4e250*/  LDL.LU R28, [R1+0x5528] ;  /* 0x00552800011c7983 */ /* 0x000f260000300800 */
[----:B------:R0:W-:Y:S02]  /*4e260*/  STL.64 [R1+0x5448], R6 ;  /* 0x0054480601007387 */ /* 0x0001e40000100a00 */
[----:B0-----:R-:W-:Y:S02]  /*4e270*/  IMAD.MOV.U32 R6, RZ, RZ, R8 ;  /* 0x000000ffff067224 */ /* 0x001fe400078e0008 */
[----:B------:R-:W-:Y:S01]  /*4e280*/  IMAD.MOV.U32 R7, RZ, RZ, R25 ;  /* 0x000000ffff077224 */ /* 0x000fe200078e0019 */
[----:B------:R-:W2:Y:S01]  /*4e290*/  LDL.LU R8, [R1+0x5524] ;  /* 0x0055240001087983 */ /* 0x000ea20000300800 */
[----:B------:R-:W2:Y:S03]  /*4e2a0*/  LDL.LU R25, [R1+0x5520] ;  /* 0x0055200001197983 */ /* 0x000ea60000300800 */
[----:B------:R0:W-:Y:S02]  /*4e2b0*/  STL.64 [R1+0x5460], R6 ;  /* 0x0054600601007387 */ /* 0x0001e40000100a00 */
[----:B0-----:R-:W-:-:S02]  /*4e2c0*/  IMAD.MOV.U32 R6, RZ, RZ, R29 ;  /* 0x000000ffff067224 */ /* 0x001fc400078e001d */
[----:B------:R-:W-:Y:S01]  /*4e2d0*/  IMAD.MOV.U32 R7, RZ, RZ, R9 ;  /* 0x000000ffff077224 */ /* 0x000fe200078e0009 */
[----:B------:R-:W2:Y:S01]  /*4e2e0*/  LDL.LU R29, [R1+0x551c] ;  /* 0x00551c00011d7983 */ /* 0x000ea20000300800 */
[----:B------:R-:W2:Y:S03]  /*4e2f0*/  LDL.LU R9, [R1+0x5518] ;  /* 0x0055180001097983 */ /* 0x000ea60000300800 */
[----:B------:R-:W-:Y:S01]  /*4e300*/  STL.64 [R1+0x5478], R6 ;  /* 0x0054780601007387 */ /* 0x000fe20000100a00 */
[----:B---3--:R0:W-:Y:S02]  /*4e310*/  STL.64 [R1+0x5408], R14 ;  /* 0x0054080e01007387 */ /* 0x0081e40000100a00 */
[----:B------:R-:W-:Y:S01]  /*4e320*/  STL.64 [R1+0x5400], R12 ;  /* 0x0054000c01007387 */ /* 0x000fe20000100a00 */
[----:B0-----:R-:W3:Y:S04]  /*4e330*/  LDL.64 R14, [R1+0x18] ;  /* 0x00001800010e7983 */ /* 0x001ee80000100a00 */
[----:B---3--:R0:W-:Y:S04]  /*4e340*/  STL.64 [R1+0x5410], R14 ;  /* 0x0054100e01007387 */ /* 0x0081e80000100a00 */
[----:B0-----:R-:W3:Y:S01]  /*4e350*/  LDL.64 R14, [R1+0x28] ;  /* 0x00002800010e7983 */ /* 0x001ee20000100a00 */
[----:B--2---:R-:W-:-:S02]  /*4e360*/  IMAD.MOV.U32 R6, RZ, RZ, R24 ;  /* 0x000000ffff067224 */ /* 0x004fc400078e0018 */
[----:B------:R-:W-:Y:S01]  /*4e370*/  IMAD.MOV.U32 R7, RZ, RZ, R3 ;  /* 0x000000ffff077224 */ /* 0x000fe200078e0003 */
[----:B---3--:R0:W-:Y:S01]  /*4e380*/  STL.64 [R1+0x5440], R14 ;  /* 0x0054400e01007387 */ /* 0x0081e20000100a00 */
[----:B------:R-:W2:Y:S02]  /*4e390*/  LDL.LU R12, [R1+0x720] ;  /* 0x00072000010c7983 */ /* 0x000ea40000300800 */
[----:B------:R-:W2:Y:S01]  /*4e3a0*/  LDL.LU R13, [R1+0x724] ;  /* 0x00072400010d7983 */ /* 0x000ea20000300800 */
[----:B0-----:R-:W3:Y:S01]  /*4e3b0*/  LDL.LU R14, [R1+0x728] ;  /* 0x00072800010e7983 */ /* 0x001ee20000300800 */
[----:B------:R-:W3:Y:S02]  /*4e3c0*/  LDL.LU R15, [R1+0x72c] ;  /* 0x00072c00010f7983 */ /* 0x000ee40000300800 */
[----:B------:R-:W2:Y:S02]  /*4e3d0*/  LDL.LU R24, [R1+0x5514] ;  /* 0x0055140001187983 */ /* 0x000ea40000300800 */
[----:B------:R-:W4:Y:S01]  /*4e3e0*/  LDL.LU R3, [R1+0x5510] ;  /* 0x0055100001037983 */ /* 0x000f220000300800 */
[----:B------:R-:W-:Y:S04]  /*4e3f0*/  STL.64 [R1+0x5490], R6 ;  /* 0x0054900601007387 */ /* 0x000fe80000100a00 */
[----:B---3--:R-:W-:Y:S01]  /*4e400*/  STL.64 [R1+0x5458], R14 ;  /* 0x0054580e01007387 */ /* 0x008fe20000100a00 */
[----:B--2---:R0:W-:Y:S03]  /*4e410*/  STL.64 [R1+0x5450], R12 ;  /* 0x0054500c01007387 */ /* 0x0041e60000100a00 */
[----:B0-----:R-:W2:Y:S01]  /*4e420*/  LDL.LU R12, [R1+0x730] ;  /* 0x00073000010c7983 */ /* 0x001ea20000300800 */
[----:B------:R-:W2:Y:S02]  /*4e430*/  LDL.LU R13, [R1+0x734] ;  /* 0x00073400010d7983 */ /* 0x000ea40000300800 */
[----:B------:R-:W3:Y:S02]  /*4e440*/  LDL.LU R14, [R1+0x738] ;  /* 0x00073800010e7983 */ /* 0x000ee40000300800 */
[----:B------:R-:W3:Y:S02]  /*4e450*/  LDL.LU R15, [R1+0x73c] ;  /* 0x00073c00010f7983 */ /* 0x000ee40000300800 */
[----:B------:R-:W-:-:S02]  /*4e460*/  IMAD.MOV.U32 R6, RZ, RZ, R8 ;  /* 0x000000ffff067224 */ /* 0x000fc400078e0008 */
[----:B----4-:R-:W-:Y:S01]  /*4e470*/  IMAD.MOV.U32 R7, RZ, RZ, R28 ;  /* 0x000000ffff077224 */ /* 0x010fe200078e001c */
[----:B------:R-:W4:Y:S01]  /*4e480*/  LDL.LU R8, [R1+0x550c] ;  /* 0x00550c0001087983 */ /* 0x000f220000300800 */
[----:B------:R-:W4:Y:S03]  /*4e490*/  LDL.LU R28, [R1+0x5508] ;  /* 0x00550800011c7983 */ /* 0x000f260000300800 */
[----:B------:R0:W-:Y:S02]  /*4e4a0*/  STL.64 [R1+0x54a8], R6 ;  /* 0x0054a80601007387 */ /* 0x0001e40000100a00 */
[----:B0-----:R-:W-:Y:S02]  /*4e4b0*/  IMAD.MOV.U32 R6, RZ, RZ, R29 ;  /* 0x000000ffff067224 */ /* 0x001fe400078e001d */
[----:B------:R-:W-:Y:S01]  /*4e4c0*/  IMAD.MOV.U32 R7, RZ, RZ, R25 ;  /* 0x000000ffff077224 */ /* 0x000fe200078e0019 */
[----:B---3--:R-:W-:Y:S01]  /*4e4d0*/  STL.64 [R1+0x5470], R14 ;  /* 0x0054700e01007387 */ /* 0x008fe20000100a00 */
[----:B--2---:R0:W-:Y:S03]  /*4e4e0*/  STL.64 [R1+0x5468], R12 ;  /* 0x0054680c01007387 */ /* 0x0041e60000100a00 */
[----:B----4-:R-:W1:Y:S04]  /*4e4f0*/  LDSM.16.MT88.4 R20, [R28+0xc180] ;  /* 0x00c180001c14783b */ /* 0x010e680000004200 */
[----:B0-----:R-:W2:Y:S01]  /*4e500*/  LDL.LU R12, [R1+0x740] ;  /* 0x00074000010c7983 */ /* 0x001ea20000300800 */
[----:B------:R-:W2:Y:S02]  /*4e510*/  LDL.LU R13, [R1+0x744] ;  /* 0x00074400010d7983 */ /* 0x000ea40000300800 */
[----:B------:R-:W3:Y:S02]  /*4e520*/  LDL.LU R14, [R1+0x748] ;  /* 0x00074800010e7983 */ /* 0x000ee40000300800 */
[----:B------:R-:W3:Y:S01]  /*4e530*/  LDL.LU R15, [R1+0x74c] ;  /* 0x00074c00010f7983 */ /* 0x000ee20000300800 */
[----:B------:R0:W-:Y:S04]  /*4e540*/  STL.64 [R1+0x54c0], R6 ;  /* 0x0054c00601007387 */ /* 0x0001e80000100a00 */
[----:B0-----:R-:W4:Y:S04]  /*4e550*/  LDL.64 R6, [R1+0x148] ;  /* 0x0001480001067983 */ /* 0x001f280000100a00 */
[----:B----4-:R-:W-:Y:S01]  /*4e560*/  STL.64 [R1+0x54d8], R6 ;  /* 0x0054d80601007387 */ /* 0x010fe20000100a00 */
[----:B---3--:R-:W-:Y:S02]  /*4e570*/  STL.64 [R1+0x5488], R14 ;  /* 0x0054880e01007387 */ /* 0x008fe40000100a00 */
[----:B--2---:R0:W-:Y:S02]  /*4e580*/  STL.64 [R1+0x5480], R12 ;  /* 0x0054800c01007387 */ /* 0x0041e40000100a00 */
        /* <DEDUP_REMOVED lines=33> */
[----:B---3--:R-:W-:Y:S01]  /*4e7a0*/  STL.64 [R1+0x5500], R14 ;  /* 0x0055000e01007387 */ /* 0x008fe20000100a00 */
[----:B--2---:R0:W-:Y:S03]  /*4e7b0*/  STL.64 [R1+0x54f8], R12 ;  /* 0x0054f80c01007387 */ /* 0x0041e60000100a00 */
[----:B0-----:R-:W2:Y:S01]  /*4e7c0*/  LDL.LU R12, [R1+0x7a0] ;  /* 0x0007a000010c7983 */ /* 0x001ea20000300800 */
[----:B------:R-:W2:Y:S02]  /*4e7d0*/  LDL.LU R13, [R1+0x7a4] ;  /* 0x0007a400010d7983 */ /* 0x000ea40000300800 */
[----:B------:R-:W2:Y:S02]  /*4e7e0*/  LDL.LU R14, [R1+0x7a8] ;  /* 0x0007a800010e7983 */ /* 0x000ea40000300800 */
[----:B------:R-:W2:Y:S02]  /*4e7f0*/  LDL.LU R15, [R1+0x7ac] ;  /* 0x0007ac00010f7983 */ /* 0x000ea40000300800 */
[----:B------:R-:W-:-:S02]  /*4e800*/  IMAD.MOV.U32 R26, RZ, RZ, R2 ;  /* 0x000000ffff1a7224 */ /* 0x000fc400078e0002 */
        /* <DEDUP_REMOVED lines=10> */
[----:B-1----:R0:W-:Y:S02]  /*4e8b0*/  STL.64 [R1+0x5328], R22 ;  /* 0x0053281601007387 */ /* 0x0021e40000100a00 */
[----:B------:R-:W-:Y:S01]  /*4e8c0*/  STL.64 [R1+0x5320], R20 ;  /* 0x0053201401007387 */ /* 0x000fe20000100a00 */
[----:B0-----:R-:W3:Y:S01]  /*4e8d0*/  LDL.64 R22, [R1+0xd8] ;  /* 0x0000d80001167983 */ /* 0x001ee20000100a00 */
        /* <DEDUP_REMOVED lines=59> */
[----:B------:R-:W2:Y:S11]  /*4ec90*/  LDL.LU.64 R14, [R1+0x5440] ;  /* 0x00544000010e7983 */ /* 0x000eb60000300a00 */
[----:B------:R-:W-:Y:S10]  /*4eca0*/  @!UPT UIADD3 URZ, URZ, URZ, URZ ;  /* 0x0000003f3f3ff290 */ /* 0x000ff4000fffe03f */
[----:B------:R-:W-:Y:S01]  /*4ecb0*/  STL.64 [R1+0x720], R4 ;  /* 0x0007200401007387 */ /* 0x000fe20000100a00 */
[----:B------:R0:W-:Y:S03]  /*4ecc0*/  STL.64 [R1+0x728], R6 ;  /* 0x0007280601007387 */ /* 0x0001e60000100a00 */
[----:B0-----:R-:W3:Y:S01]  /*4ecd0*/  LDL.LU.64 R6, [R1+0x5438] ;  /* 0x0054380001067983 */ /* 0x001ee20000300a00 */
[----:B------:R-:W3:Y:S02]  /*4ece0*/  LDL.LU.64 R4, [R1+0x5430] ;  /* 0x0054300001047983 */ /* 0x000ee40000300a00 */
[----:B---3--:R-:W-:Y:S01]  /*4ecf0*/  HMMA.16816.F32.BF16 R16, R16, R22, R4 ;  /* 0x000000161010723c */ /* 0x008fe20000041804 */
[----:B------:R-:W3:Y:S01]  /*4ed00*/  LDL.LU.64 R6, [R1+0x5428] ;  /* 0x0054280001067983 */ /* 0x000ee20000300a00 */
[----:B------:R-:W3:Y:S02]  /*4ed10*/  LDL.LU.64 R4, [R1+0x5420] ;  /* 0x0054200001047983 */ /* 0x000ee40000300a00 */
[----:B--2---:R-:W-:-:S02]  /*4ed20*/  IMAD.MOV.U32 R2, RZ, RZ, R14 ;  /* 0x000000ffff027224 */ /* 0x004fc400078e000e */
[----:B------:R-:W-:Y:S11]  /*4ed30*/  IMAD.MOV.U32 R0, RZ, RZ, R15 ;  /* 0x000000ffff007224 */ /* 0x000ff600078e000f */
[----:B------:R-:W-:Y:S06]  /*4ed40*/  @!UPT UIADD3 URZ, URZ, URZ, URZ ;  /* 0x0000003f3f3ff290 */ /* 0x000fec000fffe03f */
[----:B------:R0:W-:Y:S01]  /*4ed50*/  STL.64 [R1+0x420], R16 ;  /* 0x0004201001007387 */ /* 0x0001e20000100a00 */
[----:B------:R1:W-:Y:S03]  /*4ed60*/  STL.64 [R1+0x428], R18 ;  /* 0x0004281201007387 */ /* 0x0003e60000100a00 */
[----:B0-----:R-:W2:Y:S01]  /*4ed70*/  LDL.LU R16, [R1+0x3c0] ;  /* 0x0003c00001107983 */ /* 0x001ea20000300800 */
[----:B------:R-:W2:Y:S02]  /*4ed80*/  LDL.LU R17, [R1+0x3c4] ;  /* 0x0003c40001117983 */ /* 0x000ea40000300800 */
[----:B-1----:R-:W2:Y:S02]  /*4ed90*/  LDL.LU R18, [R1+0x3c8] ;  /* 0x0003c80001127983 */ /* 0x002ea40000300800 */
[----:B------:R-:W2:Y:S01]  /*4eda0*/  LDL.LU R19, [R1+0x3cc] ;  /* 0x0003cc0001137983 */ /* 0x000ea20000300800 */
[----:B------:R0:W-:Y:S01]  /*4edb0*/  STL.64 [R1+0x5338], R22 ;  /* 0x0053381601007387 */ /* 0x0001e20000100a00 */
[----:B------:R-:W2:Y:S02]  /*4edc0*/  LDL.LU R20, [R1+0x400] ;  /* 0x0004000001147983 */ /* 0x000ea40000300800 */
[----:B------:R-:W2:Y:S01]  /*4edd0*/  LDL.LU R21, [R1+0x404] ;  /* 0x0004040001157983 */ /* 0x000ea20000300800 */
[----:B0-----:R-:W2:Y:S01]  /*4ede0*/  LDL.LU R22, [R1+0x408] ;  /* 0x0004080001167983 */ /* 0x001ea20000300800 */
[----:B------:R-:W2:Y:S01]  /*4edf0*/  LDL.LU R23, [R1+0x40c] ;  /* 0x00040c0001177983 */ /* 0x000ea20000300800 */
[C---:B---3--:R-:W-:Y:S11]  /*4ee00*/  HMMA.16816.F32.BF16 R24, R4.reuse, R14, R24 ;  /* 0x0000000e0418723c */ /* 0x048ff60000041818 */
[----:B------:R-:W-:Y:S11]  /*4ee10*/  @!UPT UIADD3 URZ, URZ, URZ, URZ ;  /* 0x0000003f3f3ff290 */ /* 0x000ff6000fffe03f */
[----:B------:R-:W-:Y:S01]  /*4ee20*/  @!UPT UIADD3 URZ, URZ, URZ, URZ ;  /* 0x0000003f3f3ff290 */ /* 0x000fe2000fffe03f */
[----:B------:R-:W-:Y:S01]  /*4ee30*/  STL.64 [R1+0x410], R24 ;  /* 0x0004101801007387 */ /* 0x000fe20000100a00 */
[----:B------:R0:W-:Y:S03]  /*4ee40*/  STL.64 [R1+0x418], R26 ;  /* 0x0004181a01007387 */ /* 0x0001e60000100a00 */
[----:B0-----:R-:W4:Y:S01]  /*4ee50*/  LDL.LU.64 R26, [R1+0x5418] ;  /* 0x00541800011a7983 */ /* 0x001f220000300a00 */
[----:B------:R-:W2:Y:S02]  /*4ee60*/  LDL.LU.64 R14, [R1+0x5410] ;  /* 0x00541000010e7983 */ /* 0x000ea40000300a00 */
[C---:B--2---:R-:W-:Y:S08]  /*4ee70*/  HMMA.16816.F32.BF16 R20, R4.reuse, R14, R20 ;  /* 0x0000000e0414723c */ /* 0x044ff00000041814 */
[C---:B----4-:R-:W-:Y:S11]  /*4ee80*/  HMMA.16816.F32.BF16 R24, R4.reuse, R26, R8 ;  /* 0x0000001a0418723c */ /* 0x050ff60000041808 */
[----:B------:R-:W-:Y:S04]  /*4ee90*/  @!UPT UIADD3 URZ, URZ, URZ, URZ ;  /* 0x0000003f3f3ff290 */ /* 0x000fe8000fffe03f */
[----:B------:R0:W-:Y:S01]  /*4eea0*/  STL.64 [R1+0x400], R20 ;  /* 0x0004001401007387 */ /* 0x0001e20000100a00 */
[----:B------:R-:W-:Y:S02]  /*4eeb0*/  STL.64 [R1+0x408], R22 ;  /* 0x0004081601007387 */ /* 0x000fe40000100a00 */
[----:B0-----:R-:W-:Y:S02]  /*4eec0*/  IMAD.MOV.U32 R21, RZ, RZ, R14 ;  /* 0x000000ffff157224 */ /* 0x001fe400078e000e */
[----:B------:R-:W-:Y:S02]  /*4eed0*/  IMAD.MOV.U32 R20, RZ, RZ, R15 ;  /* 0x000000ffff147224 */ /* 0x000fe400078e000f */
[----:B------:R-:W2:Y:S01]  /*4eee0*/  LDL.LU.64 R14, [R1+0x5408] ;  /* 0x00540800010e7983 */ /* 0x000ea20000300a00 */
[----:B------:R-:W2:Y:S02]  /*4eef0*/  LDL.LU.64 R12, [R1+0x5400] ;  /* 0x00540000010c7983 */ /* 0x000ea40000300a00 */
[----:B------:R0:W-:Y:S02]  /*4ef00*/  STL.64 [R1+0x5350], R20 ;  /* 0x0053501401007387 */ /* 0x0001e40000100a00 */
[----:B0-----:R-:W3:Y:S01]  /*4ef10*/  LDL.LU R20, [R1+0x3d0] ;  /* 0x0003d00001147983 */ /* 0x001ee20000300800 */
[----:B------:R-:W3:Y:S02]  /*4ef20*/  LDL.LU R21, [R1+0x3d4] ;  /* 0x0003d40001157983 */ /* 0x000ee40000300800 */
[----:B------:R-:W3:Y:S02]  /*4ef30*/  LDL.LU R22, [R1+0x3d8] ;  /* 0x0003d80001167983 */ /* 0x000ee40000300800 */
[----:B------:R-:W3:Y:S01]  /*4ef40*/  LDL.LU R23, [R1+0x3dc] ;  /* 0x0003dc0001177983 */ /* 0x000ee20000300800 */
[----:B------:R-:W4:Y:S01]  /*4ef50*/  LDL.LU.64 R10, [R1+0x53f8] ;  /* 0x0053f800010a7983 */ /* 0x000f220000300a00 */
[----:B------:R-:W-:Y:S02]  /*4ef60*/  STL.64 [R1+0x3f0], R24 ;  /* 0x0003f01801007387 */ /* 0x000fe40000100a00 */
[----:B------:R0:W-:Y:S02]  /*4ef70*/  STL.64 [R1+0x3f8], R26 ;  /* 0x0003f81a01007387 */ /* 0x0001e40000100a00 */
[----:B0-----:R-:W2:Y:S02]  /*4ef80*/  LDL.LU.64 R26, [R1+0x53f0] ;  /* 0x0053f000011a7983 */ /* 0x001ea40000300a00 */
[C---:B--2---:R-:W-:Y:S11]  /*4ef90*/  HMMA.16816.F32.BF16 R12, R4.reuse, R26, R12 ;  /* 0x0000001a040c723c */ /* 0x044ff6000004180c */
[----:B------:R-:W-:Y:S11]  /*4efa0*/  @!UPT UIADD3 URZ, URZ, URZ, URZ ;  /* 0x0000003f3f3ff290 */ /* 0x000ff6000fffe03f */
[----:B------:R-:W-:Y:S01]  /*4efb0*/  @!UPT UIADD3 URZ, URZ, URZ, URZ ;  /* 0x0000003f3f3ff290 */ /* 0x000fe2000fffe03f */
[----:B------:R-:W-:Y:S01]  /*4efc0*/  STL.64 [R1+0x3e0], R12 ;  /* 0x0003e00c01007387 */ /* 0x000fe20000100a00 */
[----:B------:R0:W-:Y:S03]  /*4efd0*/  STL.64 [R1+0x3e8], R14 ;  /* 0x0003e80e01007387 */ /* 0x0001e60000100a00 */
[----:B0-----:R-:W3:Y:S01]  /*4efe0*/  LDL.LU.64 R14, [R1+0x53e8] ;  /* 0x0053e800010e7983 */ /* 0x001ee20000300a00 */
[----:B------:R-:W2:Y:S02]  /*4eff0*/  LDL.LU.64 R12, [R1+0x53e0] ;  /* 0x0053e000010c7983 */ /* 0x000ea40000300a00 */
[----:B------:R-:W-:Y:S01]  /*4f000*/  STL.64 [R1+0x5380], R26 ;  /* 0x0053801a01007387 */ /* 0x000fe20000100a00 */
[C---:B---3--:R-:W-:Y:S01]  /*4f010*/  HMMA.16816.F32.BF16 R20, R4.reuse, R14, R20 ;  /* 0x0000000e0414723c */ /* 0x048fe20000041814 */
[----:B------:R-:W-:Y:S01]  /*4f020*/  STL.64 [R1+0x52d8], R14 ;  /* 0x0052d80e01007387 */ /* 0x000fe20000100a00 */
[----:B--2---:R4:W-:Y:S06]  /*4f030*/  STL.64 [R1+0x52d0], R12 ;  /* 0x0052d00c01007387 */ /* 0x0049ec0000100a00 */
[C---:B----4-:R-:W-:Y:S01]  /*4f040*/  HMMA.16816.F32.BF16 R12, R4.reuse, R10, R16 ;  /* 0x0000000a040c723c */ /* 0x050fe20000041810 */
[----:B------:R-:W0:Y:S11]  /*4f050*/  LDSM.16.MT88.4 R16, [R28+0xc200] ;  /* 0x00c200001c10783b */ /* 0x000e360000004200 */
[----:B------:R-:W-:Y:S03]  /*4f060*/  @!UPT UIADD3 URZ, URZ, URZ, URZ ;  /* 0x0000003f3f3ff290 */ /* 0x000fe6000fffe03f */
[----:B------:R-:W-:Y:S01]  /*4f070*/  STL.64 [R1+0x3d0], R20 ;  /* 0x0003d01401007387 */ /* 0x000fe20000100a00 */
[----:B------:R-:W-:Y:S02]  /*4f080*/  STL.64 [R1+0x3d8], R22 ;  /* 0x0003d81601007387 */ /* 0x000fe40000100a00 */
[----:B------:R1:W-:Y:S02]  /*4f090*/  STL.64 [R1+0x5398], R10 ;  /* 0x0053980a01007387 */ /* 0x0003e40000100a00 */
[----:B------:R-:W2:Y:S03]  /*4f0a0*/  LDL.LU R24, [R1+0x6d0] ;  /* 0x0006d00001187983 */ /* 0x000ea60000300800 */
[----:B------:R-:W-:Y:S01]  /*4f0b0*/  STL.64 [R1+0x3c0], R12 ;  /* 0x0003c00c01007387 */ /* 0x000fe20000100a00 */
[----:B------:R-:W-:Y:S02]  /*4f0c0*/  STL.64 [R1+0x3c8], R14 ;  /* 0x0003c80e01007387 */ /* 0x000fe40000100a00 */
[----:B------:R-:W2:Y:S02]  /*4f0d0*/  LDL.LU R25, [R1+0x6d4] ;  /* 0x0006d40001197983 */ /* 0x000ea40000300800 */
[----:B------:R-:W3:Y:S01]  /*4f0e0*/  LDL.LU R26, [R1+0x6d8] ;  /* 0x0006d800011a7983 */ /* 0x000ee20000300800 */
[----:B------:R-:W3:Y:S01]  /*4f0f0*/  LDL.LU R27, [R1+0x6dc] ;  /* 0x0006dc00011b7983 */ /* 0x000ee20000300800 */
[----:B------:R-:W4:Y:S02]  /*4f100*/  LDL.LU R8, [R1+0x6e0] ;  /* 0x0006e00001087983 */ /* 0x000f240000300800 */
[----:B------:R-:W4:Y:S02]  /*4f110*/  LDL.LU R9, [R1+0x6e4] ;  /* 0x0006e40001097983 */ /* 0x000f240000300800 */
[----:B-1----:R-:W2:Y:S01]  /*4f120*/  LDL.LU R10, [R1+0x6e8] ;  /* 0x0006e800010a7983 */ /* 0x002ea20000300800 */
[----:B------:R-:W2:Y:S04]  /*4f130*/  LDL.LU R11, [R1+0x6ec] ;  /* 0x0006ec00010b7983 */ /* 0x000ea80000300800 */
[----:B--2---:R-:W-:Y:S01]  /*4f140*/  STL.64 [R1+0x53a8], R10 ;  /* 0x0053a80a01007387 */ /* 0x004fe20000100a00 */
[----:B----4-:R1:W-:Y:S03]  /*4f150*/  STL.64 [R1+0x53a0], R8 ;  /* 0x0053a00801007387 */ /* 0x0103e60000100a00 */
[----:B-1----:R-:W2:Y:S01]  /*4f160*/  LDL.LU R8, [R1+0x6f0] ;  /* 0x0006f00001087983 */ /* 0x002ea20000300800 */
[----:B------:R-:W2:Y:S02]  /*4f170*/  LDL.LU R9, [R1+0x6f4] ;  /* 0x0006f40001097983 */ /* 0x000ea40000300800 */
[----:B------:R-:W4:Y:S02]  /*4f180*/  LDL.LU R10, [R1+0x6f8] ;  /* 0x0006f800010a7983 */ /* 0x000f240000300800 */
[----:B------:R-:W4:Y:S02]  /*4f190*/  LDL.LU R11, [R1+0x6fc] ;  /* 0x0006fc00010b7983 */ /* 0x000f240000300800 */
[----:B----4-:R1:W-:Y:S01]  /*4f1a0*/  STL.64 [R1+0x53b8], R10 ;  /* 0x0053b80a01007387 */ /* 0x0103e20000100a00 */
[----:B--2---:R-:W-:Y:S03]  /*4f1b0*/  STL.64 [R1+0x53b0], R8 ;  /* 0x0053b00801007387 */ /* 0x004fe60000100a00 */
[----:B-1----:R-:W2:Y:S04]  /*4f1c0*/  LDL.64 R10, [R1+0x158] ;  /* 0x00015800010a7983 */ /* 0x002ea80000100a00 */
[----:B--2---:R1:W-:Y:S04]  /*4f1d0*/  STL.64 [R1+0x53c8], R10 ;  /* 0x0053c80a01007387 */ /* 0x0043e80000100a00 */
[----:B-1----:R-:W2:Y:S01]  /*4f1e0*/  LDL.64 R10, [R1+0x38] ;  /* 0x00003800010a7983 */ /* 0x002ea20000100a00 */
[----:B---3--:R1:W-:Y:S02]  /*4f1f0*/  STL.64 [R1+0x5390], R26 ;  /* 0x0053901a01007387 */ /* 0x0083e40000100a00 */
[----:B------:R3:W-:Y:S01]  /*4f200*/  STL.64 [R1+0x5388], R24 ;  /* 0x0053881801007387 */ /* 0x0007e20000100a00 */
[----:B-1----:R-:W4:Y:S04]  /*4f210*/  LDL.64 R26, [R1+0x138] ;  /* 0x00013800011a7983 */ /* 0x002f280000100a00 */
[----:B----4-:R1:W-:Y:S01]  /*4f220*/  STL.64 [R1+0x53c0], R26 ;  /* 0x0053c01a01007387 */ /* 0x0103e20000100a00 */
[----:B---3--:R-:W3:Y:S02]  /*4f230*/  LDL.LU R24, [R1+0x700] ;  /* 0x0007000001187983 */ /* 0x008ee40000300800 */
[----:B------:R-:W3:Y:S01]  /*4f240*/  LDL.LU R25, [R1+0x704] ;  /* 0x0007040001197983 */ /* 0x000ee20000300800 */
[----:B-1----:R-:W4:Y:S01]  /*4f250*/  LDL.LU R26, [R1+0x708] ;  /* 0x00070800011a7983 */ /* 0x002f220000300800 */
[----:B------:R-:W4:Y:S03]  /*4f260*/  LDL.LU R27, [R1+0x70c] ;  /* 0x00070c00011b7983 */ /* 0x000f260000300800 */
[----:B----4-:R-:W-:Y:S01]  /*4f270*/  STL.64 [R1+0x53d8], R26 ;  /* 0x0053d81a01007387 */ /* 0x010fe20000100a00 */
[----:B---3--:R1:W-:Y:S03]  /*4f280*/  STL.64 [R1+0x53d0], R24 ;  /* 0x0053d01801007387 */ /* 0x0083e60000100a00 */
[----:B-1----:R-:W2:Y:S01]  /*4f290*/  LDL.LU R24, [R1+0x710] ;  /* 0x0007100001187983 */ /* 0x002ea20000300800 */
[----:B------:R-:W2:Y:S02]  /*4f2a0*/  LDL.LU R25, [R1+0x714] ;  /* 0x0007140001197983 */ /* 0x000ea40000300800 */
[----:B------:R-:W2:Y:S02]  /*4f2b0*/  LDL.LU R26, [R1+0x718] ;  /* 0x00071800011a7983 */ /* 0x000ea40000300800 */
[----:B------:R-:W2:Y:S01]  /*4f2c0*/  LDL.LU R27, [R1+0x71c] ;  /* 0x00071c00011b7983 */ /* 0x000ea20000300800 */
[----:B------:R-:W3:Y:S01]  /*4f2d0*/  LDL.64 R14, [R1+0xf8] ;  /* 0x0000f800010e7983 */ /* 0x000ee20000100a00 */
[----:B------:R-:W-:Y:S02]  /*4f2e0*/  STL [R1+0x5278], R28 ;  /* 0x0052781c01007387 */ /* 0x000fe40000100800 */
[----:B0-----:R-:W-:Y:S02]  /*4f2f0*/  STL.64 [R1+0x5200], R18 ;  /* 0x0052001201007387 */ /* 0x001fe40000100a00 */
[----:B------:R-:W-:Y:S01]  /*4f300*/  STL.64 [R1+0x51f8], R16 ;  /* 0x0051f81001007387 */ /* 0x000fe20000100a00 */
[----:B------:R-:W4:Y:S01]  /*4f310*/  LDL.LU R20, [R1+0x6b0] ;  /* 0x0006b00001147983 */ /* 0x000f220000300800 */
[----:B------:R-:W4:Y:S02]  /*4f320*/  LDL.LU R21, [R1+0x6b4] ;  /* 0x0006b40001157983 */ /* 0x000f240000300800 */
[----:B------:R-:W2:Y:S02]  /*4f330*/  LDL.LU R22, [R1+0x6b8] ;  /* 0x0006b80001167983 */ /* 0x000ea40000300800 */
[----:B------:R-:W2:Y:S02]  /*4f340*/  LDL.LU R23, [R1+0x6bc] ;  /* 0x0006bc0001177983 */ /* 0x000ea40000300800 */
[----:B--2---:R0:W-:Y:S01]  /*4f350*/  STL.64 [R1+0x5360], R22 ;  /* 0x0053601601007387 */ /* 0x0041e20000100a00 */
[----:B----4-:R-:W-:Y:S03]  /*4f360*/  STL.64 [R1+0x5358], R20 ;  /* 0x0053581401007387 */ /* 0x010fe60000100a00 */
[----:B0-----:R-:W2:Y:S01]  /*4f370*/  LDL.64 R22, [R1+0x118] ;  /* 0x0001180001167983 */ /* 0x001ea20000100a00 */
[----:B------:R-:W-:Y:S01]  /*4f380*/  HMMA.16816.F32.BF16 R24, R4, R10, R24 ;  /* 0x0000000a0418723c */ /* 0x000fe20000041818 */
[----:B------:R-:W-:-:S02]  /*4f390*/  IMAD.MOV.U32 R13, RZ, RZ, R10 ;  /* 0x000000ffff0d7224 */ /* 0x000fc400078e000a */
[----:B------:R-:W-:Y:S01]  /*4f3a0*/  IMAD.MOV.U32 R12, RZ, RZ, R11 ;  /* 0x000000ffff0c7224 */ /* 0x000fe200078e000b */
[----:B--2---:R0:W-:Y:S04]  /*4f3b0*/  STL.64 [R1+0x5378], R22 ;  /* 0x0053781601007387 */ /* 0x0041e80000100a00 */
[----:B0-----:R-:W2:Y:S11]  /*4f3c0*/  LDL.64 R22, [R1+0x128] ;  /* 0x0001280001167983 */ /* 0x001eb60000100a00 */
[----:B------:R-:W-:Y:S04]  /*4f3d0*/  @!UPT UIADD3 URZ, URZ, URZ, URZ ;  /* 0x0000003f3f3ff290 */ /* 0x000fe8000fffe03f */
[----:B------:R-:W-:Y:S02]  /*4f3e0*/  STL.64 [R1+0x710], R24 ;  /* 0x0007101801007387 */ /* 0x000fe40000100a00 */
[----:B------:R0:W-:Y:S02]  /*4f3f0*/  STL.64 [R1+0x718], R26 ;  /* 0x0007181a01007387 */ /* 0x0001e40000100a00 */
[----:B0-----:R-:W4:Y:S01]  /*4f400*/  LDL.LU.64 R26, [R1+0x53d8] ;  /* 0x0053d800011a7983 */ /* 0x001f220000300a00 */
[----:B------:R-:W4:Y:S02]  /*4f410*/  LDL.LU.64 R24, [R1+0x53d0] ;  /* 0x0053d00001187983 */ /* 0x000f240000300a00 */
[----:B------:R-:W4:Y:S02]  /*4f420*/  LDL.LU.64 R10, [R1+0x53c8] ;  /* 0x0053c800010a7983 */ /* 0x000f240000300a00 */
[----:B---3--:R-:W-:Y:S01]  /*4f430*/  STL.64 [R1+0x5370], R14 ;  /* 0x0053700e01007387 */ /* 0x008fe20000100a00 */
[----:B------:R0:W-:Y:S04]  /*4f440*/  STL.64 [R1+0x5368], R12 ;  /* 0x0053680c01007387 */ /* 0x0001e80000100a00 */
[----:B0-----:R-:W3:Y:S01]  /*4f450*/  LDL.LU R12, [R1+0x6c0] ;  /* 0x0006c000010c7983 */ /* 0x001ee20000300800 */
[----:B------:R-:W3:Y:S02]  /*4f460*/  LDL.LU R13, [R1+0x6c4] ;  /* 0x0006c400010d7983 */ /* 0x000ee40000300800 */
[----:B------:R-:W3:Y:S02]  /*4f470*/  LDL.LU R14, [R1+0x6c8] ;  /* 0x0006c800010e7983 */ /* 0x000ee40000300800 */
[----:B------:R-:W3:Y:S01]  /*4f480*/  LDL.LU R15, [R1+0x6cc] ;  /* 0x0006cc00010f7983 */ /* 0x000ee20000300800 */
[----:B----4-:R-:W-:Y:S01]  /*4f490*/  HMMA.16816.F32.BF16 R24, R4, R10, R24 ;  /* 0x0000000a0418723c */ /* 0x010fe20000041818 */
        /* <DEDUP_REMOVED lines=8> */
[----:B------:R-:W-:Y:S02]  /*4f520*/  IMAD.MOV.U32 R18, RZ, RZ, R29 ;  /* 0x000000ffff127224 */ /* 0x000fe400078e001d */
[----:B------:R-:W-:-:S07]  /*4f530*/  IMAD.MOV.U32 R19, RZ, RZ, R3 ;  /* 0x000000ffff137224 */ /* 0x000fce00078e0003 */
        /* <DEDUP_REMOVED lines=8> */
[----:B----4-:R-:W-:Y:S01]  /*4f5c0*/  IMAD.MOV.U32 R3, RZ, RZ, R27 ;  /* 0x000000ffff037224 */ /* 0x010fe200078e001b */
[C---:B--2---:R-:W-:Y:S11]  /*4f5d0*/  HMMA.16816.F32.BF16 R8, R4.reuse, R26, R8 ;  /* 0x0000001a0408723c */ /* 0x044ff60000041808 */
[----:B------:R-:W-:Y:S11]  /*4f5e0*/  @!UPT UIADD3 URZ, URZ, URZ, URZ ;  /* 0x0000003f3f3ff290 */ /* 0x000ff6000fffe03f */
[----:B------:R-:W-:Y:S01]  /*4f5f0*/  @!UPT UIADD3 URZ, URZ, URZ, URZ ;  /* 0x0000003f3f3ff290 */ /* 0x000fe2000fffe03f */
[----:B------:R0:W-:Y:S01]  /*4f600*/  STL.64 [R1+0x6e0], R8 ;  /* 0x0006e00801007387 */ /* 0x0001e20000100a00 */
[----:B------:R1:W-:Y:S02]  /*4f610*/  STL.64 [R1+0x6e8], R10 ;  /* 0x0006e80a01007387 */ /* 0x0003e40000100a00 */
[----:B0-----:R-:W-:Y:S01]  /*4f620*/  IMAD.MOV.U32 R8, RZ, RZ, R26 ;  /* 0x000000ffff087224 */ /* 0x001fe200078e001a */
[----:B-1----:R-:W2:Y:S01]  /*4f630*/  LDL.LU.64 R10, [R1+0x5398] ;  /* 0x00539800010a7983 */ /* 0x002ea20000300a00 */
[----:B------:R-:W4:Y:S02]  /*4f640*/  LDL.LU.64 R26, [R1+0x5390] ;  /* 0x00539000011a7983 */ /* 0x000f240000300a00 */
[----:B------:R-:W4:Y:S02]  /*4f650*/  LDL.LU.64 R24, [R1+0x5388] ;  /* 0x0053880001187983 */ /* 0x000f240000300a00 */
[----:B------:R-:W-:Y:S01]  /*4f660*/  STL [R1+0x5280], R3 ;  /* 0x0052800301007387 */ /* 0x000fe20000100800 */
[----:B------:R-:W-:Y:S01]  /*4f670*/  STL [R1+0x527c], R8 ;  /* 0x00527c0801007387 */ /* 0x000fe20000100800 */
[----:B------:R-:W-:Y:S01]  /*4f680*/  IMAD.MOV.U32 R9, RZ, RZ, R23 ;  /* 0x000000ffff097224 */ /* 0x000fe200078e0017 */
[C---:B----4-:R-:W-:Y:S11]  /*4f690*/  HMMA.16816.F32.BF16 R24, R4.reuse, R22, R24 ;  /* 0x000000160418723c */ /* 0x050ff60000041818 */
[----:B------:R-:W-:Y:S11]  /*4f6a0*/  @!UPT UIADD3 URZ, URZ, URZ, URZ ;  /* 0x0000003f3f3ff290 */ /* 0x000ff6000fffe03f */
[----:B------:R-:W-:Y:S01]  /*4f6b0*/  @!UPT UIADD3 URZ, URZ, URZ, URZ ;  /* 0x0000003f3f3ff290 */ /* 0x000fe2000fffe03f */
[----:B------:R0:W-:Y:S01]  /*4f6c0*/  STL.64 [R1+0x6d0], R24 ;  /* 0x0006d01801007387 */ /* 0x0001e20000100a00 */
[----:B------:R1:W-:Y:S02]  /*4f6d0*/  STL.64 [R1+0x6d8], R26 ;  /* 0x0006d81a01007387 */ /* 0x0003e40000100a00 */
[----:B0-----:R-:W-:Y:S01]  /*4f6e0*/  IMAD.MOV.U32 R24, RZ, RZ, R22 ;  /* 0x000000ffff187224 */ /* 0x001fe200078e0016 */
[----:B-1----:R-:W4:Y:S01]  /*4f6f0*/  LDL.LU.64 R26, [R1+0x5380] ;  /* 0x00538000011a7983 */ /* 0x002f220000300a00 */
[----:B------:R-:W3:Y:S02]  /*4f700*/  LDL.LU.64 R22, [R1+0x5378] ;  /* 0x0053780001167983 */ /* 0x000ee40000300a00 */
[----:B------:R-:W-:Y:S01]  /*4f710*/  STL [R1+0x5288], R9 ;  /* 0x0052880901007387 */ /* 0x000fe20000100800 */
[----:B------:R-:W-:Y:S01]  /*4f720*/  STL [R1+0x5284], R24 ;  /* 0x0052841801007387 */ /* 0x000fe20000100800 */
[----:B------:R-:W-:Y:S02]  /*4f730*/  IMAD.MOV.U32 R18, RZ, RZ, R17 ;  /* 0x000000ffff127224 */ /* 0x000fe400078e0011 */
[----:B------:R-:W-:Y:S01]  /*4f740*/  IMAD.MOV.U32 R19, RZ, RZ, R16 ;  /* 0x000000ffff137224 */ /* 0x000fe200078e0010 */
[----:B---3--:R-:W-:Y:S01]  /*4f750*/  HMMA.16816.F32.BF16 R12, R4, R22, R12 ;  /* 0x00000016040c723c */ /* 0x008fe2000004180c */
[----:B------:R-:W-:-:S02]  /*4f760*/  IMAD.MOV.U32 R25, RZ, RZ, R23 ;  /* 0x000000ffff197224 */ /* 0x000fc400078e0017 */
[----:B------:R-:W-:Y:S11]  /*4f770*/  IMAD.MOV.U32 R29, RZ, RZ, R22 ;  /* 0x000000ffff1d7224 */ /* 0x000ff600078e0016 */
[----:B------:R-:W-:Y:S09]  /*4f780*/  @!UPT UIADD3 URZ, URZ, URZ, URZ ;  /* 0x0000003f3f3ff290 */ /* 0x000ff2000fffe03f */
[----:B------:R-:W-:Y:S01]  /*4f790*/  STL.64 [R1+0x6c0], R12 ;  /* 0x0006c00c01007387 */ /* 0x000fe20000100a00 */
[----:B------:R0:W-:Y:S03]  /*4f7a0*/  STL.64 [R1+0x6c8], R14 ;  /* 0x0006c80e01007387 */ /* 0x0001e60000100a00 */
[----:B0-----:R-:W3:Y:S01]  /*4f7b0*/  LDL.LU.64 R14, [R1+0x5370] ;  /* 0x00537000010e7983 */ /* 0x001ee20000300a00 */
[----:B------:R-:W2:Y:S02]  /*4f7c0*/  LDL.LU.64 R12, [R1+0x5368] ;  /* 0x00536800010c7983 */ /* 0x000ea40000300a00 */
[----:B------:R-:W2:Y:S02]  /*4f7d0*/  LDL.LU.64 R22, [R1+0x5360] ;  /* 0x0053600001167983 */ /* 0x000ea40000300a00 */
[----:B------:R-:W2:Y:S01]  /*4f7e0*/  LDL.LU.64 R20, [R1+0x5358] ;  /* 0x0053580001147983 */ /* 0x000ea20000300a00 */
[----:B----4-:R-:W-:Y:S01]  /*4f7f0*/  STL.64 [R1+0x5348], R26 ;  /* 0x0053481a01007387 */ /* 0x010fe20000100a00 */
[----:B------:R0:W-:Y:S02]  /*4f800*/  STL [R1+0x5340], R25 ;  /* 0x0053401901007387 */ /* 0x0001e40000100800 */
[----:B------:R-:W3:Y:S01]  /*4f810*/  LDL.LU R24, [R1+0x6a0] ;  /* 0x0006a00001187983 */ /* 0x000ee20000300800 */
[----:B0-----:R-:W3:Y:S01]  /*4f820*/  LDL.LU R25, [R1+0x6a4] ;  /* 0x0006a40001197983 */ /* 0x001ee20000300800 */
[----:B------:R-:W3:Y:S02]  /*4f830*/  LDL.LU R26, [R1+0x6a8] ;  /* 0x0006a800011a7983 */ /* 0x000ee40000300800 */
[----:B------:R-:W3:Y:S02]  /*4f840*/  LDL.LU R27, [R1+0x6ac] ;  /* 0x0006ac00011b7983 */ /* 0x000ee40000300800 */
[----:B------:R0:W-:Y:S02]  /*4f850*/  STL.64 [R1+0x52a0], R18 ;  /* 0x0052a01201007387 */ /* 0x0001e40000100a00 */
[----:B0-----:R-:W2:Y:S01]  /*4f860*/  LDL.64 R18, [R1+0x108] ;  /* 0x0001080001127983 */ /* 0x001ea20000100a00 */
[----:B------:R-:W-:Y:S01]  /*4f870*/  STL [R1+0x528c], R29 ;  /* 0x00528c1d01007387 */ /* 0x000fe20000100800 */
[----:B--2---:R-:W-:Y:S01]  /*4f880*/  HMMA.16816.F32.BF16 R20, R4, R18, R20 ;  /* 0x000000120414723c */ /* 0x004fe20000041814 */
[----:B------:R-:W-:-:S02]  /*4f890*/  IMAD.MOV.U32 R8, RZ, RZ, R18 ;  /* 0x000000ffff087224 */ /* 0x000fc400078e0012 */
[----:B------:R-:W-:-:S04]  /*4f8a0*/  IMAD.MOV.U32 R28, RZ, RZ, R19 ;  /* 0x000000ffff1c7224 */ /* 0x000fc800078e0013 */
[----:B------:R-:W-:Y:S02]  /*4f8b0*/  IMAD.MOV.U32 R18, RZ, RZ, R13 ;  /* 0x000000ffff127224 */ /* 0x000fe400078e000d */
[----:B------:R-:W-:Y:S11]  /*4f8c0*/  IMAD.MOV.U32 R19, RZ, RZ, R12 ;  /* 0x000000ffff137224 */ /* 0x000ff600078e000c */
[----:B------:R-:W-:Y:S03]  /*4f8d0*/  @!UPT UIADD3 URZ, URZ, URZ, URZ ;  /* 0x0000003f3f3ff290 */ /* 0x000fe6000fffe03f */
[----:B------:R0:W-:Y:S01]  /*4f8e0*/  STL.64 [R1+0x6b0], R20 ;  /* 0x0006b01401007387 */ /* 0x0001e20000100a00 */
[----:B------:R-:W-:Y:S03]  /*4f8f0*/  STL.64 [R1+0x6b8], R22 ;  /* 0x0006b81601007387 */ /* 0x000fe60000100a00 */
[----:B0-----:R-:W2:Y:S01]  /*4f900*/  LDL.LU.64 R20, [R1+0x5350] ;  /* 0x0053500001147983 */ /* 0x001ea20000300a00 */
[----:B------:R3:W-:Y:S02]  /*4f910*/  STL.64 [R1+0x52b8], R18 ;  /* 0x0052b81201007387 */ /* 0x0007e40000100a00 */
[----:B---3--:R-:W-:Y:S01]  /*4f920*/  HMMA.16816.F32.BF16 R16, R4, R14, R24 ;  /* 0x0000000e0410723c */ /* 0x008fe20000041818 */
[----:B------:R-:W-:Y:S02]  /*4f930*/  IMAD.MOV.U32 R29, RZ, RZ, R14 ;  /* 0x000000ffff1d7224 */ /* 0x000fe400078e000e */
[----:B------:R-:W-:Y:S11]  /*4f940*/  IMAD.MOV.U32 R9, RZ, RZ, R15 ;  /* 0x000000ffff097224 */ /* 0x000ff600078e000f */
[----:B------:R-:W-:Y:S09]  /*4f950*/  @!UPT UIADD3 URZ, URZ, URZ, URZ ;  /* 0x0000003f3f3ff290 */ /* 0x000ff2000fffe03f */
[----:B------:R-:W-:Y:S01]  /*4f960*/  STL.64 [R1+0x6a0], R16 ;  /* 0x0006a01001007387 */ /* 0x000fe20000100a00 */
[----:B------:R-:W-:Y:S02]  /*4f970*/  STL.64 [R1+0x6a8], R18 ;  /* 0x0006a81201007387 */ /* 0x000fe40000100a00 */
[----:B------:R-:W3:Y:S02]  /*4f980*/  LDL.LU R12, [R1+0x370] ;  /* 0x00037000010c7983 */ /* 0x000ee40000300800 */
[----:B------:R-:W3:Y:S01]  /*4f990*/  LDL.LU R13, [R1+0x374] ;  /* 0x00037400010d7983 */ /* 0x000ee20000300800 */
[----:B------:R-:W4:Y:S01]  /*4f9a0*/  LDL.LU R14, [R1+0x378] ;  /* 0x00037800010e7983 */ /* 0x000f220000300800 */
[----:B------:R-:W4:Y:S03]  /*4f9b0*/  LDL.LU R15, [R1+0x37c] ;  /* 0x00037c00010f7983 */ /* 0x000f260000300800 */
[----:B----4-:R0:W-:Y:S01]  /*4f9c0*/  STL.64 [R1+0x52e8], R14 ;  /* 0x0052e80e01007387 */ /* 0x0101e20000100a00 */
[----:B---3--:R-:W-:Y:S03]  /*4f9d0*/  STL.64 [R1+0x52e0], R12 ;  /* 0x0052e00c01007387 */ /* 0x008fe60000100a00 */
[----:B0-----:R-:W3:Y:S04]  /*4f9e0*/  LDL.64 R14, [R1+0x8] ;  /* 0x00000800010e7983 */ /* 0x001ee80000100a00 */
[----:B---3--:R2:W-:Y:S01]  /*4f9f0*/  STL.64 [R1+0x52f0], R14 ;  /* 0x0052f00e01007387 */ /* 0x0085e20000100a00 */
[----:B------:R-:W3:Y:S02]  /*4fa00*/  LDL.LU R24, [R1+0x690] ;  /* 0x0006900001187983 */ /* 0x000ee40000300800 */
[----:B------:R-:W3:Y:S02]  /*4fa10*/  LDL.LU R25, [R1+0x694] ;  /* 0x0006940001197983 */ /* 0x000ee40000300800 */
[----:B------:R-:W3:Y:S01]  /*4fa20*/  LDL.LU R26, [R1+0x698] ;  /* 0x00069800011a7983 */ /* 0x000ee20000300800 */
[----:B------:R-:W3:Y:S01]  /*4fa30*/  LDL.LU R27, [R1+0x69c] ;  /* 0x00069c00011b7983 */ /* 0x000ee20000300800 */
[----:B------:R-:W3:Y:S02]  /*4fa40*/  LDL.64 R22, [R1+0xe8] ;  /* 0x0000e80001167983 */ /* 0x000ee40000100a00 */
[----:B--2---:R-:W-:-:S02]  /*4fa50*/  IMAD.MOV.U32 R14, RZ, RZ, R21 ;  /* 0x000000ffff0e7224 */ /* 0x004fc400078e0015 */
[----:B------:R-:W-:-:S05]  /*4fa60*/  IMAD.MOV.U32 R15, RZ, RZ, R20 ;  /* 0x000000ffff0f7224 */ /* 0x000fca00078e0014 */
[----:B------:R0:W-:Y:S02]  /*4fa70*/  STL.64 [R1+0x5308], R14 ;  /* 0x0053080e01007387 */ /* 0x0001e40000100a00 */
[----:B0-----:R-:W-:Y:S02]  /*4fa80*/  IMAD.MOV.U32 R14, RZ, RZ, R2 ;  /* 0x000000ffff0e7224 */ /* 0x001fe400078e0002 */
[----:B------:R-:W-:-:S05]  /*4fa90*/  IMAD.MOV.U32 R15, RZ, RZ, R0 ;  /* 0x000000ffff0f7224 */ /* 0x000fca00078e0000 */
[----:B------:R0:W-:Y:S01]  /*4faa0*/  STL.64 [R1+0x5330], R14 ;  /* 0x0053300e01007387 */ /* 0x0001e20000100a00 */
[----:B------:R-:W2:Y:S02]  /*4fab0*/  LDL.LU R12, [R1+0x3b0] ;  /* 0x0003b000010c7983 */ /* 0x000ea40000300800 */
[----:B------:R-:W2:Y:S01]  /*4fac0*/  LDL.LU R13, [R1+0x3b4] ;  /* 0x0003b400010d7983 */ /* 0x000ea20000300800 */
[----:B0-----:R-:W2:Y:S01]  /*4fad0*/  LDL.LU R14, [R1+0x3b8] ;  /* 0x0003b800010e7983 */ /* 0x001ea20000300800 */
[----:B------:R-:W2:Y:S02]  /*4fae0*/  LDL.LU R15, [R1+0x3bc] ;  /* 0x0003bc00010f7983 */ /* 0x000ea40000300800 */
[----:B------:R-:W-:Y:S02]  /*4faf0*/  STL.64 [R1+0x52c8], R10 ;  /* 0x0052c80a01007387 */ /* 0x000fe40000100a00 */
        /* <DEDUP_REMOVED lines=11> */
[C---:B---3--:R-:W-:Y:S01]  /*4fbb0*/  HMMA.16816.F32.BF16 R24, R4.reuse, R22, R24 ;  /* 0x000000160418723c */ /* 0x048fe20000041818 */
[----:B------:R-:W-:Y:S01]  /*4fbc0*/  IMAD.MOV.U32 R3, RZ, RZ, R23 ;  /* 0x000000ffff037224 */ /* 0x000fe200078e0017 */
[----:B----4-:R-:W-:Y:S01]  /*4fbd0*/  STL.64 [R1+0x5318], R10 ;  /* 0x0053180a01007387 */ /* 0x010fe20000100a00 */
        /* <DEDUP_REMOVED lines=8> */
[----:B------:R-:W3:Y:S06]  /*4fc60*/  LDL.LU R19, [R1+0x35c] ;  /* 0x00035c0001137983 */ /* 0x000eec0000300800 */
[----:B------:R0:W-:Y:S01]  /*4fc70*/  STL.64 [R1+0x690], R24 ;  /* 0x0006901801007387 */ /* 0x0001e20000100a00 */
[----:B------:R1:W-:Y:S02]  /*4fc80*/  STL.64 [R1+0x698], R26 ;  /* 0x0006981a01007387 */ /* 0x0003e40000100a00 */
[----:B0-----:R-:W-:Y:S01]  /*4fc90*/  IMAD.MOV.U32 R24, RZ, RZ, R22 ;  /* 0x000000ffff187224 */ /* 0x001fe200078e0016 */
[----:B-1----:R-:W4:Y:S01]  /*4fca0*/  LDL.LU.64 R26, [R1+0x5348] ;  /* 0x00534800011a7983 */ /* 0x002f220000300a00 */
[----:B------:R-:W2:Y:S02]  /*4fcb0*/  LDL.LU R25, [R1+0x5340] ;  /* 0x0053400001197983 */ /* 0x000ea40000300800 */
[----:B------:R-:W2:Y:S02]  /*4fcc0*/  LDL.LU.64 R22, [R1+0x5338] ;  /* 0x0053380001167983 */ /* 0x000ea40000300a00 */
[----:B--2---:R-:W-:Y:S01]  /*4fcd0*/  HMMA.16816.F32.BF16 R4, R4, R22, R12 ;  /* 0x000000160404723c */ /* 0x004fe2000004180c */
        /* <DEDUP_REMOVED lines=33> */
[----:B------:R-:W4:Y:S01]  /*4fef0*/  LDL.LU.64 R14, [R1+0x52e8] ;  /* 0x0052e800010e7983 */ /* 0x000f220000300a00 */
[----:B------:R-:W4:Y:S02]  /*4ff00*/  LDL.LU.64 R12, [R1+0x52e0] ;  /* 0x0052e000010c7983 */ /* 0x000f240000300a00 */
[----:B------:R0:W-:Y:S02]  /*4ff10*/  STL.64 [R1+0x5298], R4 ;  /* 0x0052980401007387 */ /* 0x0001e40000100a00 */
[----:B0-----:R-:W3:Y:S01]  /*4ff20*/  LDL.LU R4, [R1+0x330] ;  /* 0x0003300001047983 */ /* 0x001ee20000300800 */
[----:B------:R-:W3:Y:S02]  /*4ff30*/  LDL.LU R5, [R1+0x334] ;  /* 0x0003340001057983 */ /* 0x000ee40000300800 */
[----:B------:R-:W2:Y:S02]  /*4ff40*/  LDL.LU R6, [R1+0x338] ;  /* 0x0003380001067983 */ /* 0x000ea40000300800 */
[----:B------:R-:W2:Y:S01]  /*4ff50*/  LDL.LU R7, [R1+0x33c] ;  /* 0x00033c0001077983 */ /* 0x000ea20000300800 */
[C---:B----4-:R-:W-:Y:S01]  /*4ff60*/  HMMA.16816.F32.BF16 R12, R20.reuse, R26, R12 ;  /* 0x0000001a140c723c */ /* 0x050fe2000004180c */
[----:B--2---:R-:W-:Y:S01]  /*4ff70*/  STL.64 [R1+0x52b0], R6 ;  /* 0x0052b00601007387 */ /* 0x004fe20000100a00 */
[----:B---3--:R0:W-:Y:S03]  /*4ff80*/  STL.64 [R1+0x52a8], R4 ;  /* 0x0052a80401007387 */ /* 0x0081e60000100a00 */
        /* <DEDUP_REMOVED lines=8> */
[----:B------:R-:W4:Y:S02]  /*50010*/  LDL.LU.64 R12, [R1+0x52d0] ;  /* 0x0052d000010c7983 */ /* 0x000f240000300a00 */
[----:B------:R-:W-:Y:S01]  /*50020*/  STL.64 [R1+0x51c0], R26 ;  /* 0x0051c01a01007387 */ /* 0x000fe20000100a00 */
[C---:B---3--:R-:W-:Y:S11]  /*50030*/  HMMA.16816.F32.BF16 R8, R20.reuse, R14, R8 ;  /* 0x0000000e1408723c */ /* 0x048ff60000041808 */
[----:B------:R-:W-:Y:S11]  /*50040*/  @!UPT UIADD3 URZ, URZ, URZ, URZ ;  /* 0x0000003f3f3ff290 */ /* 0x000ff6000fffe03f */
[----:B------:R-:W-:Y:S01]  /*50050*/  @!UPT UIADD3 URZ, URZ, URZ, URZ ;  /* 0x0000003f3f3ff290 */ /* 0x000fe2000fffe03f */
[----:B------:R-:W-:Y:S01]  /*50060*/  STL.64 [R1+0x360], R8 ;  /* 0x0003600801007387 */ /* 0x000fe20000100a00 */
[----:B------:R0:W-:Y:S03]  /*50070*/  STL.64 [R1+0x368], R10 ;  /* 0x0003680a01007387 */ /* 0x0001e60000100a00 */
        /* <DEDUP_REMOVED lines=27> */
[----:B0-----:R-:W4:Y:S01]  /*50230*/  LDL.LU.64 R18, [R1+0x5290] ;  /* 0x0052900001127983 */ /* 0x001f220000300a00 */
[----:B------:R-:W-:Y:S02]  /*50240*/  IMAD.MOV.U32 R6, RZ, RZ, R29 ;  /* 0x000000ffff067224 */ /* 0x000fe400078e001d */
[----:B--2---:R-:W-:Y:S02]  /*50250*/  IMAD.MOV.U32 R26, RZ, RZ, R5 ;  /* 0x000000ffff1a7224 */ /* 0x004fe400078e0005 */
[----:B------:R-:W-:Y:S01]  /*50260*/  IMAD.MOV.U32 R27, RZ, RZ, R4 ;  /* 0x000000ffff1b7224 */ /* 0x000fe200078e0004 */
[----:B----4-:R-:W-:Y:S11]  /*50270*/  HMMA.16816.F32.BF16 R12, R20, R18, R12 ;  /* 0x00000012140c723c */ /* 0x010ff6000004180c */
[----:B------:R-:W-:Y:S11]  /*50280*/  @!UPT UIADD3 URZ, URZ, URZ, URZ ;  /* 0x0000003f3f3ff290 */ /* 0x000ff6000fffe03f */
[----:B------:R-:W-:Y:S01]  /*50290*/  @!UPT UIADD3 URZ, URZ, URZ, URZ ;  /* 0x0000003f3f3ff290 */ /* 0x000fe2000fffe03f */
[----:B------:R0:W-:Y:S01]  /*502a0*/  STL.64 [R1+0x320], R12 ;  /* 0x0003200c01007387 */ /* 0x0001e20000100a00 */
[----:B------:R1:W-:Y:S02]  /*502b0*/  STL.64 [R1+0x328], R14 ;  /* 0x0003280e01007387 */ /* 0x0003e40000100a00 */
[----:B------:R-:W-:Y:S01]  /*502c0*/  STL.64 [R1+0x51d8], R26 ;  /* 0x0051d81a01007387 */ /* 0x000fe20000100a00 */
[----:B0-----:R-:W2:Y:S01]  /*502d0*/  LDL.LU R12, [R1+0x280] ;  /* 0x00028000010c7983 */ /* 0x001ea20000300800 */
[----:B------:R-:W2:Y:S02]  /*502e0*/  LDL.LU R13, [R1+0x284] ;  /* 0x00028400010d7983 */ /* 0x000ea40000300800 */
[----:B-1----:R-:W3:Y:S02]  /*502f0*/  LDL.LU R14, [R1+0x288] ;  /* 0x00028800010e7983 */ /* 0x002ee40000300800 */
[----:B------:R-:W3:Y:S01]  /*50300*/  LDL.LU R15, [R1+0x28c] ;  /* 0x00028c00010f7983 */ /* 0x000ee20000300800 */
[----:B------:R-:W4:Y:S01]  /*50310*/  LDL.LU R16, [R1+0x2c0] ;  /* 0x0002c00001107983 */ /* 0x000f220000300800 */
[----:B------:R-:W4:Y:S02]  /*50320*/  LDL.LU R17, [R1+0x2c4] ;  /* 0x0002c40001117983 */ /* 0x000f240000300800 */
[----:B------:R-:W2:Y:S02]  /*50330*/  LDL.LU R18, [R1+0x2c8] ;  /* 0x0002c80001127983 */ /* 0x000ea40000300800 */
[----:B------:R-:W2:Y:S01]  /*50340*/  LDL.LU R19, [R1+0x2cc] ;  /* 0x0002cc0001137983 */ /* 0x000ea20000300800 */
[----:B------:R-:W3:Y:S01]  /*50350*/  LDL.LU R29, [R1+0x528c] ;  /* 0x00528c00011d7983 */ /* 0x000ee20000300800 */
[----:B------:R-:W-:-:S02]  /*50360*/  IMAD.MOV.U32 R7, RZ, RZ, R9 ;  /* 0x000000ffff077224 */ /* 0x000fc400078e0009 */
[----:B------:R-:W3:Y:S02]  /*50370*/  LDL.LU R9, [R1+0x5288] ;  /* 0x0052880001097983 */ /* 0x000ee40000300800 */
[----:B------:R-:W-:Y:S01]  /*50380*/  IMAD.MOV.U32 R11, RZ, RZ, R25 ;  /* 0x000000ffff0b7224 */ /* 0x000fe200078e0019 */
[----:B------:R0:W-:Y:S02]  /*50390*/  STL.64 [R1+0x5228], R6 ;  /* 0x0052280601007387 */ /* 0x0001e40000100a00 */
[----:B0-----:R-:W-:Y:S02]  /*503a0*/  IMAD.MOV.U32 R6, RZ, RZ, R8 ;  /* 0x000000ffff067224 */ /* 0x001fe400078e0008 */
[----:B------:R-:W-:Y:S01]  /*503b0*/  IMAD.MOV.U32 R7, RZ, RZ, R28 ;  /* 0x000000ffff077224 */ /* 0x000fe200078e001c */
[----:B--2---:R0:W-:Y:S01]  /*503c0*/  STL.64 [R1+0x5210], R18 ;  /* 0x0052101201007387 */ /* 0x0041e20000100a00 */
[----:B----4-:R-:W-:Y:S02]  /*503d0*/  STL.64 [R1+0x5208], R16 ;  /* 0x0052081001007387 */ /* 0x010fe40000100a00 */
[----:B---3--:R-:W-:-:S02]  /*503e0*/  IMAD.MOV.U32 R10, RZ, RZ, R29 ;  /* 0x000000ffff0a7224 */ /* 0x008fc400078e001d */
[----:B0-----:R-:W-:Y:S02]  /*503f0*/  IMAD.MOV.U32 R18, RZ, RZ, R24 ;  /* 0x000000ffff127224 */ /* 0x001fe400078e0018 */
[----:B------:R-:W-:Y:S01]  /*50400*/  IMAD.MOV.U32 R19, RZ, RZ, R3 ;  /* 0x000000ffff137224 */ /* 0x000fe200078e0003 */
[----:B------:R-:W2:Y:S01]  /*50410*/  LDL.LU R24, [R1+0x5284] ;  /* 0x0052840001187983 */ /* 0x000ea20000300800 */
[----:B------:R-:W3:Y:S02]  /*50420*/  LDL.LU R3, [R1+0x5280] ;  /* 0x0052800001037983 */ /* 0x000ee40000300800 */
[----:B------:R-:W4:Y:S02]  /*50430*/  LDL.LU R8, [R1+0x527c] ;  /* 0x00527c0001087983 */ /* 0x000f240000300800 */
[----:B------:R-:W3:Y:S01]  /*50440*/  LDL.LU R28, [R1+0x5278] ;  /* 0x00527800011c7983 */ /* 0x000ee20000300800 */
[----:B------:R0:W-:Y:S01]  /*50450*/  STL.64 [R1+0x5240], R6 ;  /* 0x0052400601007387 */ /* 0x0001e20000100a00 */
[----:B------:R1:W-:Y:S02]  /*50460*/  STL.64 [R1+0x5248], R10 ;  /* 0x0052480a01007387 */ /* 0x0003e40000100a00 */
[----:B------:R-:W3:Y:S02]  /*50470*/  LDL.LU R4, [R1+0x2f0] ;  /* 0x0002f00001047983 */ /* 0x000ee40000300800 */
[----:B------:R-:W3:Y:S01]  /*50480*/  LDL.LU R5, [R1+0x2f4] ;  /* 0x0002f40001057983 */ /* 0x000ee20000300800 */
[----:B0-----:R-:W3:Y:S01]  /*50490*/  LDL.LU R6, [R1+0x2f8] ;  /* 0x0002f80001067983 */ /* 0x001ee20000300800 */
[----:B------:R-:W3:Y:S02]  /*504a0*/  LDL.LU R7, [R1+0x2fc] ;  /* 0x0002fc0001077983 */ /* 0x000ee40000300800 */
[----:B-1----:R-:W-:-:S02]  /*504b0*/  IMAD.MOV.U32 R11, RZ, RZ, R9 ;  /* 0x000000ffff0b7224 */ /* 0x002fc400078e0009 */
[----:B--2---:R-:W-:Y:S01]  /*504c0*/  IMAD.MOV.U32 R10, RZ, RZ, R24 ;  /* 0x000000ffff0a7224 */ /* 0x004fe200078e0018 */
[----:B---3--:R-:W-:Y:S01]  /*504d0*/  STL.64 [R1+0x5258], R6 ;  /* 0x0052580601007387 */ /* 0x008fe20000100a00 */
[----:B------:R0:W-:Y:S03]  /*504e0*/  STL.64 [R1+0x5250], R4 ;  /* 0x0052500401007387 */ /* 0x0001e60000100a00 */
[----:B------:R-:W-:Y:S01]  /*504f0*/  STL.64 [R1+0x5260], R10 ;  /* 0x0052600a01007387 */ /* 0x000fe20000100a00 */
        /* <DEDUP_REMOVED lines=10> */
[----:B------:R0:W-:Y:S01]  /*505a0*/  STL.64 [R1+0x5220], R18 ;  /* 0x0052201201007387 */ /* 0x0001e20000100a00 */
        /* <DEDUP_REMOVED lines=8> */
[----:B------:R-:W2:Y:S02]  /*50630*/  LDL.LU R18, [R1+0x2e8] ;  /* 0x0002e80001127983 */ /* 0x000ea40000300800 */
[----:B------:R-:W2:Y:S01]  /*50640*/  LDL.LU R19, [R1+0x2ec] ;  /* 0x0002ec0001137983 */ /* 0x000ea20000300800 */
[----:B------:R-:W3:Y:S04]  /*50650*/  LDL.64 R26, [R1+0x18] ;  /* 0x00001800011a7983 */ /* 0x000ee80000100a00 */
[----:B---3--:R0:W-:Y:S04]  /*50660*/  STL.64 [R1+0x51e0], R26 ;  /* 0x0051e01a01007387 */ /* 0x0081e80000100a00 */
[----:B0-----:R-:W3:Y:S01]  /*50670*/  LDL.64 R26, [R1+0x28] ;  /* 0x00002800011a7983 */ /* 0x001ee20000100a00 */
[----:B----4-:R-:W-:-:S02]  /*50680*/  IMAD.MOV.U32 R10, RZ, RZ, R8 ;  /* 0x000000ffff0a7224 */ /* 0x010fc400078e0008 */
[----:B------:R-:W-:Y:S01]  /*50690*/  IMAD.MOV.U32 R11, RZ, RZ, R3 ;  /* 0x000000ffff0b7224 */ /* 0x000fe200078e0003 */
[----:B---3--:R0:W-:Y:S01]  /*506a0*/  STL.64 [R1+0x5218], R26 ;  /* 0x0052181a01007387 */ /* 0x0081e20000100a00 */
[----:B------:R-:W3:Y:S02]  /*506b0*/  LDL.LU R24, [R1+0x680] ;  /* 0x0006800001187983 */ /* 0x000ee40000300800 */
[----:B------:R-:W3:Y:S01]  /*506c0*/  LDL.LU R25, [R1+0x684] ;  /* 0x0006840001197983 */ /* 0x000ee20000300800 */
[----:B0-----:R-:W3:Y:S01]  /*506d0*/  LDL.LU R26, [R1+0x688] ;  /* 0x00068800011a7983 */ /* 0x001ee20000300800 */
[----:B------:R-:W3:Y:S02]  /*506e0*/  LDL.LU R27, [R1+0x68c] ;  /* 0x00068c00011b7983 */ /* 0x000ee40000300800 */
[----:B------:R-:W-:Y:S02]  /*506f0*/  STL.64 [R1+0x51d0], R14 ;  /* 0x0051d00e01007387 */ /* 0x000fe40000100a00 */
[----:B------:R0:W-:Y:S02]  /*50700*/  STL.64 [R1+0x51c8], R12 ;  /* 0x0051c80c01007387 */ /* 0x0001e40000100a00 */
[----:B0-----:R-:W4:Y:S01]  /*50710*/  LDL.LU R12, [R1+0x290] ;  /* 0x00029000010c7983 */ /* 0x001f220000300800 */
[----:B------:R-:W4:Y:S02]  /*50720*/  LDL.LU R13, [R1+0x294] ;  /* 0x00029400010d7983 */ /* 0x000f240000300800 */
[----:B------:R-:W2:Y:S02]  /*50730*/  LDL.LU R14, [R1+0x298] ;  /* 0x00029800010e7983 */ /* 0x000ea40000300800 */
[----:B------:R-:W2:Y:S01]  /*50740*/  LDL.LU R15, [R1+0x29c] ;  /* 0x00029c00010f7983 */ /* 0x000ea20000300800 */
[C---:B------:R-:W-:Y:S01]  /*50750*/  HMMA.16816.F32.BF16 R8, R20.reuse, R10, R4 ;  /* 0x0000000a1408723c */ /* 0x040fe20000041804 */
[----:B--2---:R-:W-:Y:S01]  /*50760*/  STL.64 [R1+0x51f0], R14 ;  /* 0x0051f00e01007387 */ /* 0x004fe20000100a00 */
[----:B----4-:R0:W-:Y:S03]  /*50770*/  STL.64 [R1+0x51e8], R12 ;  /* 0x0051e80c01007387 */ /* 0x0101e60000100a00 */
[----:B0-----:R-:W2:Y:S01]  /*50780*/  LDL.LU R12, [R1+0x2b0] ;  /* 0x0002b000010c7983 */ /* 0x001ea20000300800 */
[----:B------:R-:W2:Y:S02]  /*50790*/  LDL.LU R13, [R1+0x2b4] ;  /* 0x0002b400010d7983 */ /* 0x000ea40000300800 */
[----:B------:R-:W2:Y:S02]  /*507a0*/  LDL.LU R14, [R1+0x2b8] ;  /* 0x0002b800010e7983 */ /* 0x000ea40000300800 */
[----:B------:R-:W2:Y:S01]  /*507b0*/  LDL.LU R15, [R1+0x2bc] ;  /* 0x0002bc00010f7983 */ /* 0x000ea20000300800 */
[----:B------:R-:W4:Y:S01]  /*507c0*/  LDL.LU.64 R6, [R1+0x5270] ;  /* 0x0052700001067983 */ /* 0x000f220000300a00 */
[----:B------:R-:W4:Y:S11]  /*507d0*/  LDL.LU.64 R4, [R1+0x5268] ;  /* 0x0052680001047983 */ /* 0x000f360000300a00 */
[----:B------:R-:W-:Y:S02]  /*507e0*/  STL.64 [R1+0x310], R8 ;  /* 0x0003100801007387 */ /* 0x000fe40000100a00 */
[----:B------:R0:W-:Y:S02]  /*507f0*/  STL.64 [R1+0x318], R10 ;  /* 0x0003180a01007387 */ /* 0x0001e40000100a00 */
        /* <DEDUP_REMOVED lines=9> */
[----:B------:R-:W4:Y:S11]  /*50890*/  LDL.LU.64 R6, [R1+0x5240] ;  /* 0x0052400001067983 */ /* 0x000f360000300a00 */
[----:B------:R-:W-:Y:S10]  /*508a0*/  @!UPT UIADD3 URZ, URZ, URZ, URZ ;  /* 0x0000003f3f3ff290 */ /* 0x000ff4000fffe03f */
[----:B------:R0:W-:Y:S01]  /*508b0*/  STL.64 [R1+0x2f0], R8 ;  /* 0x0002f00801007387 */ /* 0x0001e20000100a00 */
[----:B------:R1:W-:Y:S03]  /*508c0*/  STL.64 [R1+0x2f8], R10 ;  /* 0x0002f80a01007387 */ /* 0x0003e60000100a00 */
[----:B0-----:R-:W2:Y:S01]  /*508d0*/  LDL.LU R8, [R1+0x270] ;  /* 0x0002700001087983 */ /* 0x001ea20000300800 */
[----:B------:R-:W2:Y:S02]  /*508e0*/  LDL.LU R9, [R1+0x274] ;  /* 0x0002740001097983 */ /* 0x000ea40000300800 */
[----:B-1----:R-:W2:Y:S02]  /*508f0*/  LDL.LU R10, [R1+0x278] ;  /* 0x00027800010a7983 */ /* 0x002ea40000300800 */
[----:B------:R-:W2:Y:S01]  /*50900*/  LDL.LU R11, [R1+0x27c] ;  /* 0x00027c00010b7983 */ /* 0x000ea20000300800 */
        /* <DEDUP_REMOVED lines=8> */
[----:B------:R-:W3:Y:S11]  /*50990*/  LDL.LU.64 R18, [R1+0x5220] ;  /* 0x0052200001127983 */ /* 0x000ef60000300a00 */
[----:B------:R-:W-:Y:S10]  /*509a0*/  @!UPT UIADD3 URZ, URZ, URZ, URZ ;  /* 0x0000003f3f3ff290 */ /* 0x000ff4000fffe03f */
[----:B------:R-:W-:Y:S01]  /*509b0*/  STL.64 [R1+0x2d0], R4 ;  /* 0x0002d00401007387 */ /* 0x000fe20000100a00 */
[----:B------:R-:W-:Y:S02]  /*509c0*/  STL.64 [R1+0x2d8], R6 ;  /* 0x0002d80601007387 */ /* 0x000fe40000100a00 */
[----:B------:R-:W0:Y:S02]  /*509d0*/  LDSM.16.MT88.4 R4, [R28+0xc280] ;  /* 0x00c280001c04783b */ /* 0x000e240000004200 */
[----:B0-----:R-:W-:Y:S02]  /*509e0*/  STL.64 [R1+0x5110], R6 ;  /* 0x0051100601007387 */ /* 0x001fe40000100a00 */
[----:B------:R-:W-:Y:S01]  /*509f0*/  STL.64 [R1+0x5108], R4 ;  /* 0x0051080401007387 */ /* 0x000fe20000100a00 */
[----:B---3--:R-:W-:Y:S01]  /*50a00*/  HMMA.16816.F32.BF16 R16, R20, R18, R24 ;  /* 0x000000121410723c */ /* 0x008fe20000041818 */
[----:B------:R-:W3:Y:S11]  /*50a10*/  LDL.LU.64 R26, [R1+0x5218] ;  /* 0x00521800011a7983 */ /* 0x000ef60000300a00 */
[----:B------:R-:W-:Y:S11]  /*50a20*/  @!UPT UIADD3 URZ, URZ, URZ, URZ ;  /* 0x0000003f3f3ff290 */ /* 0x000ff6000fffe03f */
[----:B------:R-:W-:Y:S01]  /*50a30*/  STL.64 [R1+0x680], R16 ;  /* 0x0006801001007387 */ /* 0x000fe20000100a00 */
[----:B------:R0:W-:Y:S03]  /*50a40*/  STL.64 [R1+0x688], R18 ;  /* 0x0006881201007387 */ /* 0x0001e60000100a00 */
[----:B0-----:R-:W4:Y:S01]  /*50a50*/  LDL.LU.64 R18, [R1+0x5210] ;  /* 0x0052100001127983 */ /* 0x001f220000300a00 */
[----:B------:R-:W4:Y:S02]  /*50a60*/  LDL.LU.64 R16, [R1+0x5208] ;  /* 0x0052080001107983 */ /* 0x000f240000300a00 */
[----:B------:R-:W-:Y:S02]  /*50a70*/  IMAD.MOV.U32 R6, RZ, RZ, R2 ;  /* 0x000000ffff067224 */ /* 0x000fe400078e0002 */
[----:B------:R-:W-:-:S07]  /*50a80*/  IMAD.MOV.U32 R7, RZ, RZ, R0 ;  /* 0x000000ffff077224 */ /* 0x000fce00078e0000 */
[----:B----4-:R-:W-:Y:S01]  /*50a90*/  HMMA.16816.F32.BF16 R20, R20, R6, R16 ;  /* 0x000000061414723c */ /* 0x010fe20000041810 */
[----:B------:R-:W2:Y:S01]  /*50aa0*/  LDL.LU.64 R18, [R1+0x5200] ;  /* 0x0052000001127983 */ /* 0x000ea20000300a00 */
[----:B------:R-:W2:Y:S11]  /*50ab0*/  LDL.LU.64 R16, [R1+0x51f8] ;  /* 0x0051f80001107983 */ /* 0x000eb60000300a00 */
[----:B------:R-:W-:Y:S10]  /*50ac0*/  @!UPT UIADD3 URZ, URZ, URZ, URZ ;  /* 0x0000003f3f3ff290 */ /* 0x000ff4000fffe03f */
[----:B------:R-:W-:Y:S01]  /*50ad0*/  STL.64 [R1+0x2c0], R20 ;  /* 0x0002c01401007387 */ /* 0x000fe20000100a00 */
[----:B------:R0:W-:Y:S03]  /*50ae0*/  STL.64 [R1+0x2c8], R22 ;  /* 0x0002c81601007387 */ /* 0x0001e60000100a00 */
[----:B0-----:R-:W4:Y:S01]  /*50af0*/  LDL.64 R22, [R1+0x38] ;  /* 0x0000380001167983 */ /* 0x001f220000100a00 */
[----:B---3--:R-:W-:Y:S02]  /*50b00*/  IMAD.MOV.U32 R2, RZ, RZ, R26 ;  /* 0x000000ffff027224 */ /* 0x008fe400078e001a */
[----:B------:R-:W-:Y:S01]  /*50b10*/  IMAD.MOV.U32 R0, RZ, RZ, R27 ;  /* 0x000000ffff007224 */ /* 0x000fe200078e001b */
[C---:B--2---:R-:W-:Y:S01]  /*50b20*/  HMMA.16816.F32.BF16 R12, R16.reuse, R26, R12 ;  /* 0x0000001a100c723c */ /* 0x044fe2000004180c */
[----:B----4-:R0:W-:Y:S01]  /*50b30*/  STL.64 [R1+0x51a0], R22 ;  /* 0x0051a01601007387 */ /* 0x0101e20000100a00 */
[----:B------:R-:W2:Y:S02]  /*50b40*/  LDL.LU R20, [R1+0x260] ;  /* 0x0002600001147983 */ /* 0x000ea40000300800 */
[----:B------:R-:W2:Y:S01]  /*50b50*/  LDL.LU R21, [R1+0x264] ;  /* 0x0002640001157983 */ /* 0x000ea20000300800 */
[----:B0-----:R-:W2:Y:S01]  /*50b60*/  LDL.LU R22, [R1+0x268] ;  /* 0x0002680001167983 */ /* 0x001ea20000300800 */
[----:B------:R-:W2:Y:S02]  /*50b70*/  LDL.LU R23, [R1+0x26c] ;  /* 0x00026c0001177983 */ /* 0x000ea40000300800 */
[----:B------:R0:W-:Y:S02]  /*50b80*/  STL.64 [R1+0x5120], R6 ;  /* 0x0051200601007387 */ /* 0x0001e40000100a00 */
[----:B------:R-:W3:Y:S01]  /*50b90*/  LDL.LU R4, [R1+0x2a0] ;  /* 0x0002a00001047983 */ /* 0x000ee20000300800 */
[----:B------:R-:W3:Y:S04]  /*50ba0*/  LDL.LU R5, [R1+0x2a4] ;  /* 0x0002a40001057983 */ /* 0x000ee80000300800 */
[----:B0-----:R-:W3:Y:S01]  /*50bb0*/  LDL.LU R6, [R1+0x2a8] ;  /* 0x0002a80001067983 */ /* 0x001ee20000300800 */
[----:B------:R-:W3:Y:S07]  /*50bc0*/  LDL.LU R7, [R1+0x2ac] ;  /* 0x0002ac0001077983 */ /* 0x000eee0000300800 */
[----:B------:R-:W-:Y:S02]  /*50bd0*/  STL.64 [R1+0x2b0], R12 ;  /* 0x0002b00c01007387 */ /* 0x000fe40000100a00 */
[----:B------:R0:W-:Y:S02]  /*50be0*/  STL.64 [R1+0x2b8], R14 ;  /* 0x0002b80e01007387 */ /* 0x0001e40000100a00 */
[----:B0-----:R-:W4:Y:S01]  /*50bf0*/  LDL.LU.64 R14, [R1+0x51f0] ;  /* 0x0051f000010e7983 */ /* 0x001f220000300a00 */
[----:B------:R-:W4:Y:S02]  /*50c00*/  LDL.LU.64 R12, [R1+0x51e8] ;  /* 0x0051e800010c7983 */ /* 0x000f240000300a00 */
[----:B------:R-:W3:Y:S02]  /*50c10*/  LDL.LU.64 R26, [R1+0x51e0] ;  /* 0x0051e000011a7983 */ /* 0x000ee40000300a00 */
[C---:B---3--:R-:W-:Y:S01]  /*50c20*/  HMMA.16816.F32.BF16 R4, R16.reuse, R26, R4 ;  /* 0x0000001a1004723c */ /* 0x048fe20000041804 */
[----:B------:R-:W-:Y:S11]  /*50c30*/  IMAD.MOV.U32 R3, RZ, RZ, R27 ;  /* 0x000000ffff037224 */ /* 0x000ff600078e001b */
[----:B------:R-:W-:Y:S11]  /*50c40*/  @!UPT UIADD3 URZ, URZ, URZ, URZ ;  /* 0x0000003f3f3ff290 */ /* 0x000ff6000fffe03f */
[----:B------:R0:W-:Y:S01]  /*50c50*/  STL.64 [R1+0x2a0], R4 ;  /* 0x0002a00401007387 */ /* 0x0001e20000100a00 */
[----:B------:R-:W-:Y:S02]  /*50c60*/  STL.64 [R1+0x2a8], R6 ;  /* 0x0002a80601007387 */ /* 0x000fe40000100a00 */
[----:B0-----:R-:W-:Y:S02]  /*50c70*/  IMAD.MOV.U32 R4, RZ, RZ, R26 ;  /* 0x000000ffff047224 */ /* 0x001fe400078e001a */
[----:B------:R-:W4:Y:S02]  /*50c80*/  LDL.LU.64 R26, [R1+0x51d8] ;  /* 0x0051d800011a7983 */ /* 0x000f240000300a00 */
[C---:B----4-:R-:W-:Y:S02]  /*50c90*/  HMMA.16816.F32.BF16 R24, R16.reuse, R26, R12 ;  /* 0x0000001a1018723c */ /* 0x050fe4000004180c */
        /* <DEDUP_REMOVED lines=13> */
[----:B------:R0:W-:Y:S02]  /*50d70*/  STL [R1+0x50b8], R26 ;  /* 0x0050b81a01007387 */ /* 0x0001e40000100800 */
[----:B------:R1:W-:Y:S01]  /*50d80*/  STL [R1+0x50b4], R27 ;  /* 0x0050b41b01007387 */ /* 0x0003e20000100800 */
[----:B------:R-:W2:Y:S01]  /*50d90*/  LDL.LU R24, [R1+0x250] ;  /* 0x0002500001187983 */ /* 0x000ea20000300800 */
[----:B------:R-:W2:Y:S03]  /*50da0*/  LDL.LU R25, [R1+0x254] ;  /* 0x0002540001197983 */ /* 0x000ea60000300800 */
[----:B0-----:R-:W2:Y:S01]  /*50db0*/  LDL.LU R26, [R1+0x258] ;  /* 0x00025800011a7983 */ /* 0x001ea20000300800 */
[----:B-1----:R-:W2:Y:S01]  /*50dc0*/  LDL.LU R27, [R1+0x25c] ;  /* 0x00025c00011b7983 */ /* 0x002ea20000300800 */
[C---:B---3--:R-:W-:Y:S11]  /*50dd0*/  HMMA.16816.F32.BF16 R8, R16.reuse, R14, R8 ;  /* 0x0000000e1008723c */ /* 0x048ff60000041808 */
[----:B------:R-:W-:Y:S11]  /*50de0*/  @!UPT UIADD3 URZ, URZ, URZ, URZ ;  /* 0x0000003f3f3ff290 */ /* 0x000ff6000fffe03f */
[----:B------:R-:W-:Y:S01]  /*50df0*/  @!UPT UIADD3 URZ, URZ, URZ, URZ ;  /* 0x0000003f3f3ff290 */ /* 0x000fe2000fffe03f */
[----:B------:R-:W-:Y:S01]  /*50e00*/  STL.64 [R1+0x270], R8 ;  /* 0x0002700801007387 */ /* 0x000fe20000100a00 */
[----:B------:R0:W-:Y:S03]  /*50e10*/  STL.64 [R1+0x278], R10 ;  /* 0x0002780a01007387 */ /* 0x0001e60000100a00 */
[----:B0-----:R-:W2:Y:S01]  /*50e20*/  LDL.LU.64 R10, [R1+0x51a8] ;  /* 0x0051a800010a7983 */ /* 0x001ea20000300a00 */
[----:B------:R-:W-:Y:S02]  /*50e30*/  STL.64 [R1+0x5090], R14 ;  /* 0x0050900e01007387 */ /* 0x000fe40000100a00 */
[----:B----4-:R0:W-:Y:S02]  /*50e40*/  STL.64 [R1+0x5088], R12 ;  /* 0x0050880c01007387 */ /* 0x0101e40000100a00 */
        /* <DEDUP_REMOVED lines=8> */
[----:B------:R0:W-:Y:S03]  /*50ed0*/  STL.64 [R1+0x268], R22 ;  /* 0x0002681601007387 */ /* 0x0001e60000100a00 */
[----:B0-----:R-:W2:Y:S01]  /*50ee0*/  LDL.LU.64 R22, [R1+0x51a0] ;  /* 0x0051a00001167983 */ /* 0x001ea20000300a00 */
[----:B------:R-:W-:Y:S02]  /*50ef0*/  STL [R1+0x50bc], R11 ;  /* 0x0050bc0b01007387 */ /* 0x000fe40000100800 */
[----:B------:R0:W-:Y:S02]  /*50f00*/  STL [R1+0x516c], R10 ;  /* 0x00516c0a01007387 */ /* 0x0001e40000100800 */
[----:B0-----:R-:W4:Y:S01]  /*50f10*/  LDL.64 R10, [R1+0x148] ;  /* 0x00014800010a7983 */ /* 0x001f220000100a00 */
[C---:B--2---:R-:W-:Y:S01]  /*50f20*/  HMMA.16816.F32.BF16 R24, R16.reuse, R22, R24 ;  /* 0x000000161018723c */ /* 0x044fe20000041818 */
[----:B------:R-:W-:Y:S11]  /*50f30*/  IMAD.MOV.U32 R29, RZ, RZ, R22 ;  /* 0x000000ffff1d7224 */ /* 0x000ff600078e0016 */
[----:B------:R-:W-:Y:S11]  /*50f40*/  @!UPT UIADD3 URZ, URZ, URZ, URZ ;  /* 0x0000003f3f3ff290 */ /* 0x000ff6000fffe03f */
[----:B------:R0:W-:Y:S02]  /*50f50*/  STL.64 [R1+0x250], R24 ;  /* 0x0002501801007387 */ /* 0x0001e40000100a00 */
[----:B0-----:R-:W-:Y:S02]  /*50f60*/  IMAD.MOV.U32 R24, RZ, RZ, R23 ;  /* 0x000000ffff187224 */ /* 0x001fe400078e0017 */
[----:B------:R-:W0:Y:S04]  /*50f70*/  LDSM.16.MT88.4 R20, [R28+0xc300] ;  /* 0x00c300001c14783b */ /* 0x000e280000004200 */
[----:B------:R-:W-:Y:S01]  /*50f80*/  STL.64 [R1+0x258], R26 ;  /* 0x0002581a01007387 */ /* 0x000fe20000100a00 */
[----:B------:R1:W-:Y:S03]  /*50f90*/  STL [R1+0x5168], R24 ;  /* 0x0051681801007387 */ /* 0x0003e60000100800 */
[----:B-1----:R-:W4:Y:S01]  /*50fa0*/  LDL.LU R24, [R1+0x660] ;  /* 0x0006600001187983 */ /* 0x002f220000300800 */
[----:B------:R-:W4:Y:S02]  /*50fb0*/  LDL.LU R25, [R1+0x664] ;  /* 0x0006640001197983 */ /* 0x000f240000300800 */
[----:B------:R-:W4:Y:S02]  /*50fc0*/  LDL.LU R26, [R1+0x668] ;  /* 0x00066800011a7983 */ /* 0x000f240000300800 */
[----:B------:R-:W4:Y:S01]  /*50fd0*/  LDL.LU R27, [R1+0x66c] ;  /* 0x00066c00011b7983 */ /* 0x000f220000300800 */
[----:B0-----:R0:W-:Y:S01]  /*50fe0*/  STL.64 [R1+0x4fa0], R22 ;  /* 0x004fa01601007387 */ /* 0x0011e20000100a00 */
[----:B------:R-:W-:Y:S03]  /*50ff0*/  STL.64 [R1+0x4f98], R20 ;  /* 0x004f981401007387 */ /* 0x000fe60000100a00 */
[----:B0-----:R-:W3:Y:S02]  /*51000*/  LDL.64 R22, [R1+0x158] ;  /* 0x0001580001167983 */ /* 0x001ee40000100a00 */
[C---:B---3--:R-:W-:Y:S11]  /*51010*/  HMMA.16816.F32.BF16 R12, R16.reuse, R22, R12 ;  /* 0x00000016100c723c */ /* 0x048ff6000004180c */
[----:B------:R-:W-:Y:S11]  /*51020*/  @!UPT UIADD3 URZ, URZ, URZ, URZ ;  /* 0x0000003f3f3ff290 */ /* 0x000ff6000fffe03f */
[----:B------:R-:W-:Y:S01]  /*51030*/  @!UPT UIADD3 URZ, URZ, URZ, URZ ;  /* 0x0000003f3f3ff290 */ /* 0x000fe2000fffe03f */
[----:B------:R0:W-:Y:S02]  /*51040*/  STL.64 [R1+0x670], R12 ;  /* 0x0006700c01007387 */ /* 0x0001e40000100a00 */
[----:B0-----:R-:W-:Y:S02]  /*51050*/  IMAD.MOV.U32 R13, RZ, RZ, R22 ;  /* 0x000000ffff0d7224 */ /* 0x001fe400078e0016 */
[----:B------:R-:W-:Y:S02]  /*51060*/  IMAD.MOV.U32 R12, RZ, RZ, R23 ;  /* 0x000000ffff0c7224 */ /* 0x000fe400078e0017 */
[----:B----4-:R-:W-:Y:S01]  /*51070*/  HMMA.16816.F32.BF16 R20, R16, R10, R24 ;  /* 0x0000000a1014723c */ /* 0x010fe20000041818 */
[----:B------:R0:W-:Y:S02]  /*51080*/  STL.64 [R1+0x678], R14 ;  /* 0x0006780e01007387 */ /* 0x0001e40000100a00 */
[----:B0-----:R-:W-:Y:S02]  /*51090*/  IMAD.MOV.U32 R15, RZ, RZ, R10 ;  /* 0x000000ffff0f7224 */ /* 0x001fe400078e000a */
[----:B------:R-:W-:Y:S11]  /*510a0*/  IMAD.MOV.U32 R14, RZ, RZ, R11 ;  /* 0x000000ffff0e7224 */ /* 0x000ff600078e000b */
[----:B------:R-:W-:Y:S07]  /*510b0*/  @!UPT UIADD3 URZ, URZ, URZ, URZ ;  /* 0x0000003f3f3ff290 */ /* 0x000fee000fffe03f */
[----:B------:R-:W-:Y:S01]  /*510c0*/  STL.64 [R1+0x660], R20 ;  /* 0x0006601401007387 */ /* 0x000fe20000100a00 */
[----:B------:R-:W-:Y:S02]  /*510d0*/  STL.64 [R1+0x668], R22 ;  /* 0x0006681601007387 */ /* 0x000fe40000100a00 */
[----:B------:R-:W-:Y:S02]  /*510e0*/  STL.64 [R1+0x50c8], R14 ;  /* 0x0050c80e01007387 */ /* 0x000fe40000100a00 */
[----:B------:R0:W-:Y:S02]  /*510f0*/  STL.64 [R1+0x50c0], R12 ;  /* 0x0050c00c01007387 */ /* 0x0001e40000100a00 */
[----:B0-----:R-:W2:Y:S01]  /*51100*/  LDL.LU R12, [R1+0x5d0] ;  /* 0x0005d000010c7983 */ /* 0x001ea20000300800 */
[----:B------:R-:W2:Y:S02]  /*51110*/  LDL.LU R13, [R1+0x5d4] ;  /* 0x0005d400010d7983 */ /* 0x000ea40000300800 */
[----:B------:R-:W3:Y:S02]  /*51120*/  LDL.LU R14, [R1+0x5d8] ;  /* 0x0005d800010e7983 */ /* 0x000ee40000300800 */
[----:B------:R-:W3:Y:S02]  /*51130*/  LDL.LU R15, [R1+0x5dc] ;  /* 0x0005dc00010f7983 */ /* 0x000ee40000300800 */
[----:B---3--:R0:W-:Y:S01]  /*51140*/  STL.64 [R1+0x50d8], R14 ;  /* 0x0050d80e01007387 */ /* 0x0081e20000100a00 */
[----:B--2---:R-:W-:Y:S02]  /*51150*/  STL.64 [R1+0x50d0], R12 ;  /* 0x0050d00c01007387 */ /* 0x004fe40000100a00 */
[----:B0-----:R-:W-:-:S02]  /*51160*/  IMAD.MOV.U32 R14, RZ, RZ, R4 ;  /* 0x000000ffff0e7224 */ /* 0x001fc400078e0004 */
[----:B------:R-:W-:-:S05]  /*51170*/  IMAD.MOV.U32 R15, RZ, RZ, R3 ;  /* 0x000000ffff0f7224 */ /* 0x000fca00078e0003 */
[----:B------:R-:W-:Y:S01]  /*51180*/  STL.64 [R1+0x50f0], R14 ;  /* 0x0050f00e01007387 */ /* 0x000fe20000100a00 */
[----:B------:R-:W2:Y:S02]  /*51190*/  LDL.LU R8, [R1+0x630] ;  /* 0x0006300001087983 */ /* 0x000ea40000300800 */
[----:B------:R-:W2:Y:S02]  /*511a0*/  LDL.LU R9, [R1+0x634] ;  /* 0x0006340001097983 */ /* 0x000ea40000300800 */
[----:B------:R-:W3:Y:S01]  /*511b0*/  LDL.LU R10, [R1+0x638] ;  /* 0x00063800010a7983 */ /* 0x000ee20000300800 */
[----:B------:R-:W3:Y:S04]  /*511c0*/  LDL.LU R11, [R1+0x63c] ;  /* 0x00063c00010b7983 */ /* 0x000ee80000300800 */
[----:B---3--:R0:W-:Y:S01]  /*511d0*/  STL.64 [R1+0x5178], R10 ;  /* 0x0051780a01007387 */ /* 0x0081e20000100a00 */
[----:B--2---:R-:W-:Y:S03]  /*511e0*/  STL.64 [R1+0x5170], R8 ;  /* 0x0051700801007387 */ /* 0x004fe60000100a00 */
[----:B0-----:R-:W2:Y:S04]  /*511f0*/  LDL.64 R10, [R1+0x128] ;  /* 0x00012800010a7983 */ /* 0x001ea80000100a00 */
[----:B--2---:R0:W-:Y:S01]  /*51200*/  STL.64 [R1+0x5188], R10 ;  /* 0x0051880a01007387 */ /* 0x0041e20000100a00 */
[----:B------:R-:W2:Y:S03]  /*51210*/  LDL.64 R26, [R1+0x118] ;  /* 0x00011800011a7983 */ /* 0x000ea60000100a00 */
[----:B0-----:R-:W3:Y:S04]  /*51220*/  LDL.64 R10, [R1+0x138] ;  /* 0x00013800010a7983 */ /* 0x001ee80000100a00 */
[----:B--2---:R0:W-:Y:S01]  /*51230*/  STL.64 [R1+0x5180], R26 ;  /* 0x0051801a01007387 */ /* 0x0041e20000100a00 */
[----:B------:R-:W2:Y:S02]  /*51240*/  LDL.LU R24, [R1+0x640] ;  /* 0x0006400001187983 */ /* 0x000ea40000300800 */
[----:B------:R-:W2:Y:S01]  /*51250*/  LDL.LU R25, [R1+0x644] ;  /* 0x0006440001197983 */ /* 0x000ea20000300800 */
[----:B0-----:R-:W4:Y:S01]  /*51260*/  LDL.LU R26, [R1+0x648] ;  /* 0x00064800011a7983 */ /* 0x001f220000300800 */
[----:B------:R-:W4:Y:S03]  /*51270*/  LDL.LU R27, [R1+0x64c] ;  /* 0x00064c00011b7983 */ /* 0x000f260000300800 */
[----:B----4-:R-:W-:Y:S01]  /*51280*/  STL.64 [R1+0x5198], R26 ;  /* 0x0051981a01007387 */ /* 0x010fe20000100a00 */
[----:B--2---:R0:W-:Y:S03]  /*51290*/  STL.64 [R1+0x5190], R24 ;  /* 0x0051901801007387 */ /* 0x0041e60000100a00 */
[----:B0-----:R-:W3:Y:S01]  /*512a0*/  LDL.LU R24, [R1+0x650] ;  /* 0x0006500001187983 */ /* 0x001ee20000300800 */
[----:B------:R-:W3:Y:S02]  /*512b0*/  LDL.LU R25, [R1+0x654] ;  /* 0x0006540001197983 */ /* 0x000ee40000300800 */
[----:B------:R-:W3:Y:S02]  /*512c0*/  LDL.LU R26, [R1+0x658] ;  /* 0x00065800011a7983 */ /* 0x000ee40000300800 */
[----:B------:R-:W3:Y:S01]  /*512d0*/  LDL.LU R27, [R1+0x65c] ;  /* 0x00065c00011b7983 */ /* 0x000ee20000300800 */
[----:B------:R-:W2:Y:S01]  /*512e0*/  LDL.64 R6, [R1+0xe8] ;  /* 0x0000e80001067983 */ /* 0x000ea20000100a00 */
[----:B------:R-:W-:-:S02]  /*512f0*/  IMAD.MOV.U32 R14, RZ, RZ, R2 ;  /* 0x000000ffff0e7224 */ /* 0x000fc400078e0002 */
[----:B------:R-:W-:Y:S01]  /*51300*/  IMAD.MOV.U32 R15, RZ, RZ, R0 ;  /* 0x000000ffff0f7224 */ /* 0x000fe200078e0000 */
[----:B--2---:R0:W-:Y:S04]  /*51310*/  STL.64 [R1+0x5138], R6 ;  /* 0x0051380601007387 */ /* 0x0041e80000100a00 */
[----:B0-----:R-:W2:Y:S04]  /*51320*/  LDL.64 R6, [R1+0xf8] ;  /* 0x0000f80001067983 */ /* 0x001ea80000100a00 */
[----:B--2---:R0:W-:Y:S04]  /*51330*/  STL.64 [R1+0x5150], R6 ;  /* 0x0051500601007387 */ /* 0x0041e80000100a00 */
[----:B0-----:R-:W2:Y:S01]  /*51340*/  LDL.64 R6, [R1+0x108] ;  /* 0x0001080001067983 */ /* 0x001ea20000100a00 */
[----:B------:R0:W-:Y:S02]  /*51350*/  STL.64 [R1+0x5118], R14 ;  /* 0x0051180e01007387 */ /* 0x0001e40000100a00 */
        /* <DEDUP_REMOVED lines=10> */
[----:B---3--:R-:W-:Y:S01]  /*51400*/  HMMA.16816.F32.BF16 R24, R16, R10, R24 ;  /* 0x0000000a1018723c */ /* 0x008fe20000041818 */
[----:B----4-:R-:W-:Y:S01]  /*51410*/  STL.64 [R1+0x5148], R14 ;  /* 0x0051480e01007387 */ /* 0x010fe20000100a00 */
        /* <DEDUP_REMOVED lines=12> */
[----:B------:R-:W2:Y:S01]  /*514e0*/  LDL.LU R15, [R1+0x62c] ;  /* 0x00062c00010f7983 */ /* 0x000ea20000300800 */
[----:B------:R-:W3:Y:S01]  /*514f0*/  LDL R23, [R1+0x9d0] ;  /* 0x0009d00001177983 */ /* 0x000ee20000100800 */
[----:B------:R-:W-:Y:S02]  /*51500*/  STL.64 [R1+0x650], R24 ;  /* 0x0006501801007387 */ /* 0x000fe40000100a00 */
[----:B------:R0:W-:Y:S02]  /*51510*/  STL.64 [R1+0x658], R26 ;  /* 0x0006581a01007387 */ /* 0x0001e40000100a00 */
[----:B0-----:R-:W4:Y:S01]  /*51520*/  LDL.LU.64 R26, [R1+0x5198] ;  /* 0x00519800011a7983 */ /* 0x001f220000300a00 */
[----:B------:R-:W4:Y:S02]  /*51530*/  LDL.LU.64 R24, [R1+0x5190] ;  /* 0x0051900001187983 */ /* 0x000f240000300a00 */
[----:B------:R-:W4:Y:S02]  /*51540*/  LDL.LU.64 R10, [R1+0x5188] ;  /* 0x00518800010a7983 */ /* 0x000f240000300a00 */
[----:B----4-:R-:W-:Y:S01]  /*51550*/  HMMA.16816.F32.BF16 R24, R16, R10, R24 ;  /* 0x0000000a1018723c */ /* 0x010fe20000041818 */
[----:B------:R-:W-:-:S02]  /*51560*/  IMAD.MOV.U32 R0, RZ, RZ, R10 ;  /* 0x000000ffff007224 */ /* 0x000fc400078e000a */
[----:B------:R-:W-:Y:S11]  /*51570*/  IMAD.MOV.U32 R2, RZ, RZ, R11 ;  /* 0x000000ffff027224 */ /* 0x000ff600078e000b */
[----:B------:R-:W-:Y:S09]  /*51580*/  @!UPT UIADD3 URZ, URZ, URZ, URZ ;  /* 0x0000003f3f3ff290 */ /* 0x000ff2000fffe03f */
[----:B------:R-:W-:Y:S01]  /*51590*/  STL.64 [R1+0x640], R24 ;  /* 0x0006401801007387 */ /* 0x000fe20000100a00 */
[----:B------:R0:W-:Y:S03]  /*515a0*/  STL.64 [R1+0x648], R26 ;  /* 0x0006481a01007387 */ /* 0x0001e60000100a00 */
[----:B0-----:R-:W4:Y:S01]  /*515b0*/  LDL.LU.64 R26, [R1+0x5180] ;  /* 0x00518000011a7983 */ /* 0x001f220000300a00 */
[----:B------:R-:W4:Y:S02]  /*515c0*/  LDL.LU.64 R10, [R1+0x5178] ;  /* 0x00517800010a7983 */ /* 0x000f240000300a00 */
[----:B------:R-:W4:Y:S01]  /*515d0*/  LDL.LU.64 R8, [R1+0x5170] ;  /* 0x0051700001087983 */ /* 0x000f220000300a00 */
[C---:B--2---:R-:W-:Y:S08]  /*515e0*/  HMMA.16816.F32.BF16 R12, R16.reuse, R6, R12 ;  /* 0x00000006100c723c */ /* 0x044ff0000004180c */
[----:B----4-:R-:W-:Y:S01]  /*515f0*/  HMMA.16816.F32.BF16 R8, R16, R26, R8 ;  /* 0x0000001a1008723c */ /* 0x010fe20000041808 */
[----:B------:R-:W-:-:S06]  /*51600*/  IMAD.MOV.U32 R25, RZ, RZ, R27 ;  /* 0x000000ffff197224 */ /* 0x000fcc00078e001b */
[----:B------:R-:W-:Y:S11]  /*51610*/  IMAD.MOV.U32 R27, RZ, RZ, R6 ;  /* 0x000000ffff1b7224 */ /* 0x000ff600078e0006 */
[----:B------:R-:W-:Y:S05]  /*51620*/  @!UPT UIADD3 URZ, URZ, URZ, URZ ;  /* 0x0000003f3f3ff290 */ /* 0x000fea000fffe03f */
[----:B------:R-:W-:Y:S01]  /*51630*/  STL.64 [R1+0x630], R8 ;  /* 0x0006300801007387 */ /* 0x000fe20000100a00 */
[----:B------:R0:W-:Y:S03]  /*51640*/  STL.64 [R1+0x638], R10 ;  /* 0x0006380a01007387 */ /* 0x0001e60000100a00 */
[----:B0-----:R-:W2:Y:S01]  /*51650*/  LDL.LU R10, [R1+0x516c] ;  /* 0x00516c00010a7983 */ /* 0x001ea20000300800 */
[----:B------:R-:W4:Y:S02]  /*51660*/  LDL.LU R24, [R1+0x5168] ;  /* 0x0051680001187983 */ /* 0x000f240000300800 */
[----:B------:R-:W-:Y:S02]  /*51670*/  STL.64 [R1+0x620], R12 ;  /* 0x0006200c01007387 */ /* 0x000fe40000100a00 */
[----:B------:R0:W-:Y:S02]  /*51680*/  STL.64 [R1+0x628], R14 ;  /* 0x0006280e01007387 */ /* 0x0001e40000100a00 */
[----:B------:R-:W-:Y:S01]  /*51690*/  IMAD.MOV.U32 R8, RZ, RZ, R7 ;  /* 0x000000ffff087224 */ /* 0x000fe200078e0007 */
[----:B0-----:R-:W2:Y:S01]  /*516a0*/  LDL.LU.64 R14, [R1+0x5160] ;  /* 0x00516000010e7983 */ /* 0x001ea20000300a00 */
[----:B------:R-:W2:Y:S02]  /*516b0*/  LDL.LU.64 R12, [R1+0x5158] ;  /* 0x00515800010c7983 */ /* 0x000ea40000300a00 */
[----:B------:R-:W2:Y:S02]  /*516c0*/  LDL.LU.64 R6, [R1+0x5150] ;  /* 0x0051500001067983 */ /* 0x000ea40000300a00 */
        /* <DEDUP_REMOVED lines=11> */
[----:B----4-:R0:W-:Y:S04]  /*51780*/  STL.64 [R1+0x50f8], R24 ;  /* 0x0050f81801007387 */ /* 0x0101e80000100a00 */
[----:B0-----:R-:W4:Y:S01]  /*51790*/  LDL.LU R24, [R1+0x5f0] ;  /* 0x0005f00001187983 */ /* 0x001f220000300800 */
[----:B------:R-:W4:Y:S02]  /*517a0*/  LDL.LU R25, [R1+0x5f4] ;  /* 0x0005f40001197983 */ /* 0x000f240000300800 */
[----:B------:R-:W4:Y:S02]  /*517b0*/  LDL.LU R26, [R1+0x5f8] ;  /* 0x0005f800011a7983 */ /* 0x000f240000300800 */
[----:B------:R-:W4:Y:S01]  /*517c0*/  LDL.LU R27, [R1+0x5fc] ;  /* 0x0005fc00011b7983 */ /* 0x000f220000300800 */
[----:B------:R-:W-:Y:S01]  /*517d0*/  STL.64 [R1+0x50e8], R10 ;  /* 0x0050e80a01007387 */ /* 0x000fe20000100a00 */
[----:B------:R0:W-:Y:S03]  /*517e0*/  STL.64 [R1+0x50e0], R8 ;  /* 0x0050e00801007387 */ /* 0x0001e60000100a00 */
[----:B0-----:R-:W3:Y:S01]  /*517f0*/  LDL.LU R8, [R1+0x5e0] ;  /* 0x0005e00001087983 */ /* 0x001ee20000300800 */
[----:B------:R-:W3:Y:S02]  /*51800*/  LDL.LU R9, [R1+0x5e4] ;  /* 0x0005e40001097983 */ /* 0x000ee40000300800 */
[----:B------:R-:W3:Y:S02]  /*51810*/  LDL.LU R10, [R1+0x5e8] ;  /* 0x0005e800010a7983 */ /* 0x000ee40000300800 */
[----:B------:R-:W3:Y:S01]  /*51820*/  LDL.LU R11, [R1+0x5ec] ;  /* 0x0005ec00010b7983 */ /* 0x000ee20000300800 */
        /* <DEDUP_REMOVED lines=10> */
[----:B------:R-:W4:Y:S01]  /*518d0*/  LDL.LU.64 R14, [R1+0x5118] ;  /* 0x00511800010e7983 */ /* 0x000f220000300a00 */
[----:B------:R-:W4:Y:S02]  /*518e0*/  LDL.LU.64 R6, [R1+0x5110] ;  /* 0x0051100001067983 */ /* 0x000f240000300a00 */
[----:B------:R-:W4:Y:S11]  /*518f0*/  LDL.LU.64 R4, [R1+0x5108] ;  /* 0x0051080001047983 */ /* 0x000f360000300a00 */
[----:B------:R-:W-:Y:S08]  /*51900*/  @!UPT UIADD3 URZ, URZ, URZ, URZ ;  /* 0x0000003f3f3ff290 */ /* 0x000ff0000fffe03f */
[----:B------:R-:W-:Y:S01]  /*51910*/  STL.64 [R1+0x240], R16 ;  /* 0x0002401001007387 */ /* 0x000fe20000100a00 */
[----:B------:R-:W-:Y:S02]  /*51920*/  STL.64 [R1+0x248], R18 ;  /* 0x0002481201007387 */ /* 0x000fe40000100a00 */
[----:B---3--:R-:W0:Y:S02]  /*51930*/  LDSM.16.MT88.4 R16, [R23+0xc380] ;  /* 0x00c380001710783b */ /* 0x008e240000004200 */
[----:B0-----:R0:W-:Y:S02]  /*51940*/  STL.64 [R1+0x4e78], R18 ;  /* 0x004e781201007387 */ /* 0x0011e40000100a00 */
[----:B------:R-:W-:Y:S02]  /*51950*/  STL.64 [R1+0x4e70], R16 ;  /* 0x004e701001007387 */ /* 0x000fe40000100a00 */
[----:B0-----:R-:W2:Y:S01]  /*51960*/  LDL.LU.64 R18, [R1+0xd8] ;  /* 0x0000d80001127983 */ /* 0x001ea20000300a00 */
[C---:B----4-:R-:W-:Y:S03]  /*51970*/  HMMA.16816.F32.BF16 R12, R4.reuse, R14, R24 ;  /* 0x0000000e040c723c */ /* 0x050fe60000041818 */
[----:B--2---:R0:W-:Y:S04]  /*51980*/  STL.64 [R1+0x4fa8], R18 ;  /* 0x004fa81201007387 */ /* 0x0041e80000100a00 */
[----:B0-----:R-:W2:Y:S04]  /*51990*/  LDL R18, [R1+0x8] ;  /* 0x0000080001127983 */ /* 0x001ea80000100800 */
[----:B------:R-:W2:Y:S01]  /*519a0*/  LDL R19, [R1+0xc] ;  /* 0x00000c0001137983 */ /* 0x000ea20000100800 */
[----:B------:R-:W3:Y:S02]  /*519b0*/  LDL.LU.64 R26, [R1+0x5100] ;  /* 0x00510000011a7983 */ /* 0x000ee40000300a00 */
[----:B------:R-:W4:Y:S09]  /*519c0*/  LDL.LU.64 R24, [R1+0x50f8] ;  /* 0x0050f80001187983 */ /* 0x000f320000300a00 */
[----:B------:R-:W-:Y:S01]  /*519d0*/  STL.64 [R1+0x5f0], R12 ;  /* 0x0005f00c01007387 */ /* 0x000fe20000100a00 */
[----:B------:R0:W-:Y:S04]  /*519e0*/  STL.64 [R1+0x5f8], R14 ;  /* 0x0005f80e01007387 */ /* 0x0001e80000100a00 */
        /* <DEDUP_REMOVED lines=9> */
[----:B--2---:R-:W-:Y:S01]  /*51a80*/  HMMA.16816.F32.BF16 R16, R4, R18, R12 ;  /* 0x000000120410723c */ /* 0x004fe2000004180c */
[----:B------:R-:W2:Y:S01]  /*51a90*/  LDL.LU.64 R14, [R1+0x50c8] ;  /* 0x0050c800010e7983 */ /* 0x000ea20000300a00 */
[----:B------:R-:W2:Y:S11]  /*51aa0*/  LDL.LU.64 R12, [R1+0x50c0] ;  /* 0x0050c000010c7983 */ /* 0x000eb60000300a00 */
[----:B------:R-:W-:Y:S10]  /*51ab0*/  @!UPT UIADD3 URZ, URZ, URZ, URZ ;  /* 0x0000003f3f3ff290 */ /* 0x000ff4000fffe03f */
[----:B------:R-:W-:Y:S01]  /*51ac0*/  STL.64 [R1+0x5d0], R16 ;  /* 0x0005d01001007387 */ /* 0x000fe20000100a00 */
[----:B------:R0:W-:Y:S02]  /*51ad0*/  STL.64 [R1+0x5d8], R18 ;  /* 0x0005d81201007387 */ /* 0x0001e40000100a00 */
[----:B0-----:R-:W-:Y:S02]  /*51ae0*/  IMAD.MOV.U32 R18, RZ, RZ, R21 ;  /* 0x000000ffff127224 */ /* 0x001fe400078e0015 */
[----:B------:R-:W-:-:S05]  /*51af0*/  IMAD.MOV.U32 R19, RZ, RZ, R20 ;  /* 0x000000ffff137224 */ /* 0x000fca00078e0014 */
[----:B------:R0:W-:Y:S01]  /*51b00*/  STL.64 [R1+0x4fc0], R18 ;  /* 0x004fc01201007387 */ /* 0x0001e20000100a00 */
[----:B------:R-:W2:Y:S02]  /*51b10*/  LDL.LU R20, [R1+0x230] ;  /* 0x0002300001147983 */ /* 0x000ea40000300800 */
[----:B------:R-:W2:Y:S02]  /*51b20*/  LDL.LU R21, [R1+0x234] ;  /* 0x0002340001157983 */ /* 0x000ea40000300800 */
[----:B------:R-:W2:Y:S01]  /*51b30*/  LDL.LU R22, [R1+0x238] ;  /* 0x0002380001167983 */ /* 0x000ea20000300800 */
[----:B------:R-:W2:Y:S01]  /*51b40*/  LDL.LU R23, [R1+0x23c] ;  /* 0x00023c0001177983 */ /* 0x000ea20000300800 */
[----:B0-----:R-:W-:Y:S02]  /*51b50*/  IMAD.MOV.U32 R18, RZ, RZ, R11 ;  /* 0x000000ffff127224 */ /* 0x001fe400078e000b */
[----:B---3--:R-:W-:Y:S01]  /*51b60*/  IMAD.MOV.U32 R19, RZ, RZ, R26 ;  /* 0x000000ffff137224 */ /* 0x008fe200078e001a */
[----:B------:R-:W3:Y:S01]  /*51b70*/  LDL.LU R11, [R1+0x50bc] ;  /* 0x0050bc00010b7983 */ /* 0x000ee20000300800 */
[----:B------:R-:W3:Y:S03]  /*51b80*/  LDL.LU R26, [R1+0x50b8] ;  /* 0x0050b800011a7983 */ /* 0x000ee60000300800 */
[----:B------:R-:W-:Y:S04]  /*51b90*/  STL.64 [R1+0x4fd8], R18 ;  /* 0x004fd81201007387 */ /* 0x000fe80000100a00 */
[----:B--2---:R-:W-:Y:S01]  /*51ba0*/  STL.64 [R1+0x4fb8], R22 ;  /* 0x004fb81601007387 */ /* 0x004fe20000100a00 */
[----:B------:R0:W-:Y:S03]  /*51bb0*/  STL.64 [R1+0x4fb0], R20 ;  /* 0x004fb01401007387 */ /* 0x0001e60000100a00 */
[----:B0-----:R-:W2:Y:S01]  /*51bc0*/  LDL.LU R20, [R1+0x510] ;  /* 0x0005100001147983 */ /* 0x001ea20000300800 */
[----:B------:R-:W2:Y:S02]  /*51bd0*/  LDL.LU R21, [R1+0x514] ;  /* 0x0005140001157983 */ /* 0x000ea40000300800 */
[----:B------:R-:W2:Y:S02]  /*51be0*/  LDL.LU R22, [R1+0x518] ;  /* 0x0005180001167983 */ /* 0x000ea40000300800 */
[----:B------:R-:W2:Y:S02]  /*51bf0*/  LDL.LU R23, [R1+0x51c] ;  /* 0x00051c0001177983 */ /* 0x000ea40000300800 */
[----:B------:R-:W-:-:S02]  /*51c00*/  IMAD.MOV.U32 R18, RZ, RZ, R27 ;  /* 0x000000ffff127224 */ /* 0x000fc400078e001b */
[----:B------:R-:W-:Y:S01]  /*51c10*/  IMAD.MOV.U32 R19, RZ, RZ, R8 ;  /* 0x000000ffff137224 */ /* 0x000fe200078e0008 */
        /* <DEDUP_REMOVED lines=10> */
[----:B----4-:R-:W-:Y:S01]  /*51cc0*/  IMAD.MOV.U32 R19, RZ, RZ, R25 ;  /* 0x000000ffff137224 */ /* 0x010fe200078e0019 */
[----:B------:R-:W4:Y:S01]  /*51cd0*/  LDL.LU R9, [R1+0x50ac] ;  /* 0x0050ac0001097983 */ /* 0x000f220000300800 */
        /* <DEDUP_REMOVED lines=23> */
[----:B------:R0:W-:Y:S02]  /*51e50*/  STL.64 [R1+0x5038], R18 ;  /* 0x0050381201007387 */ /* 0x0001e40000100a00 */
[----:B0-----:R-:W-:Y:S02]  /*51e60*/  IMAD.MOV.U32 R18, RZ, RZ, R15 ;  /* 0x000000ffff127224 */ /* 0x001fe400078e000f */
[----:B------:R-:W-:-:S05]  /*51e70*/  IMAD.MOV.U32 R19, RZ, RZ, R14 ;  /* 0x000000ffff137224 */ /* 0x000fca00078e000e */
        /* <DEDUP_REMOVED lines=8> */
[----:B------:R-:W-:Y:S02]  /*51f00*/  IMAD.MOV.U32 R19, RZ, RZ, R12 ;  /* 0x000000ffff137224 */ /* 0x000fe400078e000c */
[----:B------:R-:W3:Y:S01]  /*51f10*/  LDL.LU R12, [R1+0x5c0] ;  /* 0x0005c000010c7983 */ /* 0x000ee20000300800 */
[----:B------:R-:W3:Y:S02]  /*51f20*/  LDL.LU R13, [R1+0x5c4] ;  /* 0x0005c400010d7983 */ /* 0x000ee40000300800 */
[----:B------:R-:W3:Y:S02]  /*51f30*/  LDL.LU R14, [R1+0x5c8] ;  /* 0x0005c800010e7983 */ /* 0x000ee40000300800 */
[----:B------:R-:W3:Y:S01]  /*51f40*/  LDL.LU R15, [R1+0x5cc] ;  /* 0x0005cc00010f7983 */ /* 0x000ee20000300800 */
        /* <DEDUP_REMOVED lines=12> */
[----:B0-----:R-:W4:Y:S01]  /*52010*/  LDL.LU R18, [R1+0x5a8] ;  /* 0x0005a80001127983 */ /* 0x001f220000300800 */
[----:B------:R-:W4:Y:S03]  /*52020*/  LDL.LU R19, [R1+0x5ac] ;  /* 0x0005ac0001137983 */ /* 0x000f260000300800 */
        /* <DEDUP_REMOVED lines=21> */
[----:B0-----:R-:W3:Y:S01]  /*52180*/  LDL.LU.64 R14, [R1+0x5090] ;  /* 0x00509000010e7983 */ /* 0x001ee20000300a00 */
[----:B------:R-:W2:Y:S02]  /*52190*/  LDL.LU.64 R12, [R1+0x5088] ;  /* 0x00508800010c7983 */ /* 0x000ea40000300a00 */
[----:B------:R-:W-:Y:S02]  /*521a0*/  STL.64 [R1+0x4f70], R26 ;  /* 0x004f701a01007387 */ /* 0x000fe40000100a00 */
[----:B------:R0:W-:Y:S01]  /*521b0*/  STL [R1+0x4f68], R25 ;  /* 0x004f681901007387 */ /* 0x0001e20000100800 */
[----:B------:R-:W3:Y:S04]  /*521c0*/  LDL.LU R24, [R1+0x5b0] ;  /* 0x0005b00001187983 */ /* 0x000ee80000300800 */
[----:B0-----:R-:W3:Y:S01]  /*521d0*/  LDL.LU R25, [R1+0x5b4] ;  /* 0x0005b40001197983 */ /* 0x001ee20000300800 */
[----:B------:R-:W3:Y:S02]  /*521e0*/  LDL.LU R26, [R1+0x5b8] ;  /* 0x0005b800011a7983 */ /* 0x000ee40000300800 */
[----:B------:R-:W3:Y:S02]  /*521f0*/  LDL.LU R27, [R1+0x5bc] ;  /* 0x0005bc00011b7983 */ /* 0x000ee40000300800 */
[C---:B---3--:R-:W-:Y:S01]  /*52200*/  HMMA.16816.F32.BF16 R24, R4.reuse, R14, R24 ;  /* 0x0000000e0418723c */ /* 0x048fe20000041818 */
[----:B------:R-:W-:Y:S01]  /*52210*/  STL.64 [R1+0x4f80], R14 ;  /* 0x004f800e01007387 */ /* 0x000fe20000100a00 */
[----:B--2---:R0:W-:Y:S11]  /*52220*/  STL.64 [R1+0x4f78], R12 ;  /* 0x004f780c01007387 */ /* 0x0041f60000100a00 */
[----:B------:R-:W-:Y:S10]  /*52230*/  @!UPT UIADD3 URZ, URZ, URZ, URZ ;  /* 0x0000003f3f3ff290 */ /* 0x000ff4000fffe03f */
[----:B------:R-:W-:Y:S01]  /*52240*/  STL.64 [R1+0x5b0], R24 ;  /* 0x0005b01801007387 */ /* 0x000fe20000100a00 */
[----:B------:R-:W-:Y:S02]  /*52250*/  STL.64 [R1+0x5b8], R26 ;  /* 0x0005b81a01007387 */ /* 0x000fe40000100a00 */
[----:B0-----:R-:W2:Y:S02]  /*52260*/  LDL.LU R12, [R1+0x200] ;  /* 0x00020000010c7983 */ /* 0x001ea40000300800 */
[----:B------:R-:W2:Y:S01]  /*52270*/  LDL.LU R13, [R1+0x204] ;  /* 0x00020400010d7983 */ /* 0x000ea20000300800 */
[----:B------:R-:W3:Y:S01]  /*52280*/  LDL.LU R14, [R1+0x208] ;  /* 0x00020800010e7983 */ /* 0x000ee20000300800 */
[----:B------:R-:W3:Y:S01]  /*52290*/  LDL.LU R15, [R1+0x20c] ;  /* 0x00020c00010f7983 */ /* 0x000ee20000300800 */
[C---:B----4-:R-:W-:Y:S02]  /*522a0*/  HMMA.16816.F32.BF16 R16, R4.reuse, R10, R16 ;  /* 0x0000000a0410723c */ /* 0x050fe40000041810 */
[----:B---3--:R-:W-:Y:S01]  /*522b0*/  STL.64 [R1+0x4f90], R14 ;  /* 0x004f900e01007387 */ /* 0x008fe20000100a00 */
[----:B--2---:R0:W-:Y:S03]  /*522c0*/  STL.64 [R1+0x4f88], R12 ;  /* 0x004f880c01007387 */ /* 0x0041e60000100a00 */
[----:B0-----:R-:W2:Y:S01]  /*522d0*/  LDL.LU R12, [R1+0x210] ;  /* 0x00021000010c7983 */ /* 0x001ea20000300800 */
[----:B------:R-:W2:Y:S02]  /*522e0*/  LDL.LU R13, [R1+0x214] ;  /* 0x00021400010d7983 */ /* 0x000ea40000300800 */
[----:B------:R-:W2:Y:S02]  /*522f0*/  LDL.LU R14, [R1+0x218] ;  /* 0x00021800010e7983 */ /* 0x000ea40000300800 */
[----:B------:R-:W2:Y:S01]  /*52300*/  LDL.LU R15, [R1+0x21c] ;  /* 0x00021c00010f7983 */ /* 0x000ea20000300800 */
[----:B------:R-:W3:Y:S11]  /*52310*/  LDL.LU.64 R26, [R1+0x8] ;  /* 0x00000800011a7983 */ /* 0x000ef60000300a00 */
[----:B------:R-:W-:Y:S02]  /*52320*/  STL.64 [R1+0x5a0], R16 ;  /* 0x0005a01001007387 */ /* 0x000fe40000100a00 */
[----:B------:R0:W-:Y:S02]  /*52330*/  STL.64 [R1+0x5a8], R18 ;  /* 0x0005a81201007387 */ /* 0x0001e40000100a00 */
[----:B0-----:R-:W4:Y:S01]  /*52340*/  LDL.LU.64 R18, [R1+0x5080] ;  /* 0x0050800001127983 */ /* 0x001f220000300a00 */
[----:B------:R0:W-:Y:S02]  /*52350*/  STL.64 [R1+0x4f60], R10 ;  /* 0x004f600a01007387 */ /* 0x0001e40000100a00 */
[----:B------:R-:W-:Y:S01]  /*52360*/  STL.64 [R1+0x4f58], R8 ;  /* 0x004f580801007387 */ /* 0x000fe20000100a00 */
[----:B0-----:R-:W2:Y:S01]  /*52370*/  LDL.LU.64 R10, [R1+0x18] ;  /* 0x00001800010a7983 */ /* 0x001ea20000300a00 */
[C---:B----4-:R-:W-:Y:S03]  /*52380*/  HMMA.16816.F32.BF16 R16, R4.reuse, R18, R20 ;  /* 0x000000120410723c */ /* 0x050fe60000041814 */
[----:B------:R-:W4:Y:S01]  /*52390*/  LDL.LU.64 R22, [R1+0x5078] ;  /* 0x0050780001167983 */ /* 0x000f220000300a00 */
[----:B------:R-:W4:Y:S11]  /*523a0*/  LDL.LU.64 R20, [R1+0x5070] ;  /* 0x0050700001147983 */ /* 0x000f360000300a00 */
[----:B------:R-:W-:Y:S08]  /*523b0*/  @!UPT UIADD3 URZ, URZ, URZ, URZ ;  /* 0x0000003f3f3ff290 */ /* 0x000ff0000fffe03f */
        /* <DEDUP_REMOVED lines=60> */
[----:B------:R-:W2:Y:S01]  /*52780*/  LDL.LU.64 R22, [R1+0x4fa0] ;  /* 0x004fa00001167983 */ /* 0x000ea20000300a00 */
[----:B------:R-:W2:Y:S11]  /*52790*/  LDL.LU.64 R20, [R1+0x4f98] ;  /* 0x004f980001147983 */ /* 0x000eb60000300a00 */
[----:B------:R-:W-:Y:S09]  /*527a0*/  @!UPT UIADD3 URZ, URZ, URZ, URZ ;  /* 0x0000003f3f3ff290 */ /* 0x000ff2000fffe03f */
[----:B------:R-:W-:Y:S01]  /*527b0*/  STL.64 [R1+0x230], R4 ;  /* 0x0002300401007387 */ /* 0x000fe20000100a00 */
[----:B------:R0:W-:Y:S03]  /*527c0*/  STL.64 [R1+0x238], R6 ;  /* 0x0002380601007387 */ /* 0x0001e60000100a00 */
[----:B0-----:R-:W4:Y:S01]  /*527d0*/  LDL.LU.64 R6, [R1+0x28] ;  /* 0x0000280001067983 */ /* 0x001f220000300a00 */
[----:B------:R0:W-:Y:S02]  /*527e0*/  STL.64 [R1+0x4e90], R18 ;  /* 0x004e901201007387 */ /* 0x0001e40000100a00 */
[----:B------:R-:W4:Y:S02]  /*527f0*/  LDL.LU R16, [R1+0x220] ;  /* 0x0002200001107983 */ /* 0x000f240000300800 */
[----:B------:R-:W4:Y:S01]  /*52800*/  LDL.LU R17, [R1+0x224] ;  /* 0x0002240001117983 */ /* 0x000f220000300800 */
[----:B0-----:R-:W4:Y:S01]  /*52810*/  LDL.LU R18, [R1+0x228] ;  /* 0x0002280001127983 */ /* 0x001f220000300800 */
[----:B------:R-:W4:Y:S01]  /*52820*/  LDL.LU R19, [R1+0x22c] ;  /* 0x00022c0001137983 */ /* 0x000f220000300800 */
[C---:B--2---:R-:W-:Y:S08]  /*52830*/  HMMA.16816.F32.BF16 R12, R20.reuse, R10, R12 ;  /* 0x0000000a140c723c */ /* 0x044ff0000004180c */
[----:B----4-:R-:W-:Y:S11]  /*52840*/  HMMA.16816.F32.BF16 R16, R20, R6, R16 ;  /* 0x000000061410723c */ /* 0x010ff60000041810 */
[----:B------:R-:W-:Y:S11]  /*52850*/  @!UPT UIADD3 URZ, URZ, URZ, URZ ;  /* 0x0000003f3f3ff290 */ /* 0x000ff6000fffe03f */
[----:B------:R-:W-:Y:S01]  /*52860*/  @!UPT UIADD3 URZ, URZ, URZ, URZ ;  /* 0x0000003f3f3ff290 */ /* 0x000fe2000fffe03f */
[----:B------:R-:W-:Y:S01]  /*52870*/  STL.64 [R1+0x220], R16 ;  /* 0x0002201001007387 */ /* 0x000fe20000100a00 */
[----:B------:R-:W-:Y:S02]  /*52880*/  STL.64 [R1+0x228], R18 ;  /* 0x0002281201007387 */ /* 0x000fe40000100a00 */
[----:B------:R-:W-:Y:S02]  /*52890*/  STL.64 [R1+0x210], R12 ;  /* 0x0002100c01007387 */ /* 0x000fe40000100a00 */
[----:B------:R0:W-:Y:S02]  /*528a0*/  STL.64 [R1+0x218], R14 ;  /* 0x0002180e01007387 */ /* 0x0001e40000100a00 */
[----:B0-----:R-:W2:Y:S01]  /*528b0*/  LDL.LU.64 R14, [R1+0x4f90] ;  /* 0x004f9000010e7983 */ /* 0x001ea20000300a00 */
[----:B------:R-:W2:Y:S02]  /*528c0*/  LDL.LU.64 R12, [R1+0x4f88] ;  /* 0x004f8800010c7983 */ /* 0x000ea40000300a00 */
[----:B------:R-:W4:Y:S02]  /*528d0*/  LDL.LU R8, [R1+0x1e0] ;  /* 0x0001e00001087983 */ /* 0x000f240000300800 */
[----:B------:R-:W-:Y:S01]  /*528e0*/  IMAD.MOV.U32 R18, RZ, RZ, R10 ;  /* 0x000000ffff127224 */ /* 0x000fe200078e000a */
[----:B------:R-:W4:Y:S01]  /*528f0*/  LDL.LU R9, [R1+0x1e4] ;  /* 0x0001e40001097983 */ /* 0x000f220000300800 */
[----:B------:R-:W-:-:S02]  /*52900*/  IMAD.MOV.U32 R16, RZ, RZ, R6 ;  /* 0x000000ffff107224 */ /* 0x000fc400078e0006 */
[----:B------:R-:W-:Y:S02]  /*52910*/  IMAD.MOV.U32 R17, RZ, RZ, R11 ;  /* 0x000000ffff117224 */ /* 0x000fe400078e000b */
[----:B------:R-:W4:Y:S02]  /*52920*/  LDL.LU R10, [R1+0x1e8] ;  /* 0x0001e800010a7983 */ /* 0x000f240000300800 */
[----:B------:R-:W-:Y:S01]  /*52930*/  IMAD.MOV.U32 R6, RZ, RZ, R7 ;  /* 0x000000ffff067224 */ /* 0x000fe200078e0007 */
[----:B------:R-:W4:Y:S01]  /*52940*/  LDL.LU R11, [R1+0x1ec] ;  /* 0x0001ec00010b7983 */ /* 0x000f220000300800 */
[----:B------:R-:W4:Y:S02]  /*52950*/  LDL R7, [R1+0x9d0] ;  /* 0x0009d00001077983 */ /* 0x000f240000100800 */
[----:B---3--:R-:W-:Y:S02]  /*52960*/  IMAD.MOV.U32 R29, RZ, RZ, R26 ;  /* 0x000000ffff1d7224 */ /* 0x008fe400078e001a */
[----:B------:R-:W-:Y:S01]  /*52970*/  IMAD.MOV.U32 R19, RZ, RZ, R27 ;  /* 0x000000ffff137224 */ /* 0x000fe200078e001b */
[C---:B--2---:R-:W-:Y:S01]  /*52980*/  HMMA.16816.F32.BF16 R12, R20.reuse, R26, R12 ;  /* 0x0000001a140c723c */ /* 0x044fe2000004180c */
[----:B----4-:R0:W-:Y:S01]  /*52990*/  STL.64 [R1+0x4f30], R6 ;  /* 0x004f300601007387 */ /* 0x0101e20000100a00 */
[----:B------:R-:W2:Y:S02]  /*529a0*/  LDL.LU R4, [R1+0x1f0] ;  /* 0x0001f00001047983 */ /* 0x000ea40000300800 */
[----:B------:R-:W2:Y:S01]  /*529b0*/  LDL.LU R5, [R1+0x1f4] ;  /* 0x0001f40001057983 */ /* 0x000ea20000300800 */
[----:B0-----:R-:W2:Y:S01]  /*529c0*/  LDL.LU R6, [R1+0x1f8] ;  /* 0x0001f80001067983 */ /* 0x001ea20000300800 */
[----:B------:R-:W2:Y:S11]  /*529d0*/  LDL.LU R7, [R1+0x1fc] ;  /* 0x0001fc0001077983 */ /* 0x000eb60000300800 */
[----:B------:R-:W-:Y:S06]  /*529e0*/  @!UPT UIADD3 URZ, URZ, URZ, URZ ;  /* 0x0000003f3f3ff290 */ /* 0x000fec000fffe03f */
[----:B------:R-:W-:Y:S02]  /*529f0*/  STL.64 [R1+0x200], R12 ;  /* 0x0002000c01007387 */ /* 0x000fe40000100a00 */
[----:B------:R0:W-:Y:S02]  /*52a00*/  STL.64 [R1+0x208], R14 ;  /* 0x0002080e01007387 */ /* 0x0001e40000100a00 */
[----:B0-----:R-:W3:Y:S01]  /*52a10*/  LDL.LU.64 R14, [R1+0x4f80] ;  /* 0x004f8000010e7983 */ /* 0x001ee20000300a00 */
[----:B------:R-:W4:Y:S02]  /*52a20*/  LDL.LU.64 R12, [R1+0x4f78] ;  /* 0x004f7800010c7983 */ /* 0x000f240000300a00 */
[----:B------:R-:W2:Y:S02]  /*52a30*/  LDL.LU.64 R26, [R1+0x4f70] ;  /* 0x004f7000011a7983 */ /* 0x000ea40000300a00 */
[----:B------:R-:W3:Y:S01]  /*52a40*/  LDL.LU R25, [R1+0x4f68] ;  /* 0x004f680001197983 */ /* 0x000ee20000300800 */
[----:B------:R-:W-:Y:S01]  /*52a50*/  STL.64 [R1+0x4ef0], R18 ;  /* 0x004ef01201007387 */ /* 0x000fe20000100a00 */
[----:B------:R-:W-:Y:S01]  /*52a60*/  STL.64 [R1+0x4ee8], R16 ;  /* 0x004ee81001007387 */ /* 0x000fe20000100a00 */
[C---:B--2---:R-:W-:Y:S02]  /*52a70*/  HMMA.16816.F32.BF16 R4, R20.reuse, R26, R4 ;  /* 0x0000001a1404723c */ /* 0x044fe40000041804 */
[----:B------:R-:W-:Y:S01]  /*52a80*/  STL.64 [R1+0x4f40], R26 ;  /* 0x004f401a01007387 */ /* 0x000fe20000100a00 */
[----:B---3--:R0:W-:Y:S11]  /*52a90*/  STL [R1+0x4f38], R25 ;  /* 0x004f381901007387 */ /* 0x0081f60000100800 */
[----:B------:R-:W-:Y:S09]  /*52aa0*/  @!UPT UIADD3 URZ, URZ, URZ, URZ ;  /* 0x0000003f3f3ff290 */ /* 0x000ff2000fffe03f */
[----:B------:R-:W-:Y:S01]  /*52ab0*/  STL.64 [R1+0x1f0], R4 ;  /* 0x0001f00401007387 */ /* 0x000fe20000100a00 */
[----:B------:R-:W-:Y:S02]  /*52ac0*/  STL.64 [R1+0x1f8], R6 ;  /* 0x0001f80601007387 */ /* 0x000fe40000100a00 */
[----:B------:R-:W2:Y:S02]  /*52ad0*/  LDL.LU R24, [R1+0x1c0] ;  /* 0x0001c00001187983 */ /* 0x000ea40000300800 */
[----:B0-----:R-:W2:Y:S01]  /*52ae0*/  LDL.LU R25, [R1+0x1c4] ;  /* 0x0001c40001197983 */ /* 0x001ea20000300800 */
[----:B------:R-:W3:Y:S01]  /*52af0*/  LDL.LU R26, [R1+0x1c8] ;  /* 0x0001c800011a7983 */ /* 0x000ee20000300800 */
[----:B------:R-:W3:Y:S03]  /*52b00*/  LDL.LU R27, [R1+0x1cc] ;  /* 0x0001cc00011b7983 */ /* 0x000ee60000300800 */
[----:B---3--:R-:W-:Y:S01]  /*52b10*/  STL.64 [R1+0x4f50], R26 ;  /* 0x004f501a01007387 */ /* 0x008fe20000100a00 */
[----:B--2---:R0:W-:Y:S03]  /*52b20*/  STL.64 [R1+0x4f48], R24 ;  /* 0x004f481801007387 */ /* 0x0041e60000100a00 */
[----:B0-----:R-:W2:Y:S01]  /*52b30*/  LDL.LU R24, [R1+0x1d0] ;  /* 0x0001d00001187983 */ /* 0x001ea20000300800 */
[----:B------:R-:W2:Y:S02]  /*52b40*/  LDL.LU R25, [R1+0x1d4] ;  /* 0x0001d40001197983 */ /* 0x000ea40000300800 */
[----:B------:R-:W2:Y:S02]  /*52b50*/  LDL.LU R26, [R1+0x1d8] ;  /* 0x0001d800011a7983 */ /* 0x000ea40000300800 */
[----:B------:R-:W2:Y:S01]  /*52b60*/  LDL.LU R27, [R1+0x1dc] ;  /* 0x0001dc00011b7983 */ /* 0x000ea20000300800 */
[----:B------:R-:W3:Y:S01]  /*52b70*/  LDL.LU.64 R6, [R1+0x38] ;  /* 0x0000380001067983 */ /* 0x000ee20000300a00 */
[----:B------:R-:W2:Y:S02]  /*52b80*/  LDL.LU R16, [R1+0x190] ;  /* 0x0001900001107983 */ /* 0x000ea40000300800 */
[----:B------:R-:W2:Y:S02]  /*52b90*/  LDL.LU R17, [R1+0x194] ;  /* 0x0001940001117983 */ /* 0x000ea40000300800 */
[----:B------:R-:W2:Y:S01]  /*52ba0*/  LDL.LU R18, [R1+0x198] ;  /* 0x0001980001127983 */ /* 0x000ea20000300800 */
[----:B------:R-:W2:Y:S01]  /*52bb0*/  LDL.LU R19, [R1+0x19c] ;  /* 0x00019c0001137983 */ /* 0x000ea20000300800 */
[C---:B------:R-:W-:Y:S03]  /*52bc0*/  HMMA.16816.F32.BF16 R8, R20.reuse, R14, R8 ;  /* 0x0000000e1408723c */ /* 0x040fe60000041808 */
[----:B--2---:R0:W-:Y:S01]  /*52bd0*/  STL.64 [R1+0x4f08], R18 ;  /* 0x004f081201007387 */ /* 0x0041e20000100a00 */
[----:B------:R1:W-:Y:S03]  /*52be0*/  STL.64 [R1+0x4f00], R16 ;  /* 0x004f001001007387 */ /* 0x0003e60000100a00 */
[----:B0-----:R-:W2:Y:S04]  /*52bf0*/  LDL.64 R18, [R1+0x148] ;  /* 0x0001480001127983 */ /* 0x001ea80000100a00 */
[----:B--2---:R0:W-:Y:S01]  /*52c00*/  STL.64 [R1+0x4f18], R18 ;  /* 0x004f181201007387 */ /* 0x0041e20000100a00 */
[----:B-1----:R-:W2:Y:S02]  /*52c10*/  LDL.LU R16, [R1+0x1b0] ;  /* 0x0001b00001107983 */ /* 0x002ea40000300800 */
[----:B------:R-:W2:Y:S01]  /*52c20*/  LDL.LU R17, [R1+0x1b4] ;  /* 0x0001b40001117983 */ /* 0x000ea20000300800 */
[----:B0-----:R-:W2:Y:S01]  /*52c30*/  LDL.LU R18, [R1+0x1b8] ;  /* 0x0001b80001127983 */ /* 0x001ea20000300800 */
[----:B------:R-:W2:Y:S07]  /*52c40*/  LDL.LU R19, [R1+0x1bc] ;  /* 0x0001bc0001137983 */ /* 0x000eae0000300800 */
[----:B------:R-:W-:Y:S02]  /*52c50*/  STL.64 [R1+0x8f0], R8 ;  /* 0x0008f00801007387 */ /* 0x000fe40000100a00 */
[----:B------:R0:W-:Y:S02]  /*52c60*/  STL.64 [R1+0x8f8], R10 ;  /* 0x0008f80a01007387 */ /* 0x0001e40000100a00 */
[----:B0-----:R-:W2:Y:S01]  /*52c70*/  LDL.LU.64 R10, [R1+0x4f60] ;  /* 0x004f6000010a7983 */ /* 0x001ea20000300a00 */
[----:B------:R-:W2:Y:S02]  /*52c80*/  LDL.LU.64 R8, [R1+0x4f58] ;  /* 0x004f580001087983 */ /* 0x000ea40000300a00 */
[----:B------:R0:W-:Y:S02]  /*52c90*/  STL.64 [R1+0x4e18], R14 ;  /* 0x004e180e01007387 */ /* 0x0001e40000100a00 */
[----:B----4-:R-:W-:Y:S01]  /*52ca0*/  STL.64 [R1+0x4e10], R12 ;  /* 0x004e100c01007387 */ /* 0x010fe20000100a00 */
[----:B0-----:R-:W4:Y:S04]  /*52cb0*/  LDL.64 R14, [R1+0x128] ;  /* 0x00012800010e7983 */ /* 0x001f280000100a00 */
[----:B----4-:R0:W-:Y:S04]  /*52cc0*/  STL.64 [R1+0x4ef8], R14 ;  /* 0x004ef80e01007387 */ /* 0x0101e80000100a00 */
[----:B0-----:R-:W4:Y:S01]  /*52cd0*/  LDL.LU.64 R14, [R1+0x138] ;  /* 0x00013800010e7983 */ /* 0x001f220000300a00 */
[C---:B--2---:R-:W-:Y:S03]  /*52ce0*/  HMMA.16816.F32.BF16 R24, R20.reuse, R10, R24 ;  /* 0x0000000a1418723c */ /* 0x044fe60000041818 */
[----:B----4-:R0:W-:Y:S01]  /*52cf0*/  STL.64 [R1+0x4f10], R14 ;  /* 0x004f100e01007387 */ /* 0x0101e20000100a00 */
[----:B------:R-:W2:Y:S02]  /*52d00*/  LDL.LU R12, [R1+0x1a0] ;  /* 0x0001a000010c7983 */ /* 0x000ea40000300800 */
[----:B------:R-:W2:Y:S01]  /*52d10*/  LDL.LU R13, [R1+0x1a4] ;  /* 0x0001a400010d7983 */ /* 0x000ea20000300800 */
[----:B0-----:R-:W4:Y:S01]  /*52d20*/  LDL.LU R14, [R1+0x1a8] ;  /* 0x0001a800010e7983 */ /* 0x001f220000300800 */
[----:B------:R-:W4:Y:S03]  /*52d30*/  LDL.LU R15, [R1+0x1ac] ;  /* 0x0001ac00010f7983 */ /* 0x000f260000300800 */
[----:B----4-:R0:W-:Y:S01]  /*52d40*/  STL.64 [R1+0x4f28], R14 ;  /* 0x004f280e01007387 */ /* 0x0101e20000100a00 */
[----:B--2---:R-:W-:Y:S03]  /*52d50*/  STL.64 [R1+0x4f20], R12 ;  /* 0x004f200c01007387 */ /* 0x004fe60000100a00 */
[----:B0-----:R-:W2:Y:S08]  /*52d60*/  LDL.LU.64 R14, [R1+0x158] ;  /* 0x00015800010e7983 */ /* 0x001eb00000300a00 */
[----:B------:R-:W-:Y:S02]  /*52d70*/  STL.64 [R1+0x8e0], R24 ;  /* 0x0008e01801007387 */ /* 0x000fe40000100a00 */
[----:B------:R0:W-:Y:S02]  /*52d80*/  STL.64 [R1+0x8e8], R26 ;  /* 0x0008e81a01007387 */ /* 0x0001e40000100a00 */
[----:B0-----:R-:W3:Y:S01]  /*52d90*/  LDL.LU.64 R26, [R1+0x4f50] ;  /* 0x004f5000011a7983 */ /* 0x001ee20000300a00 */
[----:B------:R-:W3:Y:S02]  /*52da0*/  LDL.LU.64 R24, [R1+0x4f48] ;  /* 0x004f480001187983 */ /* 0x000ee40000300a00 */
[----:B------:R-:W-:Y:S02]  /*52db0*/  STL.64 [R1+0x4e08], R10 ;  /* 0x004e080a01007387 */ /* 0x000fe40000100a00 */
[----:B------:R-:W-:Y:S01]  /*52dc0*/  STL.64 [R1+0x4e00], R8 ;  /* 0x004e000801007387 */ /* 0x000fe20000100a00 */
[C---:B---3--:R-:W-:Y:S11]  /*52dd0*/  HMMA.16816.F32.BF16 R24, R20.reuse, R6, R24 ;  /* 0x000000061418723c */ /* 0x048ff60000041818 */
[----:B------:R-:W-:Y:S11]  /*52de0*/  @!UPT UIADD3 URZ, URZ, URZ, URZ ;  /* 0x0000003f3f3ff290 */ /* 0x000ff6000fffe03f */
[----:B------:R-:W-:Y:S01]  /*52df0*/  @!UPT UIADD3 URZ, URZ, URZ, URZ ;  /* 0x0000003f3f3ff290 */ /* 0x000fe2000fffe03f */
[----:B------:R-:W-:Y:S01]  /*52e00*/  STL.64 [R1+0x8d0], R24 ;  /* 0x0008d01801007387 */ /* 0x000fe20000100a00 */
[----:B------:R0:W-:Y:S03]  /*52e10*/  STL.64 [R1+0x8d8], R26 ;  /* 0x0008d81a01007387 */ /* 0x0001e60000100a00 */
[----:B0-----:R-:W3:Y:S01]  /*52e20*/  LDL.LU.64 R26, [R1+0x4f40] ;  /* 0x004f4000011a7983 */ /* 0x001ee20000300a00 */
[----:B--2---:R-:W-:Y:S01]  /*52e30*/  HMMA.16816.F32.BF16 R16, R20, R14, R16 ;  /* 0x0000000e1410723c */ /* 0x004fe20000041810 */
[----:B------:R-:W-:Y:S02]  /*52e40*/  IMAD.MOV.U32 R24, RZ, RZ, R6 ;  /* 0x000000ffff187224 */ /* 0x000fe400078e0006 */
[----:B------:R-:W-:Y:S01]  /*52e50*/  IMAD.MOV.U32 R9, RZ, RZ, R3 ;  /* 0x000000ffff097224 */ /* 0x000fe200078e0003 */
[----:B------:R-:W2:Y:S01]  /*52e60*/  LDL.LU R25, [R1+0x4f38] ;  /* 0x004f380001197983 */ /* 0x000ea20000300800 */
[----:B------:R-:W-:-:S02]  /*52e70*/  IMAD.MOV.U32 R3, RZ, RZ, R7 ;  /* 0x000000ffff037224 */ /* 0x000fc400078e0007 */
[----:B------:R-:W4:Y:S02]  /*52e80*/  LDL.LU.64 R6, [R1+0x4f30] ;  /* 0x004f300001067983 */ /* 0x000f240000300a00 */
[----:B------:R-:W-:Y:S02]  /*52e90*/  IMAD.MOV.U32 R5, RZ, RZ, R14 ;  /* 0x000000ffff057224 */ /* 0x000fe400078e000e */
[----:B------:R-:W-:Y:S02]  /*52ea0*/  IMAD.MOV.U32 R4, RZ, RZ, R15 ;  /* 0x000000ffff047224 */ /* 0x000fe400078e000f */
[----:B------:R-:W-:Y:S02]  /*52eb0*/  IMAD.MOV.U32 R8, RZ, RZ, R28 ;  /* 0x000000ffff087224 */ /* 0x000fe400078e001c */
[----:B------:R-:W-:-:S09]  /*52ec0*/  IMAD.MOV.U32 R11, RZ, RZ, R0 ;  /* 0x000000ffff0b7224 */ /* 0x000fd200078e0000 */
[----:B------:R-:W-:Y:S02]  /*52ed0*/  IMAD.MOV.U32 R28, RZ, RZ, R18 ;  /* 0x000000ffff1c7224 */ /* 0x000fe400078e0012 */
[----:B------:R-:W-:Y:S01]  /*52ee0*/  IMAD.MOV.U32 R0, RZ, RZ, R19 ;  /* 0x000000ffff007224 */ /* 0x000fe200078e0013 */
[----:B---3--:R-:W-:Y:S01]  /*52ef0*/  STL.64 [R1+0x4e60], R26 ;  /* 0x004e601a01007387 */ /* 0x008fe20000100a00 */
[----:B------:R-:W-:Y:S02]  /*52f00*/  STL [R1+0x4e58], R24 ;  /* 0x004e581801007387 */ /* 0x000fe40000100800 */
[----:B------:R-:W3:Y:S02]  /*52f10*/  LDL.LU.64 R14, [R1+0x4f28] ;  /* 0x004f2800010e7983 */ /* 0x000ee40000300a00 */
[----:B------:R-:W3:Y:S01]  /*52f20*/  LDL.LU.64 R12, [R1+0x4f20] ;  /* 0x004f2000010c7983 */ /* 0x000ee20000300a00 */
[----:B------:R-:W-:Y:S01]  /*52f30*/  STL.64 [R1+0x950], R16 ;  /* 0x0009501001007387 */ /* 0x000fe20000100a00 */
[----:B------:R-:W3:Y:S02]  /*52f40*/  LDL.LU.64 R18, [R1+0x4f18] ;  /* 0x004f180001127983 */ /* 0x000ee40000300a00 */
[----:B------:R-:W-:Y:S02]  /*52f50*/  STL [R1+0x4dd4], R4 ;  /* 0x004dd40401007387 */ /* 0x000fe40000100800 */
[----:B------:R-:W-:Y:S01]  /*52f60*/  STL [R1+0x4dd0], R5 ;  /* 0x004dd00501007387 */ /* 0x000fe20000100800 */
[----:B------:R-:W-:Y:S01]  /*52f70*/  STL [R1+0x4730], R0 ;  /* 0x0047300001007387 */ /* 0x000fe20000100800 */
[----:B------:R0:W-:Y:S01]  /*52f80*/  STL [R1+0x4718], R28 ;  /* 0x0047181c01007387 */ /* 0x0001e20000100800 */
[----:B---3--:R-:W-:Y:S01]  /*52f90*/  HMMA.16816.F32.BF16 R12, R20, R18, R12 ;  /* 0x00000012140c723c */ /* 0x008fe2000004180c */
[----:B0-----:R-:W-:Y:S11]  /*52fa0*/  IMAD.MOV.U32 R28, RZ, RZ, R19 ;  /* 0x000000ffff1c7224 */ /* 0x001ff600078e0013 */
[----:B------:R-:W-:Y:S11]  /*52fb0*/  @!UPT UIADD3 URZ, URZ, URZ, URZ ;  /* 0x0000003f3f3ff290 */ /* 0x000ff6000fffe03f */
[----:B------:R-:W-:Y:S01]  /*52fc0*/  STL.64 [R1+0x940], R12 ;  /* 0x0009400c01007387 */ /* 0x000fe20000100a00 */
[----:B------:R0:W-:Y:S03]  /*52fd0*/  STL.64 [R1+0x948], R14 ;  /* 0x0009480e01007387 */ /* 0x0001e60000100a00 */
[----:B0-----:R-:W3:Y:S01]  /*52fe0*/  LDL.LU.64 R14, [R1+0x4f10] ;  /* 0x004f1000010e7983 */ /* 0x001ee20000300a00 */
[----:B------:R-:W2:Y:S02]  /*52ff0*/  LDL.LU.64 R18, [R1+0x4f08] ;  /* 0x004f080001127983 */ /* 0x000ea40000300a00 */
[----:B------:R-:W2:Y:S02]  /*53000*/  LDL.LU.64 R16, [R1+0x4f00] ;  /* 0x004f000001107983 */ /* 0x000ea40000300a00 */
[----:B------:R-:W-:Y:S02]  /*53010*/  STL [R1+0x4dd8], R28 ;  /* 0x004dd81c01007387 */ /* 0x000fe40000100800 */
[----:B------:R-:W-:-:S02]  /*53020*/  IMAD.MOV.U32 R10, RZ, RZ, R2 ;  /* 0x000000ffff0a7224 */ /* 0x000fc400078e0002 */
[----:B---3--:R-:W-:Y:S02]  /*53030*/  IMAD.MOV.U32 R4, RZ, RZ, R14 ;  /* 0x000000ffff047224 */ /* 0x008fe400078e000e */
[----:B------:R-:W-:Y:S01]  /*53040*/  IMAD.MOV.U32 R5, RZ, RZ, R15 ;  /* 0x000000ffff057224 */ /* 0x000fe200078e000f */
[C---:B--2---:R-:W-:Y:S01]  /*53050*/  HMMA.16816.F32.BF16 R16, R20.reuse, R14, R16 ;  /* 0x0000000e1410723c */ /* 0x044fe20000041810 */
[----:B------:R-:W2:Y:S11]  /*53060*/  LDL.LU.64 R14, [R1+0x4ef8] ;  /* 0x004ef800010e7983 */ /* 0x000eb60000300a00 */
[----:B------:R-:W-:Y:S11]  /*53070*/  @!UPT UIADD3 URZ, URZ, URZ, URZ ;  /* 0x0000003f3f3ff290 */ /* 0x000ff6000fffe03f */
[----:B------:R-:W-:Y:S01]  /*53080*/  STL.64 [R1+0x930], R16 ;  /* 0x0009301001007387 */ /* 0x000fe20000100a00 */
[----:B------:R0:W-:Y:S02]  /*53090*/  STL [R1+0x938], R18 ;  /* 0x0009381201007387 */ /* 0x0001e40000100800 */
[----:B------:R-:W-:Y:S02]  /*530a0*/  IMAD.MOV.U32 R2, RZ, RZ, R19 ;  /* 0x000000ffff027224 */ /* 0x000fe400078e0013 */
[----:B0-----:R-:W3:Y:S01]  /*530b0*/  LDL.LU.64 R18, [R1+0x4ef0] ;  /* 0x004ef00001127983 */ /* 0x001ee20000300a00 */
[----:B------:R-:W3:Y:S02]  /*530c0*/  LDL.LU.64 R16, [R1+0x4ee8] ;  /* 0x004ee80001107983 */ /* 0x000ee40000300a00 */
[----:B------:R-:W-:Y:S02]  /*530d0*/  STL [R1+0x4de0], R5 ;  /* 0x004de00501007387 */ /* 0x000fe40000100800 */
[----:B------:R-:W-:Y:S01]  /*530e0*/  STL [R1+0x4ddc], R4 ;  /* 0x004ddc0401007387 */ /* 0x000fe20000100800 */
[----:B----4-:R-:W-:Y:S01]  /*530f0*/  STL [R1+0x4ee0], R7 ;  /* 0x004ee00701007387 */ /* 0x010fe20000100800 */
[----:B------:R-:W-:Y:S01]  /*53100*/  STL [R1+0x4734], R2 ;  /* 0x0047340201007387 */ /* 0x000fe20000100800 */
[----:B--2---:R-:W-:Y:S11]  /*53110*/  HMMA.16816.F32.BF16 R8, R20, R14, R8 ;  /* 0x0000000e1408723c */ /* 0x004ff60000041808 */
[----:B------:R-:W-:Y:S11]  /*53120*/  @!UPT UIADD3 URZ, URZ, URZ, URZ ;  /* 0x0000003f3f3ff290 */ /* 0x000ff6000fffe03f */
[----:B------:R-:W-:Y:S01]  /*53130*/  @!UPT UIADD3 URZ, URZ, URZ, URZ ;  /* 0x0000003f3f3ff290 */ /* 0x000fe2000fffe03f */
[----:B------:R0:W-:Y:S01]  /*53140*/  STL.64 [R1+0x920], R8 ;  /* 0x0009200801007387 */ /* 0x0001e20000100a00 */
[----:B------:R1:W-:Y:S03]  /*53150*/  STL.64 [R1+0x928], R10 ;  /* 0x0009280a01007387 */ /* 0x0003e60000100a00 */
[----:B0-----:R-:W2:Y:S01]  /*53160*/  LDL.LU R8, [R1+0x50] ;  /* 0x0000500001087983 */ /* 0x001ea20000300800 */
[----:B------:R-:W2:Y:S02]  /*53170*/  LDL.LU R9, [R1+0x54] ;  /* 0x0000540001097983 */ /* 0x000ea40000300800 */
[----:B-1----:R-:W4:Y:S02]  /*53180*/  LDL.LU R10, [R1+0x58] ;  /* 0x00005800010a7983 */ /* 0x002f240000300800 */
[----:B------:R-:W4:Y:S02]  /*53190*/  LDL.LU R11, [R1+0x5c] ;  /* 0x00005c00010b7983 */ /* 0x000f240000300800 */
[----:B---3--:R-:W-:-:S02]  /*531a0*/  IMAD.MOV.U32 R26, RZ, RZ, R16 ;  /* 0x000000ffff1a7224 */ /* 0x008fc400078e0010 */
[----:B------:R-:W-:Y:S02]  /*531b0*/  IMAD.MOV.U32 R27, RZ, RZ, R6 ;  /* 0x000000ffff1b7224 */ /* 0x000fe400078e0006 */
[----:B------:R-:W-:Y:S01]  /*531c0*/  IMAD.MOV.U32 R28, RZ, RZ, R15 ;  /* 0x000000ffff1c7224 */ /* 0x000fe200078e000f */
[----:B----4-:R0:W-:Y:S01]  /*531d0*/  STL.64 [R1+0x4e28], R10 ;  /* 0x004e280a01007387 */ /* 0x0101e20000100a00 */
[----:B--2---:R-:W-:Y:S02]  /*531e0*/  STL.64 [R1+0x4e20], R8 ;  /* 0x004e200801007387 */ /* 0x004fe40000100a00 */
[----:B0-----:R-:W-:Y:S02]  /*531f0*/  IMAD.MOV.U32 R10, RZ, RZ, R29 ;  /* 0x000000ffff0a7224 */ /* 0x001fe400078e001d */
[----:B------:R-:W-:Y:S01]  /*53200*/  IMAD.MOV.U32 R11, RZ, RZ, R19 ;  /* 0x000000ffff0b7224 */ /* 0x000fe200078e0013 */
[----:B------:R-:W2:Y:S04]  /*53210*/  LDL.LU R29, [R1+0x4ee4] ;  /* 0x004ee400011d7983 */ /* 0x000ea80000300800 */
[----:B------:R0:W-:Y:S01]  /*53220*/  STL.64 [R1+0x4e40], R10 ;  /* 0x004e400a01007387 */ /* 0x0001e20000100a00 */
[----:B------:R-:W3:Y:S02]  /*53230*/  LDL.LU R12, [R1+0x60] ;  /* 0x00006000010c7983 */ /* 0x000ee40000300800 */
[----:B------:R-:W3:Y:S02]  /*53240*/  LDL.LU R13, [R1+0x64] ;  /* 0x00006400010d7983 */ /* 0x000ee40000300800 */
[----:B------:R-:W4:Y:S01]  /*53250*/  LDL.LU R14, [R1+0x68] ;  /* 0x00006800010e7983 */ /* 0x000f220000300800 */
[----:B------:R-:W4:Y:S01]  /*53260*/  LDL.LU R15, [R1+0x6c] ;  /* 0x00006c00010f7983 */ /* 0x000f220000300800 */
[----:B0-----:R-:W-:-:S02]  /*53270*/  IMAD.MOV.U32 R10, RZ, RZ, R18 ;  /* 0x000000ffff0a7224 */ /* 0x001fc400078e0012 */
[----:B------:R-:W-:-:S05]  /*53280*/  IMAD.MOV.U32 R11, RZ, RZ, R17 ;  /* 0x000000ffff0b7224 */ /* 0x000fca00078e0011 */
[----:B------:R-:W-:Y:S01]  /*53290*/  STL.64 [R1+0x4e68], R10 ;  /* 0x004e680a01007387 */ /* 0x000fe20000100a00 */
[----:B------:R-:W-:Y:S02]  /*532a0*/  STL.64 [R1+0x4e88], R26 ;  /* 0x004e881a01007387 */ /* 0x000fe40000100a00 */
[----:B------:R0:W-:Y:S02]  /*532b0*/  STL [R1+0x4e80], R25 ;  /* 0x004e801901007387 */ /* 0x0001e40000100800 */
[----:B------:R-:W2:Y:S01]  /*532c0*/  LDL.LU R24, [R1+0xa0] ;  /* 0x0000a00001187983 */ /* 0x000ea20000300800 */
[----:B0-----:R-:W2:Y:S01]  /*532d0*/  LDL.LU R25, [R1+0xa4] ;  /* 0x0000a40001197983 */ /* 0x001ea20000300800 */
        /* <DEDUP_REMOVED lines=12> */
[----:B--2---:R0:W-:Y:S01]  /*533a0*/  STL.64 [R1+0x4eb0], R26 ;  /* 0x004eb01a01007387 */ /* 0x0041e20000100a00 */
[----:B------:R-:W-:Y:S03]  /*533b0*/  STL.64 [R1+0x4ea8], R24 ;  /* 0x004ea81801007387 */ /* 0x000fe60000100a00 */
[----:B0-----:R-:W2:Y:S04]  /*533c0*/  LDL.LU.64 R26, [R1+0xf8] ;  /* 0x0000f800011a7983 */ /* 0x001ea80000300a00 */
[----:B--2---:R0:W-:Y:S04]  /*533d0*/  STL.64 [R1+0x4ec0], R26 ;  /* 0x004ec01a01007387 */ /* 0x0041e80000100a00 */
[----:B0-----:R-:W2:Y:S04]  /*533e0*/  LDL.64 R26, [R1+0x108] ;  /* 0x00010800011a7983 */ /* 0x001ea80000100a00 */
[----:B--2---:R0:W-:Y:S04]  /*533f0*/  STL.64 [R1+0x4ed8], R26 ;  /* 0x004ed81a01007387 */ /* 0x0041e80000100a00 */
[----:B0-----:R-:W3:Y:S01]  /*53400*/  LDL.LU.64 R26, [R1+0x118] ;  /* 0x00011800011a7983 */ /* 0x001ee20000300a00 */
[----:B------:R-:W2:Y:S03]  /*53410*/  LDL.64 R18, [R1+0xe8] ;  /* 0x0000e80001127983 */ /* 0x000ea60000100a00 */
[----:B--2---:R0:W-:Y:S01]  /*53420*/  STL.64 [R1+0x4eb8], R18 ;  /* 0x004eb81201007387 */ /* 0x0041e20000100a00 */
[----:B------:R-:W2:Y:S02]  /*53430*/  LDL.LU R16, [R1+0xc0] ;  /* 0x0000c00001107983 */ /* 0x000ea40000300800 */
[----:B------:R-:W2:Y:S01]  /*53440*/  LDL.LU R17, [R1+0xc4] ;  /* 0x0000c40001117983 */ /* 0x000ea20000300800 */
[----:B0-----:R-:W2:Y:S01]  /*53450*/  LDL.LU R18, [R1+0xc8] ;  /* 0x0000c80001127983 */ /* 0x001ea20000300800 */
[----:B------:R-:W2:Y:S01]  /*53460*/  LDL.LU R19, [R1+0xcc] ;  /* 0x0000cc0001137983 */ /* 0x000ea20000300800 */
[----:B---3--:R-:W-:Y:S02]  /*53470*/  HMMA.16816.F32.BF16 R4, R20, R26, R4 ;  /* 0x0000001a1404723c */ /* 0x008fe40000041804 */
        /* <DEDUP_REMOVED lines=10> */
[----:B----4-:R-:W-:Y:S01]  /*53520*/  STL.64 [R1+0x4e38], R14 ;  /* 0x004e380e01007387 */ /* 0x010fe20000100a00 */
[----:B------:R0:W-:Y:S03]  /*53530*/  STL.64 [R1+0x4e30], R12 ;  /* 0x004e300c01007387 */ /* 0x0001e60000100a00 */
        /* <DEDUP_REMOVED lines=8> */
[----:B------:R-:W2:Y:S02]  /*535c0*/  LDL.LU R14, [R1+0x88] ;  /* 0x00008800010e7983 */ /* 0x000ea40000300800 */
[----:B------:R-:W2:Y:S01]  /*535d0*/  LDL.LU R15, [R1+0x8c] ;  /* 0x00008c00010f7983 */ /* 0x000ea20000300800 */
[----:B------:R-:W-:Y:S01]  /*535e0*/  STL [R1+0x4de4], R28 ;  /* 0x004de41c01007387 */ /* 0x000fe20000100800 */
[----:B------:R0:W-:Y:S02]  /*535f0*/  STL.64 [R1+0x910], R4 ;  /* 0x0009100401007387 */ /* 0x0001e40000100a00 */
[----:B------:R1:W-:Y:S02]  /*53600*/  STL.64 [R1+0x918], R6 ;  /* 0x0009180601007387 */ /* 0x0003e40000100a00 */
[----:B0-----:R-:W-:Y:S01]  /*53610*/  IMAD.MOV.U32 R5, RZ, RZ, R26 ;  /* 0x000000ffff057224 */ /* 0x001fe200078e001a */
[----:B-1----:R-:W4:Y:S01]  /*53620*/  LDL.LU R7, [R1+0x4ee0] ;  /* 0x004ee00001077983 */ /* 0x002f220000300800 */
[----:B------:R-:W-:-:S02]  /*53630*/  IMAD.MOV.U32 R4, RZ, RZ, R27 ;  /* 0x000000ffff047224 */ /* 0x000fc400078e001b */
[----:B------:R-:W2:Y:S03]  /*53640*/  LDL.LU.64 R26, [R1+0x4ed8] ;  /* 0x004ed800011a7983 */ /* 0x000ea60000300a00 */
[----:B------:R-:W-:Y:S01]  /*53650*/  STL [R1+0x4dec], R4 ;  /* 0x004dec0401007387 */ /* 0x000fe20000100800 */
[----:B------:R-:W-:Y:S01]  /*53660*/  STL [R1+0x4de8], R5 ;  /* 0x004de80501007387 */ /* 0x000fe20000100800 */
        /* <DEDUP_REMOVED lines=28> */
[----:B--2---:R-:W-:Y:S01]  /*53830*/  HMMA.16816.F32.BF16 R20, R20, R18, R24 ;  /* 0x000000121414723c */ /* 0x004fe20000041818 */
[----:B------:R-:W3:Y:S01]  /*53840*/  LDL.LU.64 R26, [R1+0x4e88] ;  /* 0x004e8800011a7983 */ /* 0x000ee20000300a00 */
[----:B------:R-:W2:Y:S02]  /*53850*/  LDL.LU R25, [R1+0x4e80] ;  /* 0x004e800001197983 */ /* 0x000ea40000300800 */
[----:B------:R-:W-:-:S02]  /*53860*/  IMAD.MOV.U32 R5, RZ, RZ, R18 ;  /* 0x000000ffff057224 */ /* 0x000fc400078e0012 */
[----:B------:R-:W-:Y:S11]  /*53870*/  IMAD.MOV.U32 R4, RZ, RZ, R19 ;  /* 0x000000ffff047224 */ /* 0x000ff600078e0013 */
[----:B------:R-:W-:Y:S06]  /*53880*/  @!UPT UIADD3 URZ, URZ, URZ, URZ ;  /* 0x0000003f3f3ff290 */ /* 0x000fec000fffe03f */
[----:B------:R0:W-:Y:S01]  /*53890*/  STL.64 [R1+0xa0], R20 ;  /* 0x0000a01401007387 */ /* 0x0001e20000100a00 */
[----:B------:R2:W-:Y:S02]  /*538a0*/  STL.64 [R1+0xa8], R22 ;  /* 0x0000a81601007387 */ /* 0x0005e40000100a00 */
[----:B------:R-:W3:Y:S02]  /*538b0*/  LDL.LU.64 R18, [R1+0x4e78] ;  /* 0x004e780001127983 */ /* 0x000ee40000300a00 */
[----:B------:R-:W3:Y:S01]  /*538c0*/  LDL.LU.64 R16, [R1+0x4e70] ;  /* 0x004e700001107983 */ /* 0x000ee20000300a00 */
[----:B0-----:R-:W4:Y:S01]  /*538d0*/  LDL.LU R20, [R1+0x40] ;  /* 0x0000400001147983 */ /* 0x001f220000300800 */
[----:B------:R-:W4:Y:S02]  /*538e0*/  LDL.LU R21, [R1+0x44] ;  /* 0x0000440001157983 */ /* 0x000f240000300800 */
[----:B--2---:R-:W-:Y:S02]  /*538f0*/  IMAD.MOV.U32 R23, RZ, RZ, R25 ;  /* 0x000000ffff177224 */ /* 0x004fe400078e0019 */
[C---:B---3--:R-:W-:Y:S01]  /*53900*/  HMMA.16816.F32.BF16 R24, R16.reuse, R26, R8 ;  /* 0x0000001a1018723c */ /* 0x048fe20000041808 */
[----:B------:R-:W2:Y:S01]  /*53910*/  LDL.LU.64 R10, [R1+0x4e68] ;  /* 0x004e6800010a7983 */ /* 0x000ea20000300a00 */
[----:B------:R-:W-:Y:S11]  /*53920*/  IMAD.MOV.U32 R22, RZ, RZ, R29 ;  /* 0x000000ffff167224 */ /* 0x000ff600078e001d */
[----:B------:R-:W-:Y:S10]  /*53930*/  @!UPT UIADD3 URZ, URZ, URZ, URZ ;  /* 0x0000003f3f3ff290 */ /* 0x000ff4000fffe03f */
[----:B------:R-:W-:Y:S01]  /*53940*/  STL.64 [R1+0x90], R24 ;  /* 0x0000901801007387 */ /* 0x000fe20000100a00 */
[----:B------:R-:W-:Y:S02]  /*53950*/  IMAD.MOV.U32 R29, RZ, RZ, R27 ;  /* 0x000000ffff1d7224 */ /* 0x000fe400078e001b */
[----:B------:R0:W-:Y:S02]  /*53960*/  STL [R1+0x98], R26 ;  /* 0x0000981a01007387 */ /* 0x0001e40000100800 */
[----:B0-----:R-:W3:Y:S01]  /*53970*/  LDL.LU.64 R26, [R1+0x4e60] ;  /* 0x004e6000011a7983 */ /* 0x001ee20000300a00 */
[----:B------:R-:W3:Y:S02]  /*53980*/  LDL.LU R24, [R1+0x4e58] ;  /* 0x004e580001187983 */ /* 0x000ee40000300800 */
[----:B------:R-:W-:Y:S01]  /*53990*/  STL [R1+0x4588], R29 ;  /* 0x0045881d01007387 */ /* 0x000fe20000100800 */
        /* <DEDUP_REMOVED lines=8> */
[----:B------:R-:W3:Y:S01]  /*53a20*/  LDL.LU.64 R14, [R1+0x4e38] ;  /* 0x004e3800010e7983 */ /* 0x000ee20000300a00 */
[----:B------:R-:W3:Y:S11]  /*53a30*/  LDL.LU.64 R12, [R1+0x4e30] ;  /* 0x004e3000010c7983 */ /* 0x000ef60000300a00 */
[----:B------:R-:W-:Y:S09]  /*53a40*/  @!UPT UIADD3 URZ, URZ, URZ, URZ ;  /* 0x0000003f3f3ff290 */ /* 0x000ff2000fffe03f */
[----:B------:R-:W-:Y:S01]  /*53a50*/  STL.64 [R1+0x70], R8 ;  /* 0x0000700801007387 */ /* 0x000fe20000100a00 */
[----:B------:R-:W-:Y:S02]  /*53a60*/  IMAD.MOV.U32 R29, RZ, RZ, R11 ;  /* 0x000000ffff1d7224 */ /* 0x000fe400078e000b */
[----:B------:R0:W-:Y:S02]  /*53a70*/  STL [R1+0x78], R10 ;  /* 0x0000780a01007387 */ /* 0x0001e40000100800 */
[----:B0-----:R-:W2:Y:S01]  /*53a80*/  LDL.LU.64 R10, [R1+0x4e28] ;  /* 0x004e2800010a7983 */ /* 0x001ea20000300a00 */
[----:B------:R-:W2:Y:S02]  /*53a90*/  LDL.LU.64 R8, [R1+0x4e20] ;  /* 0x004e200001087983 */ /* 0x000ea40000300a00 */
[----:B------:R-:W-:Y:S01]  /*53aa0*/  STL [R1+0x45b8], R29 ;  /* 0x0045b81d01007387 */ /* 0x000fe20000100800 */
[C---:B---3--:R-:W-:Y:S11]  /*53ab0*/  HMMA.16816.F32.BF16 R12, R16.reuse, R26, R12 ;  /* 0x0000001a100c723c */ /* 0x048ff6000004180c */
[----:B------:R-:W-:Y:S11]  /*53ac0*/  @!UPT UIADD3 URZ, URZ, URZ, URZ ;  /* 0x0000003f3f3ff290 */ /* 0x000ff6000fffe03f */
[----:B------:R-:W-:Y:S01]  /*53ad0*/  @!UPT UIADD3 URZ, URZ, URZ, URZ ;  /* 0x0000003f3f3ff290 */ /* 0x000fe2000fffe03f */
[----:B------:R-:W-:Y:S01]  /*53ae0*/  STL.64 [R1+0x60], R12 ;  /* 0x0000600c01007387 */ /* 0x000fe20000100a00 */
[----:B------:R0:W-:Y:S03]  /*53af0*/  STL.64 [R1+0x68], R14 ;  /* 0x0000680e01007387 */ /* 0x0001e60000100a00 */
[----:B0-----:R-:W2:Y:S01]  /*53b00*/  LDL.LU.64 R14, [R1+0x4e18] ;  /* 0x004e1800010e7983 */ /* 0x001ea20000300a00 */
[----:B------:R-:W3:Y:S01]  /*53b10*/  LDL.LU.64 R12, [R1+0x4e10] ;  /* 0x004e1000010c7983 */ /* 0x000ee20000300a00 */
[----:B--2---:R-:W-:Y:S11]  /*53b20*/  HMMA.16816.F32.BF16 R8, R16, R14, R8 ;  /* 0x0000000e1008723c */ /* 0x004ff60000041808 */
[----:B------:R-:W-:Y:S11]  /*53b30*/  @!UPT UIADD3 URZ, URZ, URZ, URZ ;  /* 0x0000003f3f3ff290 */ /* 0x000ff6000fffe03f */
[----:B------:R-:W-:Y:S01]  /*53b40*/  @!UPT UIADD3 URZ, URZ, URZ, URZ ;  /* 0x0000003f3f3ff290 */ /* 0x000fe2000fffe03f */
[----:B------:R-:W-:Y:S01]  /*53b50*/  STL.64 [R1+0x50], R8 ;  /* 0x0000500801007387 */ /* 0x000fe20000100a00 */
[----:B------:R0:W-:Y:S03]  /*53b60*/  STL.64 [R1+0x58], R10 ;  /* 0x0000580a01007387 */ /* 0x0001e60000100a00 */
[----:B0-----:R-:W4:Y:S01]  /*53b70*/  LDL.LU.64 R10, [R1+0x4e08] ;  /* 0x004e0800010a7983 */ /* 0x001f220000300a00 */
[----:B------:R-:W2:Y:S03]  /*53b80*/  LDL.LU.64 R8, [R1+0x4e00] ;  /* 0x004e000001087983 */ /* 0x000ea60000300a00 */
[----:B------:R-:W0:Y:S04]  /*53b90*/  S2R R25, SR_TID.X ;  /* 0x0000000000197919 */ /* 0x000e280000002100 */
[----:B------:R-:W1:Y:S01]  /*53ba0*/  S2R R6, SR_TID.X ;  /* 0x0000000000067919 */ /* 0x000e620000002100 */
[----:B0-----:R-:W-:Y:S01]  /*53bb0*/  LOP3.LUT R25, R25, 0x7, RZ, 0xc0, !PT ;  /* 0x0000000719197812 */ /* 0x001fe200078ec0ff */
[----:B-1----:R-:W-:-:S04]  /*53bc0*/  IMAD.SHL.U32 R6, R6, 0x2, RZ ;  /* 0x0000000206067824 */ /* 0x002fc800078e00ff */
[----:B------:R-:W-:-:S05]  /*53bd0*/  IMAD R25, R25, 0x110, RZ ;  /* 0x0000011019197824 */ /* 0x000fca00078e02ff */
[----:B------:R-:W-:Y:S01]  /*53be0*/  LOP3.LUT R6, R25, 0x30, R6, 0x78, !PT ;  /* 0x0000003019067812 */ /* 0x000fe200078e7806 */
[----:B----4-:R-:W-:Y:S11]  /*53bf0*/  HMMA.16816.F32.BF16 R20, R16, R10, R20 ;  /* 0x0000000a1014723c */ /* 0x010ff60000041814 */
[----:B------:R-:W-:Y:S11]  /*53c00*/  @!UPT UIADD3 URZ, URZ, URZ, URZ ;  /* 0x0000003f3f3ff290 */ /* 0x000ff6000fffe03f */
[----:B------:R-:W-:Y:S01]  /*53c10*/  @!UPT UIADD3 URZ, URZ, URZ, URZ ;  /* 0x0000003f3f3ff290 */ /* 0x000fe2000fffe03f */
[----:B------:R-:W-:Y:S01]  /*53c20*/  STL.64 [R1+0x40], R20 ;  /* 0x0000401401007387 */ /* 0x000fe20000100a00 */
[----:B------:R-:W-:Y:S02]  /*53c30*/  STL.64 [R1+0x48], R22 ;  /* 0x0000481601007387 */ /* 0x000fe40000100a00 */
[----:B------:R-:W0:Y:S04]  /*53c40*/  LDSM.16.MT88.4 R20, [R7+0x10000] ;  /* 0x010000000714783b */ /* 0x000e280000004200 */
[----:B------:R-:W-:Y:S01]  /*53c50*/  STL [R1+0x4db8], R7 ;  /* 0x004db80701007387 */ /* 0x000fe20000100800 */
[----:B0-----:R0:W-:Y:S02]  /*53c60*/  STL.64 [R1+0x4ce0], R22 ;  /* 0x004ce01601007387 */ /* 0x0011e40000100a00 */
[----:B0-----:R-:W-:-:S02]  /*53c70*/  IMAD.MOV.U32 R22, RZ, RZ, R24 ;  /* 0x000000ffff167224 */ /* 0x001fc400078e0018 */
[----:B------:R-:W0:Y:S04]  /*53c80*/  LDSM.16.M88.4 R24, [R6+0x20080] ;  /* 0x020080000618783b */ /* 0x000e280000000200 */
[----:B------:R-:W-:Y:S04]  /*53c90*/  STL.64 [R1+0x4cd8], R20 ;  /* 0x004cd81401007387 */ /* 0x000fe80000100a00 */
[----:B0-----:R-:W-:Y:S01]  /*53ca0*/  STL.64 [R1+0x20], R24 ;  /* 0x0000201801007387 */ /* 0x001fe20000100a00 */
[----:B------:R-:W-:Y:S02]  /*53cb0*/  STL.64 [R1+0x28], R26 ;  /* 0x0000281a01007387 */ /* 0x000fe40000100a00 */
[----:B------:R-:W0:Y:S02]  /*53cc0*/  LDSM.16.M88.4 R24, [R6+0x20880] ;  /* 0x020880000618783b */ /* 0x000e240000000200 */
[----:B0-----:R-:W-:Y:S02]  /*53cd0*/  STL.64 [R1+0x10], R24 ;  /* 0x0000101801007387 */ /* 0x001fe40000100a00 */
[----:B------:R-:W-:-:S02]  /*53ce0*/  IMAD.MOV.U32 R2, RZ, RZ, R24 ;  /* 0x000000ffff027224 */ /* 0x000fc400078e0018 */
[----:B------:R-:W-:Y:S02]  /*53cf0*/  STL.64 [R1+0x18], R26 ;  /* 0x0000181a01007387 */ /* 0x000fe40000100a00 */
[----:B------:R-:W-:Y:S02]  /*53d00*/  IMAD.MOV.U32 R0, RZ, RZ, R25 ;  /* 0x000000ffff007224 */ /* 0x000fe400078e0019 */
[----:B------:R-:W0:Y:S01]  /*53d10*/  LDSM.16.M88.4 R24, [R6+0x21080] ;  /* 0x021080000618783b */ /* 0x000e220000000200 */
[----:B------:R-:W-:-:S03]  /*53d20*/  IMAD.MOV.U32 R23, RZ, RZ, R3 ;  /* 0x000000ffff177224 */ /* 0x000fc600078e0003 */
[----:B0-----:R-:W-:Y:S01]  /*53d30*/  STL.64 [R1], R24 ;  /* 0x0000001801007387 */ /* 0x001fe20000100a00 */
[----:B------:R-:W-:Y:S02]  /*53d40*/  IMAD.MOV.U32 R7, RZ, RZ, R24 ;  /* 0x000000ffff077224 */ /* 0x000fe400078e0018 */
[----:B------:R-:W-:Y:S02]  /*53d50*/  STL.64 [R1+0x8], R26 ;  /* 0x0000081a01007387 */ /* 0x000fe40000100a00 */
[----:B------:R-:W-:Y:S02]  /*53d60*/  IMAD.MOV.U32 R3, RZ, RZ, R25 ;  /* 0x000000ffff037224 */ /* 0x000fe400078e0019 */
[----:B------:R-:W0:Y:S04]  /*53d70*/  LDSM.16.M88.4 R24, [R6+0x21880] ;  /* 0x021880000618783b */ /* 0x000e280000000200 */
[----:B0-----:R2:W-:Y:S01]  /*53d80*/  STL [R1+0x44d0], R26 ;  /* 0x0044d01a01007387 */ /* 0x0015e20000100800 */
[----:B------:R0:W-:Y:S02]  /*53d90*/  STL [R1+0x44cc], R27 ;  /* 0x0044cc1b01007387 */ /* 0x0001e40000100800 */
[----:B------:R3:W-:Y:S02]  /*53da0*/  STL.64 [R1+0x4cb8], R24 ;  /* 0x004cb81801007387 */ /* 0x0007e40000100a00 */
[----:B--2---:R-:W-:-:S02]  /*53db0*/  IMAD.MOV.U32 R26, RZ, RZ, R9 ;  /* 0x000000ffff1a7224 */ /* 0x004fc400078e0009 */
[----:B0-----:R-:W-:Y:S02]  /*53dc0*/  IMAD.MOV.U32 R27, RZ, RZ, R8 ;  /* 0x000000ffff1b7224 */ /* 0x001fe400078e0008 */
[----:B------:R-:W-:Y:S01]  /*53dd0*/  LDSM.16.M88.4 R8, [R6+0x22880] ;  /* 0x022880000608783b */ /* 0x000fe20000000200 */
[----:B---3--:R-:W-:Y:S02]  /*53de0*/  IMAD.MOV.U32 R24, RZ, RZ, R13 ;  /* 0x000000ffff187224 */ /* 0x008fe400078e000d */
[----:B------:R-:W-:Y:S02]  /*53df0*/  IMAD.MOV.U32 R25, RZ, RZ, R12 ;  /* 0x000000ffff197224 */ /* 0x000fe400078e000c */
[----:B------:R-:W0:Y:S04]  /*53e00*/  LDSM.16.M88.4 R12, [R6+0x22080] ;  /* 0x02208000060c783b */ /* 0x000e280000000200 */
[----:B0-----:R-:W-:Y:S01]  /*53e10*/  STL [R1+0x4384], R14 ;  /* 0x0043840e01007387 */ /* 0x001fe20000100800 */
[----:B------:R-:W-:Y:S02]  /*53e20*/  STL [R1+0x4380], R15 ;  /* 0x0043800f01007387 */ /* 0x000fe40000100800 */
[----:B------:R-:W-:Y:S02]  /*53e30*/  STL [R1+0x436c], R10 ;  /* 0x00436c0a01007387 */ /* 0x000fe40000100800 */
[----:B------:R-:W-:Y:S01]  /*53e40*/  STL [R1+0x4368], R11 ;  /* 0x0043680b01007387 */ /* 0x000fe20000100800 */
[----:B------:R0:W-:Y:S02]  /*53e50*/  STL.64 [R1+0x4ca0], R8 ;  /* 0x004ca00801007387 */ /* 0x0001e40000100a00 */
[----:B0-----:R-:W-:-:S02]  /*53e60*/  IMAD.MOV.U32 R8, RZ, RZ, R7 ;  /* 0x000000ffff087224 */ /* 0x001fc400078e0007 */
[----:B------:R-:W-:-:S05]  /*53e70*/  IMAD.MOV.U32 R9, RZ, RZ, R3 ;  /* 0x000000ffff097224 */ /* 0x000fca00078e0003 */
[----:B------:R0:W-:Y:S02]  /*53e80*/  STL.64 [R1+0x4cc0], R8 ;  /* 0x004cc00801007387 */ /* 0x0001e40000100a00 */
[----:B0-----:R-:W-:Y:S02]  /*53e90*/  HMMA.16816.F32.BF16 R8, R16, R22, R24 ;  /* 0x000000161008723c */ /* 0x001fe40000041818 */
[----:B------:R-:W-:Y:S01]  /*53ea0*/  STL.64 [R1+0x4dc8], R18 ;  /* 0x004dc81201007387 */ /* 0x000fe20000100a00 */
[----:B------:R-:W-:Y:S02]  /*53eb0*/  STL.64 [R1+0x4dc0], R16 ;  /* 0x004dc01001007387 */ /* 0x000fe40000100a00 */
[----:B------:R-:W-:Y:S11]  /*53ec0*/  LDSM.16.M88.4 R16, [R6+0x23880] ;  /* 0x023880000610783b */ /* 0x000ff60000000200 */
[----:B------:R-:W-:Y:S07]  /*53ed0*/  @!UPT UIADD3 URZ, URZ, URZ, URZ ;  /* 0x0000003f3f3ff290 */ /* 0x000fee000fffe03f */
[----:B------:R-:W-:Y:S01]  /*53ee0*/  STL.64 [R1+0x890], R8 ;  /* 0x0008900801007387 */ /* 0x000fe20000100a00 */
[----:B------:R-:W-:Y:S02]  /*53ef0*/  STL.64 [R1+0x898], R10 ;  /* 0x0008980a01007387 */ /* 0x000fe40000100a00 */
[----:B------:R-:W0:Y:S04]  /*53f00*/  LDSM.16.M88.4 R8, [R6+0x23080] ;  /* 0x023080000608783b */ /* 0x000e280000000200 */
[----:B------:R-:W-:Y:S02]  /*53f10*/  IMAD.MOV.U32 R22, RZ, RZ, R5 ;  /* 0x000000ffff167224 */ /* 0x000fe400078e0005 */
[----:B------:R-:W-:Y:S02]  /*53f20*/  IMAD.MOV.U32 R23, RZ, RZ, R4 ;  /* 0x000000ffff177224 */ /* 0x000fe400078e0004 */
[----:B0-----:R-:W-:Y:S01]  /*53f30*/  IMAD.MOV.U32 R14, RZ, RZ, R8 ;  /* 0x000000ffff0e7224 */ /* 0x001fe200078e0008 */
[----:B------:R-:W-:Y:S01]  /*53f40*/  STL.64 [R1+0x30], R8 ;  /* 0x0000300801007387 */ /* 0x000fe20000100a00 */
[----:B------:R-:W-:Y:S02]  /*53f50*/  STL.64 [R1+0x38], R10 ;  /* 0x0000380a01007387 */ /* 0x000fe40000100a00 */
[----:B------:R-:W2:Y:S02]  /*53f60*/  LDL.LU R5, [R1+0x4df8] ;  /* 0x004df80001057983 */ /* 0x000ea40000300800 */
[----:B------:R-:W3:Y:S01]  /*53f70*/  LDL.LU R4, [R1+0x4df4] ;  /* 0x004df40001047983 */ /* 0x000ee20000300800 */
[----:B------:R-:W-:Y:S01]  /*53f80*/  STL.64 [R1+0x4cf8], R22 ;  /* 0x004cf81601007387 */ /* 0x000fe20000100a00 */
[----:B------:R-:W-:Y:S02]  /*53f90*/  STL [R1+0x4cd0], R14 ;  /* 0x004cd00e01007387 */ /* 0x000fe40000100800 */
[----:B------:R0:W-:Y:S02]  /*53fa0*/  STL.64 [R1+0x4cc8], R12 ;  /* 0x004cc80c01007387 */ /* 0x0001e40000100a00 */
[----:B0-----:R-:W4:Y:S01]  /*53fb0*/  LDL.LU R12, [R1+0x4f0] ;  /* 0x0004f000010c7983 */ /* 0x001f220000300800 */
[----:B------:R-:W4:Y:S02]  /*53fc0*/  LDL.LU R13, [R1+0x4f4] ;  /* 0x0004f400010d7983 */ /* 0x000f240000300800 */
[----:B------:R-:W2:Y:S02]  /*53fd0*/  LDL.LU R14, [R1+0x4f8] ;  /* 0x0004f800010e7983 */ /* 0x000ea40000300800 */
[----:B------:R-:W2:Y:S01]  /*53fe0*/  LDL.LU R15, [R1+0x4fc] ;  /* 0x0004fc00010f7983 */ /* 0x000ea20000300800 */
[----:B------:R-:W2:Y:S01]  /*53ff0*/  LDL.LU R22, [R1+0xe8] ;  /* 0x0000e80001167983 */ /* 0x000ea20000300800 */
[----:B------:R-:W-:-:S02]  /*54000*/  IMAD.MOV.U32 R23, RZ, RZ, R28 ;  /* 0x000000ffff177224 */ /* 0x000fc400078e001c */
[----:B------:R-:W3:Y:S03]  /*54010*/  LDL.LU R28, [R1+0x4df0] ;  /* 0x004df000011c7983 */ /* 0x000ee60000300800 */
[----:B--2---:R-:W-:Y:S01]  /*54020*/  STL.64 [R1+0x4d10], R22 ;  /* 0x004d101601007387 */ /* 0x004fe20000100a00 */
[----:B------:R-:W-:Y:S02]  /*54030*/  STL.64 [R1+0x4cf0], R14 ;  /* 0x004cf00e01007387 */ /* 0x000fe40000100a00 */
[----:B----4-:R0:W-:Y:S02]  /*54040*/  STL.64 [R1+0x4ce8], R12 ;  /* 0x004ce80c01007387 */ /* 0x0101e40000100a00 */
[----:B0-----:R-:W2:Y:S01]  /*54050*/  LDL.LU R12, [R1+0x500] ;  /* 0x00050000010c7983 */ /* 0x001ea20000300800 */
[----:B------:R-:W2:Y:S02]  /*54060*/  LDL.LU R13, [R1+0x504] ;  /* 0x00050400010d7983 */ /* 0x000ea40000300800 */
[----:B------:R-:W4:Y:S02]  /*54070*/  LDL.LU R14, [R1+0x508] ;  /* 0x00050800010e7983 */ /* 0x000f240000300800 */
[----:B------:R-:W4:Y:S02]  /*54080*/  LDL.LU R15, [R1+0x50c] ;  /* 0x00050c00010f7983 */ /* 0x000f240000300800 */
[----:B---3--:R-:W-:-:S02]  /*54090*/  IMAD.MOV.U32 R22, RZ, RZ, R4 ;  /* 0x000000ffff167224 */ /* 0x008fc400078e0004 */
[----:B------:R-:W-:Y:S01]  /*540a0*/  IMAD.MOV.U32 R23, RZ, RZ, R5 ;  /* 0x000000ffff177224 */ /* 0x000fe200078e0005 */
[----:B------:R-:W3:Y:S01]  /*540b0*/  LDL.LU R4, [R1+0x4dec] ;  /* 0x004dec0001047983 */ /* 0x000ee20000300800 */
[----:B------:R-:W3:Y:S03]  /*540c0*/  LDL.LU R5, [R1+0x4de8] ;  /* 0x004de80001057983 */ /* 0x000ee60000300800 */
[----:B------:R-:W-:Y:S04]  /*540d0*/  STL.64 [R1+0x4d28], R22 ;  /* 0x004d281601007387 */ /* 0x000fe80000100a00 */
[----:B----4-:R-:W-:Y:S01]  /*540e0*/  STL.64 [R1+0x4d08], R14 ;  /* 0x004d080e01007387 */ /* 0x010fe20000100a00 */
[----:B--2---:R0:W-:Y:S03]  /*540f0*/  STL.64 [R1+0x4d00], R12 ;  /* 0x004d000c01007387 */ /* 0x0041e60000100a00 */
[----:B0-----:R-:W2:Y:S01]  /*54100*/  LDL.LU R12, [R1+0x840] ;  /* 0x00084000010c7983 */ /* 0x001ea20000300800 */
[----:B------:R-:W2:Y:S02]  /*54110*/  LDL.LU R13, [R1+0x844] ;  /* 0x00084400010d7983 */ /* 0x000ea40000300800 */
[----:B------:R-:W4:Y:S02]  /*54120*/  LDL.LU R14, [R1+0x848] ;  /* 0x00084800010e7983 */ /* 0x000f240000300800 */
[----:B------:R-:W4:Y:S01]  /*54130*/  LDL.LU R15, [R1+0x84c] ;  /* 0x00084c00010f7983 */ /* 0x000f220000300800 */
[----:B------:R-:W2:Y:S01]  /*54140*/  LDL.LU R22, [R1+0x108] ;  /* 0x0001080001167983 */ /* 0x000ea20000300800 */
[----:B------:R-:W-:-:S02]  /*54150*/  IMAD.MOV.U32 R23, RZ, RZ, R28 ;  /* 0x000000ffff177224 */ /* 0x000fc400078e001c */
[----:B------:R-:W3:Y:S03]  /*54160*/  LDL.LU R28, [R1+0x4de4] ;  /* 0x004de400011c7983 */ /* 0x000ee60000300800 */
[----:B--2---:R-:W-:Y:S01]  /*54170*/  STL.64 [R1+0x4d40], R22 ;  /* 0x004d401601007387 */ /* 0x004fe20000100a00 */
[----:B----4-:R-:W-:Y:S02]  /*54180*/  STL.64 [R1+0x4d20], R14 ;  /* 0x004d200e01007387 */ /* 0x010fe40000100a00 */
[----:B------:R0:W-:Y:S02]  /*54190*/  STL.64 [R1+0x4d18], R12 ;  /* 0x004d180c01007387 */ /* 0x0001e40000100a00 */
        /* <DEDUP_REMOVED lines=18> */
[----:B--2---:R3:W-:Y:S02]  /*542c0*/  STL.64 [R1+0x4d70], R22 ;  /* 0x004d701601007387 */ /* 0x0047e40000100a00 */
[----:B---3--:R-:W-:Y:S02]  /*542d0*/  IMAD.MOV.U32 R22, RZ, RZ, R4 ;  /* 0x000000ffff167224 */ /* 0x008fe400078e0004 */
[----:B------:R-:W-:Y:S01]  /*542e0*/  IMAD.MOV.U32 R23, RZ, RZ, R5 ;  /* 0x000000ffff177224 */ /* 0x000fe200078e0005 */
[----:B------:R-:W2:Y:S01]  /*542f0*/  LDL.LU R4, [R1+0x4dd4] ;  /* 0x004dd40001047983 */ /* 0x000ea20000300800 */
[----:B------:R-:W3:Y:S03]  /*54300*/  LDL.LU R5, [R1+0x4dd0] ;  /* 0x004dd00001057983 */ /* 0x000ee60000300800 */
[----:B------:R-:W-:Y:S01]  /*54310*/  STL.64 [R1+0x4d88], R22 ;  /* 0x004d881601007387 */ /* 0x000fe20000100a00 */
[----:B----4-:R-:W-:Y:S02]  /*54320*/  STL.64 [R1+0x4d50], R14 ;  /* 0x004d500e01007387 */ /* 0x010fe40000100a00 */
[----:B------:R0:W-:Y:S02]  /*54330*/  STL.64 [R1+0x4d48], R12 ;  /* 0x004d480c01007387 */ /* 0x0001e40000100a00 */
[----:B0-----:R-:W4:Y:S01]  /*54340*/  LDL.LU R12, [R1+0x870] ;  /* 0x00087000010c7983 */ /* 0x001f220000300800 */
[----:B------:R-:W4:Y:S02]  /*54350*/  LDL.LU R13, [R1+0x874] ;  /* 0x00087400010d7983 */ /* 0x000f240000300800 */
[----:B------:R-:W2:Y:S02]  /*54360*/  LDL.LU R14, [R1+0x878] ;  /* 0x00087800010e7983 */ /* 0x000ea40000300800 */
[----:B------:R-:W2:Y:S01]  /*54370*/  LDL.LU R15, [R1+0x87c] ;  /* 0x00087c00010f7983 */ /* 0x000ea20000300800 */
[----:B------:R-:W2:Y:S01]  /*54380*/  LDL.LU R22, [R1+0x148] ;  /* 0x0001480001167983 */ /* 0x000ea20000300800 */
[----:B------:R-:W-:-:S05]  /*54390*/  IMAD.MOV.U32 R23, RZ, RZ, R28 ;  /* 0x000000ffff177224 */ /* 0x000fca00078e001c */
[----:B--2---:R-:W-:Y:S01]  /*543a0*/  STL.64 [R1+0x4da0], R22 ;  /* 0x004da01601007387 */ /* 0x004fe20000100a00 */
[----:B------:R-:W-:Y:S02]  /*543b0*/  STL.64 [R1+0x4d68], R14 ;  /* 0x004d680e01007387 */ /* 0x000fe40000100a00 */
[----:B----4-:R0:W-:Y:S02]  /*543c0*/  STL.64 [R1+0x4d60], R12 ;  /* 0x004d600c01007387 */ /* 0x0101e40000100a00 */
        /* <DEDUP_REMOVED lines=16> */
[----:B------:R-:W-:-:S02]  /*544d0*/  IMAD.MOV.U32 R3, RZ, RZ, R9 ;  /* 0x000000ffff037224 */ /* 0x000fc400078e0009 */
[----:B---3--:R-:W-:Y:S02]  /*544e0*/  IMAD.MOV.U32 R22, RZ, RZ, R5 ;  /* 0x000000ffff167224 */ /* 0x008fe400078e0005 */
[----:B------:R-:W-:Y:S01]  /*544f0*/  IMAD.MOV.U32 R23, RZ, RZ, R4 ;  /* 0x000000ffff177224 */ /* 0x000fe200078e0004 */
[----:B----4-:R-:W-:Y:S01]  /*54500*/  STL.64 [R1+0x4db0], R14 ;  /* 0x004db00e01007387 */ /* 0x010fe20000100a00 */
[----:B--2---:R0:W-:Y:S03]  /*54510*/  STL.64 [R1+0x4da8], R12 ;  /* 0x004da80c01007387 */ /* 0x0041e60000100a00 */
[----:B0-----:R-:W2:Y:S01]  /*54520*/  LDL.LU R12, [R1+0x8c0] ;  /* 0x0008c000010c7983 */ /* 0x001ea20000300800 */
[----:B------:R-:W2:Y:S02]  /*54530*/  LDL.LU R13, [R1+0x8c4] ;  /* 0x0008c400010d7983 */ /* 0x000ea40000300800 */
[----:B------:R-:W2:Y:S02]  /*54540*/  LDL.LU R14, [R1+0x8c8] ;  /* 0x0008c800010e7983 */ /* 0x000ea40000300800 */
[----:B------:R-:W2:Y:S01]  /*54550*/  LDL.LU R15, [R1+0x8cc] ;  /* 0x0008cc00010f7983 */ /* 0x000ea20000300800 */
[----:B------:R-:W3:Y:S01]  /*54560*/  LDL.64 R8, [R1+0x20] ;  /* 0x0000200001087983 */ /* 0x000ee20000100a00 */
[----:B------:R-:W4:Y:S02]  /*54570*/  LDL.LU R24, [R1+0x4e0] ;  /* 0x0004e00001187983 */ /* 0x000f240000300800 */
[----:B------:R-:W4:Y:S02]  /*54580*/  LDL.LU R25, [R1+0x4e4] ;  /* 0x0004e40001197983 */ /* 0x000f240000300800 */
[----:B------:R-:W4:Y:S01]  /*54590*/  LDL.LU R26, [R1+0x4e8] ;  /* 0x0004e800011a7983 */ /* 0x000f220000300800 */
[----:B------:R-:W4:Y:S01]  /*545a0*/  LDL.LU R27, [R1+0x4ec] ;  /* 0x0004ec00011b7983 */ /* 0x000f220000300800 */
[----:B------:R-:W-:Y:S02]  /*545b0*/  STL.64 [R1+0x1e0], R16 ;  /* 0x0001e01001007387 */ /* 0x000fe40000100a00 */
[----:B------:R-:W-:Y:S02]  /*545c0*/  STL.64 [R1+0x1e8], R18 ;  /* 0x0001e81201007387 */ /* 0x000fe40000100a00 */
[----:B------:R-:W0:Y:S04]  /*545d0*/  LDSM.16.M88.4 R16, [R6+0x24080] ;  /* 0x024080000610783b */ /* 0x000e280000000200 */
[----:B0-----:R-:W-:Y:S01]  /*545e0*/  STL.64 [R1+0x1d0], R16 ;  /* 0x0001d01001007387 */ /* 0x001fe20000100a00 */
[----:B------:R-:W-:Y:S02]  /*545f0*/  STL.64 [R1+0x1d8], R18 ;  /* 0x0001d81201007387 */ /* 0x000fe40000100a00 */
[----:B------:R-:W0:Y:S02]  /*54600*/  LDSM.16.M88.4 R16, [R6+0x24880] ;  /* 0x024880000610783b */ /* 0x000e240000000200 */
[----:B0-----:R-:W-:Y:S02]  /*54610*/  STL.64 [R1+0x1c0], R16 ;  /* 0x0001c01001007387 */ /* 0x001fe40000100a00 */
        /* <DEDUP_REMOVED lines=14> */
[----:B------:R-:W1:Y:S04]  /*54700*/  LDSM.16.M88.4 R4, [R6+0x27880] ;  /* 0x027880000604783b */ /* 0x000e680000000200 */
[----:B0-----:R-:W-:Y:S01]  /*54710*/  STL.64 [R1+0x170], R16 ;  /* 0x0001701001007387 */ /* 0x001fe20000100a00 */
[----:B------:R0:W-:Y:S03]  /*54720*/  STL.64 [R1+0x178], R18 ;  /* 0x0001781201007387 */ /* 0x0001e60000100a00 */
[----:B0-----:R-:W2:Y:S01]  /*54730*/  LDL.LU.64 R18, [R1+0x4dc8] ;  /* 0x004dc80001127983 */ /* 0x001ea20000300a00 */
[----:B------:R-:W2:Y:S02]  /*54740*/  LDL.LU.64 R16, [R1+0x4dc0] ;  /* 0x004dc00001107983 */ /* 0x000ea40000300a00 */
[----:B-1----:R-:W-:Y:S02]  /*54750*/  STL.64 [R1+0x160], R4 ;  /* 0x0001600401007387 */ /* 0x002fe40000100a00 */
[----:B------:R0:W-:Y:S02]  /*54760*/  STL.64 [R1+0x168], R6 ;  /* 0x0001680601007387 */ /* 0x0001e40000100a00 */
[----:B0-----:R-:W2:Y:S04]  /*54770*/  LDL.LU R7, [R1+0x4db8] ;  /* 0x004db80001077983 */ /* 0x001ea80000300800 */
[----:B--2---:R-:W0:Y:S01]  /*54780*/  LDSM.16.MT88.4 R4, [R7+0x10080] ;  /* 0x010080000704783b */ /* 0x004e220000004200 */
[C---:B------:R-:W-:Y:S03]  /*54790*/  HMMA.16816.F32.BF16 R20, R16.reuse, R22, R12 ;  /* 0x000000161014723c */ /* 0x040fe6000004180c */
[----:B0-----:R-:W-:Y:S01]  /*547a0*/  STL.64 [R1+0x4be8], R6 ;  /* 0x004be80601007387 */ /* 0x001fe20000100a00 */
[----:B------:R0:W-:Y:S03]  /*547b0*/  STL.64 [R1+0x4be0], R4 ;  /* 0x004be00401007387 */ /* 0x0001e60000100a00 */
[----:B0-----:R-:W2:Y:S01]  /*547c0*/  LDL.LU R4, [R1+0x4d0] ;  /* 0x0004d00001047983 */ /* 0x001ea20000300800 */
[----:B------:R-:W2:Y:S02]  /*547d0*/  LDL.LU R5, [R1+0x4d4] ;  /* 0x0004d40001057983 */ /* 0x000ea40000300800 */
[----:B------:R-:W2:Y:S02]  /*547e0*/  LDL.LU R6, [R1+0x4d8] ;  /* 0x0004d80001067983 */ /* 0x000ea40000300800 */
[----:B------:R-:W2:Y:S01]  /*547f0*/  LDL.LU R7, [R1+0x4dc] ;  /* 0x0004dc0001077983 */ /* 0x000ea20000300800 */
[----:B------:R-:W2:Y:S01]  /*54800*/  LDL.LU.64 R14, [R1+0x4db0] ;  /* 0x004db000010e7983 */ /* 0x000ea20000300a00 */
[----:B------:R-:W2:Y:S09]  /*54810*/  LDL.LU.64 R12, [R1+0x4da8] ;  /* 0x004da800010c7983 */ /* 0x000eb20000300a00 */
[----:B------:R-:W-:Y:S02]  /*54820*/  STL.64 [R1+0x8c0], R20 ;  /* 0x0008c01401007387 */ /* 0x000fe40000100a00 */
[----:B------:R0:W-:Y:S02]  /*54830*/  STL.64 [R1+0x8c8], R22 ;  /* 0x0008c81601007387 */ /* 0x0001e40000100a00 */
        /* <DEDUP_REMOVED lines=53> */
[----:B------:R-:W2:Y:S02]  /*54b90*/  LDL.LU.64 R22, [R1+0x4ce0] ;  /* 0x004ce00001167983 */ /* 0x000ea40000300a00 */
[----:B------:R-:W2:Y:S11]  /*54ba0*/  LDL.LU.64 R20, [R1+0x4cd8] ;  /* 0x004cd80001147983 */ /* 0x000eb60000300a00 */
[----:B------:R-:W-:Y:S05]  /*54bb0*/  @!UPT UIADD3 URZ, URZ, URZ, URZ ;  /* 0x0000003f3f3ff290 */ /* 0x000fea000fffe03f */
[----:B------:R0:W-:Y:S01]  /*54bc0*/  STL.64 [R1+0x500], R16 ;  /* 0x0005001001007387 */ /* 0x0001e20000100a00 */
[----:B------:R-:W-:Y:S02]  /*54bd0*/  STL.64 [R1+0x508], R18 ;  /* 0x0005081201007387 */ /* 0x000fe40000100a00 */
[----:B0-----:R-:W-:Y:S02]  /*54be0*/  IMAD.MOV.U32 R16, RZ, RZ, R2 ;  /* 0x000000ffff107224 */ /* 0x001fe400078e0002 */
[----:B------:R-:W-:Y:S02]  /*54bf0*/  IMAD.MOV.U32 R17, RZ, RZ, R0 ;  /* 0x000000ffff117224 */ /* 0x000fe400078e0000 */
[----:B---3--:R-:W-:Y:S02]  /*54c00*/  IMAD.MOV.U32 R2, RZ, RZ, R8 ;  /* 0x000000ffff027224 */ /* 0x008fe400078e0008 */
[----:B------:R-:W-:Y:S01]  /*54c10*/  IMAD.MOV.U32 R0, RZ, RZ, R9 ;  /* 0x000000ffff007224 */ /* 0x000fe200078e0009 */
[C---:B--2---:R-:W-:Y:S11]  /*54c20*/  HMMA.16816.F32.BF16 R12, R20.reuse, R8, R12 ;  /* 0x00000008140c723c */ /* 0x044ff6000004180c */
[----:B------:R-:W-:Y:S11]  /*54c30*/  @!UPT UIADD3 URZ, URZ, URZ, URZ ;  /* 0x0000003f3f3ff290 */ /* 0x000ff6000fffe03f */
[----:B------:R-:W-:Y:S01]  /*54c40*/  @!UPT UIADD3 URZ, URZ, URZ, URZ ;  /* 0x0000003f3f3ff290 */ /* 0x000fe2000fffe03f */
[----:B------:R-:W-:Y:S01]  /*54c50*/  STL.64 [R1+0x4f0], R12 ;  /* 0x0004f00c01007387 */ /* 0x000fe20000100a00 */
[----:B------:R0:W-:Y:S03]  /*54c60*/  STL.64 [R1+0x4f8], R14 ;  /* 0x0004f80e01007387 */ /* 0x0001e60000100a00 */
[----:B0-----:R-:W2:Y:S01]  /*54c70*/  LDL.LU R14, [R1+0x4cd0] ;  /* 0x004cd000010e7983 */ /* 0x001ea20000300800 */
[----:B------:R-:W3:Y:S02]  /*54c80*/  LDL.LU.64 R12, [R1+0x4cc8] ;  /* 0x004cc800010c7983 */ /* 0x000ee40000300a00 */
[----:B------:R-:W2:Y:S01]  /*54c90*/  LDL.LU.64 R8, [R1+0x4cc0] ;  /* 0x004cc00001087983 */ /* 0x000ea20000300a00 */
[C---:B----4-:R-:W-:Y:S01]  /*54ca0*/  HMMA.16816.F32.BF16 R16, R20.reuse, R16, R24 ;  /* 0x000000101410723c */ /* 0x050fe20000041818 */
[----:B------:R-:W4:Y:S07]  /*54cb0*/  LDL.LU.64 R24, [R1+0x4cb8] ;  /* 0x004cb80001187983 */ /* 0x000f2e0000300a00 */
[C---:B--2---:R-:W-:Y:S01]  /*54cc0*/  HMMA.16816.F32.BF16 R8, R20.reuse, R8, R4 ;  /* 0x000000081408723c */ /* 0x044fe20000041804 */
[----:B------:R-:W2:Y:S11]  /*54cd0*/  LDL.LU R4, [R1+0x7f0] ;  /* 0x0007f00001047983 */ /* 0x000eb60000300800 */
[----:B------:R-:W-:Y:S03]  /*54ce0*/  @!UPT UIADD3 URZ, URZ, URZ, URZ ;  /* 0x0000003f3f3ff290 */ /* 0x000fe6000fffe03f */
[----:B------:R-:W-:Y:S02]  /*54cf0*/  STL.64 [R1+0x4e0], R16 ;  /* 0x0004e01001007387 */ /* 0x000fe40000100a00 */
[----:B------:R-:W-:Y:S06]  /*54d00*/  STL.64 [R1+0x4e8], R18 ;  /* 0x0004e81201007387 */ /* 0x000fec0000100a00 */
[----:B------:R-:W-:Y:S01]  /*54d10*/  STL.64 [R1+0x4d0], R8 ;  /* 0x0004d00801007387 */ /* 0x000fe20000100a00 */
[----:B------:R-:W-:Y:S02]  /*54d20*/  STL.64 [R1+0x4d8], R10 ;  /* 0x0004d80a01007387 */ /* 0x000fe40000100a00 */
[----:B------:R-:W2:Y:S02]  /*54d30*/  LDL.LU R5, [R1+0x7f4] ;  /* 0x0007f40001057983 */ /* 0x000ea40000300800 */
[----:B------:R-:W2:Y:S01]  /*54d40*/  LDL.LU R6, [R1+0x7f8] ;  /* 0x0007f80001067983 */ /* 0x000ea20000300800 */
[----:B------:R-:W2:Y:S04]  /*54d50*/  LDL.LU R7, [R1+0x7fc] ;  /* 0x0007fc0001077983 */ /* 0x000ea80000300800 */
[----:B--2---:R-:W-:Y:S01]  /*54d60*/  STL.64 [R1+0x4c60], R6 ;  /* 0x004c600601007387 */ /* 0x004fe20000100a00 */
[----:B------:R0:W-:Y:S03]  /*54d70*/  STL.64 [R1+0x4c58], R4 ;  /* 0x004c580401007387 */ /* 0x0001e60000100a00 */
[----:B0-----:R-:W2:Y:S01]  /*54d80*/  LDL.LU R4, [R1+0x810] ;  /* 0x0008100001047983 */ /* 0x001ea20000300800 */
[----:B------:R-:W2:Y:S02]  /*54d90*/  LDL.LU R5, [R1+0x814] ;  /* 0x0008140001057983 */ /* 0x000ea40000300800 */
[----:B------:R-:W2:Y:S02]  /*54da0*/  LDL.LU R6, [R1+0x818] ;  /* 0x0008180001067983 */ /* 0x000ea40000300800 */
[----:B------:R-:W2:Y:S01]  /*54db0*/  LDL.LU R7, [R1+0x81c] ;  /* 0x00081c0001077983 */ /* 0x000ea20000300800 */
[----:B------:R-:W2:Y:S01]  /*54dc0*/  LDL.LU R8, [R1+0x4b0] ;  /* 0x0004b00001087983 */ /* 0x000ea20000300800 */
[----:B------:R-:W2:Y:S02]  /*54dd0*/  LDL.LU R9, [R1+0x4b4] ;  /* 0x0004b40001097983 */ /* 0x000ea40000300800 */
[----:B------:R-:W2:Y:S02]  /*54de0*/  LDL.LU R10, [R1+0x4b8] ;  /* 0x0004b800010a7983 */ /* 0x000ea40000300800 */
[----:B------:R-:W2:Y:S02]  /*54df0*/  LDL.LU R11, [R1+0x4bc] ;  /* 0x0004bc00010b7983 */ /* 0x000ea40000300800 */
[----:B--2---:R-:W-:Y:S01]  /*54e00*/  STL.64 [R1+0x4cb0], R10 ;  /* 0x004cb00a01007387 */ /* 0x004fe20000100a00 */
[----:B------:R0:W-:Y:S03]  /*54e10*/  STL.64 [R1+0x4ca8], R8 ;  /* 0x004ca80801007387 */ /* 0x0001e60000100a00 */
[----:B0-----:R-:W4:Y:S01]  /*54e20*/  LDL.LU R8, [R1+0x4c0] ;  /* 0x0004c00001087983 */ /* 0x001f220000300800 */
[----:B------:R-:W4:Y:S02]  /*54e30*/  LDL.LU R9, [R1+0x4c4] ;  /* 0x0004c40001097983 */ /* 0x000f240000300800 */
[----:B------:R-:W4:Y:S02]  /*54e40*/  LDL.LU R10, [R1+0x4c8] ;  /* 0x0004c800010a7983 */ /* 0x000f240000300800 */
[----:B------:R-:W4:Y:S01]  /*54e50*/  LDL.LU R11, [R1+0x4cc] ;  /* 0x0004cc00010b7983 */ /* 0x000f220000300800 */
[----:B------:R-:W2:Y:S01]  /*54e60*/  LDL.LU R16, [R1+0x4a0] ;  /* 0x0004a00001107983 */ /* 0x000ea20000300800 */
[----:B------:R-:W2:Y:S02]  /*54e70*/  LDL.LU R17, [R1+0x4a4] ;  /* 0x0004a40001117983 */ /* 0x000ea40000300800 */
[----:B------:R-:W2:Y:S02]  /*54e80*/  LDL.LU R18, [R1+0x4a8] ;  /* 0x0004a80001127983 */ /* 0x000ea40000300800 */
[----:B------:R-:W2:Y:S01]  /*54e90*/  LDL.LU R19, [R1+0x4ac] ;  /* 0x0004ac0001137983 */ /* 0x000ea20000300800 */
[----:B------:R-:W-:Y:S01]  /*54ea0*/  STL.64 [R1+0x4c78], R6 ;  /* 0x004c780601007387 */ /* 0x000fe20000100a00 */
[----:B------:R0:W-:Y:S03]  /*54eb0*/  STL.64 [R1+0x4c70], R4 ;  /* 0x004c700401007387 */ /* 0x0001e60000100a00 */
[----:B0-----:R-:W2:Y:S01]  /*54ec0*/  LDL.64 R4, [R1+0x1e0] ;  /* 0x0001e00001047983 */ /* 0x001ea20000100a00 */
[C---:B----4-:R-:W-:Y:S03]  /*54ed0*/  HMMA.16816.F32.BF16 R8, R20.reuse, R24, R8 ;  /* 0x000000181408723c */ /* 0x050fe60000041808 */
[----:B--2---:R0:W-:Y:S11]  /*54ee0*/  STL.64 [R1+0x4c88], R4 ;  /* 0x004c880401007387 */ /* 0x0041f60000100a00 */
[----:B------:R-:W-:Y:S09]  /*54ef0*/  @!UPT UIADD3 URZ, URZ, URZ, URZ ;  /* 0x0000003f3f3ff290 */ /* 0x000ff2000fffe03f */
[----:B------:R1:W-:Y:S01]  /*54f00*/  STL [R1+0x4c0], R8 ;  /* 0x0004c00801007387 */ /* 0x0003e20000100800 */
[----:B------:R-:W-:Y:S02]  /*54f10*/  IMAD.MOV.U32 R15, RZ, RZ, R10 ;  /* 0x000000ffff0f7224 */ /* 0x000fe400078e000a */
[----:B0-----:R-:W-:Y:S02]  /*54f20*/  IMAD.MOV.U32 R5, RZ, RZ, R3 ;  /* 0x000000ffff057224 */ /* 0x001fe400078e0003 */
[----:B------:R-:W-:Y:S02]  /*54f30*/  IMAD.MOV.U32 R4, RZ, RZ, R14 ;  /* 0x000000ffff047224 */ /* 0x000fe400078e000e */
[----:B------:R-:W-:Y:S02]  /*54f40*/  IMAD.MOV.U32 R3, RZ, RZ, R11 ;  /* 0x000000ffff037224 */ /* 0x000fe400078e000b */
[----:B------:R-:W-:Y:S01]  /*54f50*/  IMAD.MOV.U32 R14, RZ, RZ, R9 ;  /* 0x000000ffff0e7224 */ /* 0x000fe200078e0009 */
[----:B------:R-:W3:Y:S01]  /*54f60*/  LDL.LU.64 R10, [R1+0x4cb0] ;  /* 0x004cb000010a7983 */ /* 0x000ee20000300a00 */
[----:B-1----:R-:W3:Y:S02]  /*54f70*/  LDL.LU.64 R8, [R1+0x4ca8] ;  /* 0x004ca80001087983 */ /* 0x002ee40000300a00 */
[----:B------:R0:W-:Y:S02]  /*54f80*/  STL.64 [R1+0x4c08], R24 ;  /* 0x004c081801007387 */ /* 0x0001e40000100a00 */
[----:B0-----:R-:W2:Y:S04]  /*54f90*/  LDL.64 R24, [R1+0x1b0] ;  /* 0x0001b00001187983 */ /* 0x001ea80000100a00 */
[----:B--2---:R0:W-:Y:S04]  /*54fa0*/  STL.64 [R1+0x4c68], R24 ;  /* 0x004c681801007387 */ /* 0x0041e80000100a00 */
[----:B0-----:R-:W2:Y:S01]  /*54fb0*/  LDL.64 R24, [R1+0x1d0] ;  /* 0x0001d00001187983 */ /* 0x001ea20000100a00 */
[C---:B---3--:R-:W-:Y:S03]  /*54fc0*/  HMMA.16816.F32.BF16 R8, R20.reuse, R12, R8 ;  /* 0x0000000c1408723c */ /* 0x048fe60000041808 */
[----:B--2---:R0:W-:Y:S04]  /*54fd0*/  STL.64 [R1+0x4c80], R24 ;  /* 0x004c801801007387 */ /* 0x0041e80000100a00 */
        /* <DEDUP_REMOVED lines=10> */
[----:B------:R0:W-:Y:S04]  /*55080*/  STL [R1+0x44a0], R3 ;  /* 0x0044a00301007387 */ /* 0x0001e80000100800 */
[----:B0-----:R-:W3:Y:S01]  /*55090*/  LDL R3, [R1+0x9d0] ;  /* 0x0009d00001037983 */ /* 0x001ee20000100800 */
[----:B------:R-:W-:Y:S02]  /*550a0*/  STL [R1+0x449c], R15 ;  /* 0x00449c0f01007387 */ /* 0x000fe40000100800 */
[----:B------:R-:W-:Y:S02]  /*550b0*/  STL [R1+0x4498], R14 ;  /* 0x0044980e01007387 */ /* 0x000fe40000100800 */
[----:B------:R0:W-:Y:S01]  /*550c0*/  STL.64 [R1+0x4b0], R8 ;  /* 0x0004b00801007387 */ /* 0x0001e20000100a00 */
[----:B------:R-:W-:Y:S04]  /*550d0*/  STL.64 [R1+0x4b8], R10 ;  /* 0x0004b80a01007387 */ /* 0x000fe80000100a00 */
[----:B0-----:R-:W4:Y:S01]  /*550e0*/  LDL.LU.64 R8, [R1+0x4ca0] ;  /* 0x004ca00001087983 */ /* 0x001f220000300a00 */
[----:B------:R0:W-:Y:S03]  /*550f0*/  STL.64 [R1+0x4ba8], R12 ;  /* 0x004ba80c01007387 */ /* 0x0001e60000100a00 */
[----:B0-----:R-:W2:Y:S01]  /*55100*/  LDL.64 R12, [R1+0x1c0] ;  /* 0x0001c000010c7983 */ /* 0x001ea20000100a00 */
[C---:B----4-:R-:W-:Y:S11]  /*55110*/  HMMA.16816.F32.BF16 R16, R20.reuse, R8, R16 ;  /* 0x000000081410723c */ /* 0x050ff60000041810 */
[----:B------:R-:W-:Y:S11]  /*55120*/  @!UPT UIADD3 URZ, URZ, URZ, URZ ;  /* 0x0000003f3f3ff290 */ /* 0x000ff6000fffe03f */
[----:B------:R-:W-:Y:S01]  /*55130*/  @!UPT UIADD3 URZ, URZ, URZ, URZ ;  /* 0x0000003f3f3ff290 */ /* 0x000fe2000fffe03f */
[----:B------:R-:W-:Y:S01]  /*55140*/  STL.64 [R1+0x4a0], R16 ;  /* 0x0004a01001007387 */ /* 0x000fe20000100a00 */
[----:B------:R-:W-:Y:S02]  /*55150*/  STL.64 [R1+0x4a8], R18 ;  /* 0x0004a81201007387 */ /* 0x000fe40000100a00 */
[----:B---3--:R-:W0:Y:S01]  /*55160*/  LDSM.16.MT88.4 R16, [R3+0x10100] ;  /* 0x010100000310783b */ /* 0x008e220000004200 */
[C---:B--2---:R-:W-:Y:S01]  /*55170*/  HMMA.16816.F32.BF16 R4, R20.reuse, R4, R24 ;  /* 0x000000041404723c */ /* 0x044fe20000041818 */
[----:B------:R-:W-:Y:S04]  /*55180*/  STL [R1+0x4b78], R3 ;  /* 0x004b780301007387 */ /* 0x000fe80000100800 */
[----:B0-----:R-:W-:Y:S01]  /*55190*/  STL.64 [R1+0x4a98], R18 ;  /* 0x004a981201007387 */ /* 0x001fe20000100a00 */
[----:B------:R0:W-:Y:S03]  /*551a0*/  STL.64 [R1+0x4a90], R16 ;  /* 0x004a901001007387 */ /* 0x0001e60000100a00 */
[----:B0-----:R-:W2:Y:S01]  /*551b0*/  LDL.LU R16, [R1+0x800] ;  /* 0x0008000001107983 */ /* 0x001ea20000300800 */
[----:B------:R-:W2:Y:S02]  /*551c0*/  LDL.LU R17, [R1+0x804] ;  /* 0x0008040001117983 */ /* 0x000ea40000300800 */
[----:B------:R-:W2:Y:S02]  /*551d0*/  LDL.LU R18, [R1+0x808] ;  /* 0x0008080001127983 */ /* 0x000ea40000300800 */
[----:B------:R-:W2:Y:S01]  /*551e0*/  LDL.LU R19, [R1+0x80c] ;  /* 0x00080c0001137983 */ /* 0x000ea20000300800 */
[----:B------:R-:W3:Y:S01]  /*551f0*/  LDL.LU.64 R26, [R1+0x4c98] ;  /* 0x004c9800011a7983 */ /* 0x000ee20000300a00 */
[----:B------:R-:W3:Y:S07]  /*55200*/  LDL.LU.64 R24, [R1+0x4c90] ;  /* 0x004c900001187983 */ /* 0x000eee0000300a00 */
[----:B------:R0:W-:Y:S02]  /*55210*/  STL.64 [R1+0x830], R4 ;  /* 0x0008300401007387 */ /* 0x0001e40000100a00 */
[----:B------:R-:W-:Y:S01]  /*55220*/  STL.64 [R1+0x838], R6 ;  /* 0x0008380601007387 */ /* 0x000fe20000100a00 */
[----:B0-----:R-:W3:Y:S02]  /*55230*/  LDL.LU.64 R4, [R1+0x4c88] ;  /* 0x004c880001047983 */ /* 0x001ee40000300a00 */
[C---:B---3--:R-:W-:Y:S01]  /*55240*/  HMMA.16816.F32.BF16 R24, R20.reuse, R4, R24 ;  /* 0x000000041418723c */ /* 0x048fe20000041818 */
[----:B------:R-:W-:Y:S11]  /*55250*/  IMAD.MOV.U32 R3, RZ, RZ, R5 ;  /* 0x000000ffff037224 */ /* 0x000ff600078e0005 */
[----:B------:R-:W-:Y:S11]  /*55260*/  @!UPT UIADD3 URZ, URZ, URZ, URZ ;  /* 0x0000003f3f3ff290 */ /* 0x000ff6000fffe03f */
[----:B------:R0:W-:Y:S01]  /*55270*/  STL.64 [R1+0x820], R24 ;  /* 0x0008201801007387 */ /* 0x0001e20000100a00 */
[----:B------:R-:W-:Y:S03]  /*55280*/  STL.64 [R1+0x828], R26 ;  /* 0x0008281a01007387 */ /* 0x000fe60000100a00 */
[----:B0-----:R-:W3:Y:S01]  /*55290*/  LDL.LU.64 R24, [R1+0x4c80] ;  /* 0x004c800001187983 */ /* 0x001ee20000300a00 */
[----:B------:R-:W3:Y:S02]  /*552a0*/  LDL.LU.64 R6, [R1+0x4c78] ;  /* 0x004c780001067983 */ /* 0x000ee40000300a00 */
[----:B------:R-:W3:Y:S02]  /*552b0*/  LDL.LU.64 R4, [R1+0x4c70] ;  /* 0x004c700001047983 */ /* 0x000ee40000300a00 */
[----:B------:R-:W-:Y:S01]  /*552c0*/  STL [R1+0x4b7c], R3 ;  /* 0x004b7c0301007387 */ /* 0x000fe20000100800 */
[----:B---3--:R-:W-:Y:S01]  /*552d0*/  HMMA.16816.F32.BF16 R4, R20, R24, R4 ;  /* 0x000000181404723c */ /* 0x008fe20000041804 */
[----:B------:R-:W-:-:S02]  /*552e0*/  IMAD.MOV.U32 R29, RZ, RZ, R24 ;  /* 0x000000ffff1d7224 */ /* 0x000fc400078e0018 */
[----:B------:R-:W-:Y:S02]  /*552f0*/  IMAD.MOV.U32 R28, RZ, RZ, R25 ;  /* 0x000000ffff1c7224 */ /* 0x000fe400078e0019 */
[----:B------:R-:W3:Y:S11]  /*55300*/  LDL.LU.64 R24, [R1+0x4c68] ;  /* 0x004c680001187983 */ /* 0x000ef60000300a00 */
[----:B------:R-:W-:Y:S07]  /*55310*/  @!UPT UIADD3 URZ, URZ, URZ, URZ ;  /* 0x0000003f3f3ff290 */ /* 0x000fee000fffe03f */
[----:B------:R0:W-:Y:S01]  /*55320*/  STL.64 [R1+0x810], R4 ;  /* 0x0008100401007387 */ /* 0x0001e20000100a00 */
[----:B------:R-:W-:Y:S02]  /*55330*/  IMAD.MOV.U32 R10, RZ, RZ, R6 ;  /* 0x000000ffff0a7224 */ /* 0x000fe400078e0006 */
[----:B------:R-:W-:Y:S02]  /*55340*/  IMAD.MOV.U32 R11, RZ, RZ, R7 ;  /* 0x000000ffff0b7224 */ /* 0x000fe400078e0007 */
[----:B------:R-:W3:Y:S04]  /*55350*/  LDL.LU.64 R6, [R1+0x4c60] ;  /* 0x004c600001067983 */ /* 0x000ee80000300a00 */
[----:B0-----:R-:W3:Y:S01]  /*55360*/  LDL.LU.64 R4, [R1+0x4c58] ;  /* 0x004c580001047983 */ /* 0x001ee20000300a00 */
[----:B--2---:R-:W-:Y:S01]  /*55370*/  HMMA.16816.F32.BF16 R16, R20, R12, R16 ;  /* 0x0000000c1410723c */ /* 0x004fe20000041810 */
[----:B------:R-:W-:-:S02]  /*55380*/  IMAD.MOV.U32 R3, RZ, RZ, R13 ;  /* 0x000000ffff037224 */ /* 0x000fc400078e000d */
[----:B------:R-:W-:Y:S01]  /*55390*/  STL [R1+0x4b84], R28 ;  /* 0x004b841c01007387 */ /* 0x000fe20000100800 */
[----:B------:R-:W-:Y:S01]  /*553a0*/  STL [R1+0x4b80], R29 ;  /* 0x004b801d01007387 */ /* 0x000fe20000100800 */
[----:B------:R-:W-:Y:S02]  /*553b0*/  STL [R1+0x4374], R11 ;  /* 0x0043740b01007387 */ /* 0x000fe40000100800 */
[----:B------:R-:W-:Y:S02]  /*553c0*/  STL [R1+0x4370], R10 ;  /* 0x0043700a01007387 */ /* 0x000fe40000100800 */
[----:B------:R-:W-:Y:S11]  /*553d0*/  STL [R1+0x4b88], R3 ;  /* 0x004b880301007387 */ /* 0x000ff60000100800 */
[----:B------:R-:W-:Y:S03]  /*553e0*/  @!UPT UIADD3 URZ, URZ, URZ, URZ ;  /* 0x0000003f3f3ff290 */ /* 0x000fe6000fffe03f */
[----:B------:R0:W-:Y:S01]  /*553f0*/  STL.64 [R1+0x800], R16 ;  /* 0x0008001001007387 */ /* 0x0001e20000100a00 */
[----:B------:R1:W-:Y:S01]  /*55400*/  STL.64 [R1+0x808], R18 ;  /* 0x0008081201007387 */ /* 0x0003e20000100a00 */
[----:B---3--:R-:W-:Y:S11]  /*55410*/  HMMA.16816.F32.BF16 R4, R20, R24, R4 ;  /* 0x000000181404723c */ /* 0x008ff60000041804 */
[----:B------:R-:W-:Y:S11]  /*55420*/  @!UPT UIADD3 URZ, URZ, URZ, URZ ;  /* 0x0000003f3f3ff290 */ /* 0x000ff6000fffe03f */
[----:B------:R-:W-:Y:S01]  /*55430*/  @!UPT UIADD3 URZ, URZ, URZ, URZ ;  /* 0x0000003f3f3ff290 */ /* 0x000fe2000fffe03f */
[----:B------:R-:W-:Y:S01]  /*55440*/  STL.64 [R1+0x7f0], R4 ;  /* 0x0007f00401007387 */ /* 0x000fe20000100a00 */
[----:B------:R-:W2:Y:S02]  /*55450*/  LDL.LU R12, [R1+0x450] ;  /* 0x00045000010c7983 */ /* 0x000ea40000300800 */
[----:B------:R-:W2:Y:S02]  /*55460*/  LDL.LU R13, [R1+0x454] ;  /* 0x00045400010d7983 */ /* 0x000ea40000300800 */
[----:B------:R-:W3:Y:S01]  /*55470*/  LDL.LU R14, [R1+0x458] ;  /* 0x00045800010e7983 */ /* 0x000ee20000300800 */
[----:B------:R-:W3:Y:S01]  /*55480*/  LDL.LU R15, [R1+0x45c] ;  /* 0x00045c00010f7983 */ /* 0x000ee20000300800 */
[----:B0-----:R-:W4:Y:S02]  /*55490*/  LDL.LU R16, [R1+0x460] ;  /* 0x0004600001107983 */ /* 0x001f240000300800 */
[----:B------:R-:W4:Y:S02]  /*554a0*/  LDL.LU R17, [R1+0x464] ;  /* 0x0004640001117983 */ /* 0x000f240000300800 */
[----:B-1----:R-:W2:Y:S01]  /*554b0*/  LDL.LU R18, [R1+0x468] ;  /* 0x0004680001127983 */ /* 0x002ea20000300800 */
[----:B------:R-:W2:Y:S04]  /*554c0*/  LDL.LU R19, [R1+0x46c] ;  /* 0x00046c0001137983 */ /* 0x000ea80000300800 */
[----:B--2---:R-:W-:Y:S01]  /*554d0*/  STL.64 [R1+0x4bc8], R18 ;  /* 0x004bc81201007387 */ /* 0x004fe20000100a00 */
[----:B----4-:R0:W-:Y:S03]  /*554e0*/  STL.64 [R1+0x4bc0], R16 ;  /* 0x004bc01001007387 */ /* 0x0101e60000100a00 */
[----:B0-----:R-:W2:Y:S01]  /*554f0*/  LDL.64 R16, [R1+0x10] ;  /* 0x0000100001107983 */ /* 0x001ea20000100a00 */
[----:B------:R-:W-:-:S02]  /*55500*/  IMAD.MOV.U32 R28, RZ, RZ, R24 ;  /* 0x000000ffff1c7224 */ /* 0x000fc400078e0018 */
[----:B------:R-:W-:Y:S01]  /*55510*/  IMAD.MOV.U32 R29, RZ, RZ, R25 ;  /* 0x000000ffff1d7224 */ /* 0x000fe200078e0019 */
[----:B--2---:R0:W-:Y:S02]  /*55520*/  STL.64 [R1+0x4bd0], R16 ;  /* 0x004bd01001007387 */ /* 0x0041e40000100a00 */
[----:B0-----:R-:W-:Y:S02]  /*55530*/  IMAD.MOV.U32 R16, RZ, RZ, R2 ;  /* 0x000000ffff107224 */ /* 0x001fe400078e0002 */
[----:B------:R-:W-:-:S05]  /*55540*/  IMAD.MOV.U32 R17, RZ, RZ, R0 ;  /* 0x000000ffff117224 */ /* 0x000fca00078e0000 */
[----:B------:R0:W-:Y:S04]  /*55550*/  STL.64 [R1+0x4bf0], R16 ;  /* 0x004bf01001007387 */ /* 0x0001e80000100a00 */
[----:B0-----:R-:W2:Y:S01]  /*55560*/  LDL.LU R16, [R1+0x490] ;  /* 0x0004900001107983 */ /* 0x001ea20000300800 */
[----:B------:R-:W2:Y:S02]  /*55570*/  LDL.LU R17, [R1+0x494] ;  /* 0x0004940001117983 */ /* 0x000ea40000300800 */
[----:B------:R-:W4:Y:S02]  /*55580*/  LDL.LU R18, [R1+0x498] ;  /* 0x0004980001127983 */ /* 0x000f240000300800 */
[----:B------:R-:W4:Y:S01]  /*55590*/  LDL.LU R19, [R1+0x49c] ;  /* 0x00049c0001137983 */ /* 0x000f220000300800 */
[----:B------:R-:W2:Y:S01]  /*555a0*/  LDL.LU R24, [R1+0x7b0] ;  /* 0x0007b00001187983 */ /* 0x000ea20000300800 */
[----:B------:R-:W2:Y:S02]  /*555b0*/  LDL.LU R25, [R1+0x7b4] ;  /* 0x0007b40001197983 */ /* 0x000ea40000300800 */
[----:B------:R-:W2:Y:S02]  /*555c0*/  LDL.LU R26, [R1+0x7b8] ;  /* 0x0007b800011a7983 */ /* 0x000ea40000300800 */
[----:B------:R-:W2:Y:S02]  /*555d0*/  LDL.LU R27, [R1+0x7bc] ;  /* 0x0007bc00011b7983 */ /* 0x000ea40000300800 */
[----:B--2---:R-:W-:Y:S01]  /*555e0*/  STL.64 [R1+0x4c18], R26 ;  /* 0x004c181a01007387 */ /* 0x004fe20000100a00 */
[----:B------:R0:W-:Y:S03]  /*555f0*/  STL.64 [R1+0x4c10], R24 ;  /* 0x004c101801007387 */ /* 0x0001e60000100a00 */
        /* <DEDUP_REMOVED lines=8> */
[----:B0-----:R-:W2:Y:S01]  /*55680*/  LDL.64 R24, [R1+0x1a0] ;  /* 0x0001a00001187983 */ /* 0x001ea20000100a00 */
[----:B----4-:R-:W-:Y:S02]  /*55690*/  STL.64 [R1+0x4c00], R18 ;  /* 0x004c001201007387 */ /* 0x010fe40000100a00 */
[----:B------:R0:W-:Y:S02]  /*556a0*/  STL.64 [R1+0x4bf8], R16 ;  /* 0x004bf81001007387 */ /* 0x0001e40000100a00 */
[----:B0-----:R-:W4:Y:S04]  /*556b0*/  LDL.64 R16, [R1+0x170] ;  /* 0x0001700001107983 */ /* 0x001f280000100a00 */
[----:B----4-:R0:W-:Y:S04]  /*556c0*/  STL.64 [R1+0x4c20], R16 ;  /* 0x004c201001007387 */ /* 0x0101e80000100a00 */
[----:B0-----:R-:W4:Y:S01]  /*556d0*/  LDL.LU R16, [R1+0x7c0] ;  /* 0x0007c00001107983 */ /* 0x001f220000300800 */
[----:B------:R-:W4:Y:S02]  /*556e0*/  LDL.LU R17, [R1+0x7c4] ;  /* 0x0007c40001117983 */ /* 0x000f240000300800 */
[----:B------:R-:W2:Y:S02]  /*556f0*/  LDL.LU R18, [R1+0x7c8] ;  /* 0x0007c80001127983 */ /* 0x000ea40000300800 */
[----:B------:R-:W2:Y:S02]  /*55700*/  LDL.LU R19, [R1+0x7cc] ;  /* 0x0007cc0001137983 */ /* 0x000ea40000300800 */
[----:B--2---:R-:W-:Y:S01]  /*55710*/  STL.64 [R1+0x4c38], R18 ;  /* 0x004c381201007387 */ /* 0x004fe20000100a00 */
[----:B----4-:R0:W-:Y:S03]  /*55720*/  STL.64 [R1+0x4c30], R16 ;  /* 0x004c301001007387 */ /* 0x0101e60000100a00 */
[----:B0-----:R-:W2:Y:S04]  /*55730*/  LDL.64 R16, [R1+0x190] ;  /* 0x0001900001107983 */ /* 0x001ea80000100a00 */
[----:B--2---:R0:W-:Y:S04]  /*55740*/  STL.64 [R1+0x4c50], R16 ;  /* 0x004c501001007387 */ /* 0x0041e80000100a00 */
[----:B0-----:R-:W2:Y:S01]  /*55750*/  LDL.LU R16, [R1+0x7e0] ;  /* 0x0007e00001107983 */ /* 0x001ea20000300800 */
[----:B------:R-:W2:Y:S02]  /*55760*/  LDL.LU R17, [R1+0x7e4] ;  /* 0x0007e40001117983 */ /* 0x000ea40000300800 */
[----:B------:R-:W2:Y:S02]  /*55770*/  LDL.LU R18, [R1+0x7e8] ;  /* 0x0007e80001127983 */ /* 0x000ea40000300800 */
[----:B------:R-:W2:Y:S01]  /*55780*/  LDL.LU R19, [R1+0x7ec] ;  /* 0x0007ec0001137983 */ /* 0x000ea20000300800 */
[----:B------:R-:W4:Y:S01]  /*55790*/  LDL.64 R4, [R1+0x160] ;  /* 0x0001600001047983 */ /* 0x000f220000100a00 */
[----:B---3--:R-:W-:Y:S02]  /*557a0*/  STL.64 [R1+0x4bb8], R14 ;  /* 0x004bb80e01007387 */ /* 0x008fe40000100a00 */
[----:B------:R0:W-:Y:S02]  /*557b0*/  STL.64 [R1+0x4bb0], R12 ;  /* 0x004bb00c01007387 */ /* 0x0001e40000100a00 */
[----:B0-----:R-:W3:Y:S01]  /*557c0*/  LDL.64 R12, [R1] ;  /* 0x00000000010c7983 */ /* 0x001ee20000100a00 */
[----:B------:R-:W-:-:S02]  /*557d0*/  IMAD.MOV.U32 R10, RZ, RZ, R7 ;  /* 0x000000ffff0a7224 */ /* 0x000fc400078e0007 */
[----:B------:R-:W-:Y:S02]  /*557e0*/  IMAD.MOV.U32 R11, RZ, RZ, R6 ;  /* 0x000000ffff0b7224 */ /* 0x000fe400078e0006 */
[----:B------:R-:W-:Y:S01]  /*557f0*/  IMAD.MOV.U32 R3, RZ, RZ, R25 ;  /* 0x000000ffff037224 */ /* 0x000fe200078e0019 */
[C---:B--2---:R-:W-:Y:S01]  /*55800*/  HMMA.16816.F32.BF16 R16, R20.reuse, R24, R16 ;  /* 0x000000181410723c */ /* 0x044fe20000041810 */
[----:B---3--:R0:W-:Y:S04]  /*55810*/  STL.64 [R1+0x4bd8], R12 ;  /* 0x004bd80c01007387 */ /* 0x0081e80000100a00 */
[----:B0-----:R-:W2:Y:S01]  /*55820*/  LDL.LU R12, [R1+0x480] ;  /* 0x00048000010c7983 */ /* 0x001ea20000300800 */
[----:B------:R-:W2:Y:S02]  /*55830*/  LDL.LU R13, [R1+0x484] ;  /* 0x00048400010d7983 */ /* 0x000ea40000300800 */
[----:B------:R-:W2:Y:S02]  /*55840*/  LDL.LU R14, [R1+0x488] ;  /* 0x00048800010e7983 */ /* 0x000ea40000300800 */
[----:B------:R-:W2:Y:S01]  /*55850*/  LDL.LU R15, [R1+0x48c] ;  /* 0x00048c00010f7983 */ /* 0x000ea20000300800 */
[----:B------:R-:W-:Y:S01]  /*55860*/  STL [R1+0x4b90], R29 ;  /* 0x004b901d01007387 */ /* 0x000fe20000100800 */
[----:B------:R-:W-:Y:S02]  /*55870*/  STL [R1+0x4b8c], R28 ;  /* 0x004b8c1c01007387 */ /* 0x000fe40000100800 */
[----:B------:R-:W-:Y:S02]  /*55880*/  STL [R1+0x437c], R10 ;  /* 0x00437c0a01007387 */ /* 0x000fe40000100800 */
[----:B------:R-:W-:Y:S07]  /*55890*/  STL [R1+0x4378], R11 ;  /* 0x0043780b01007387 */ /* 0x000fee0000100800 */
[----:B------:R0:W-:Y:S01]  /*558a0*/  STL.64 [R1+0x7e0], R16 ;  /* 0x0007e01001007387 */ /* 0x0001e20000100a00 */
[----:B------:R1:W-:Y:S03]  /*558b0*/  STL.64 [R1+0x7e8], R18 ;  /* 0x0007e81201007387 */ /* 0x0003e60000100a00 */
[----:B0-----:R-:W3:Y:S01]  /*558c0*/  LDL.LU.64 R16, [R1+0x4c50] ;  /* 0x004c500001107983 */ /* 0x001ee20000300a00 */
[----:B------:R-:W3:Y:S02]  /*558d0*/  LDL.LU.64 R26, [R1+0x4c48] ;  /* 0x004c4800011a7983 */ /* 0x000ee40000300a00 */
[----:B------:R-:W3:Y:S02]  /*558e0*/  LDL.LU.64 R24, [R1+0x4c40] ;  /* 0x004c400001187983 */ /* 0x000ee40000300a00 */
[----:B-1----:R-:W2:Y:S01]  /*558f0*/  LDL.LU.64 R18, [R1+0x4c38] ;  /* 0x004c380001127983 */ /* 0x002ea20000300a00 */
[----:B---3--:R-:W-:Y:S01]  /*55900*/  HMMA.16816.F32.BF16 R24, R20, R16, R24 ;  /* 0x000000101418723c */ /* 0x008fe20000041818 */
[----:B------:R-:W-:-:S02]  /*55910*/  IMAD.MOV.U32 R29, RZ, RZ, R16 ;  /* 0x000000ffff1d7224 */ /* 0x000fc400078e0010 */
[----:B------:R-:W-:Y:S02]  /*55920*/  IMAD.MOV.U32 R28, RZ, RZ, R17 ;  /* 0x000000ffff1c7224 */ /* 0x000fe400078e0011 */
[----:B------:R-:W2:Y:S11]  /*55930*/  LDL.LU.64 R16, [R1+0x4c30] ;  /* 0x004c300001107983 */ /* 0x000eb60000300a00 */
[----:B------:R-:W-:Y:S07]  /*55940*/  @!UPT UIADD3 URZ, URZ, URZ, URZ ;  /* 0x0000003f3f3ff290 */ /* 0x000fee000fffe03f */
[----:B------:R0:W-:Y:S04]  /*55950*/  STL.64 [R1+0x7d0], R24 ;  /* 0x0007d01801007387 */ /* 0x0001e80000100a00 */
[----:B0-----:R-:W2:Y:S01]  /*55960*/  LDL.LU.64 R24, [R1+0x4c28] ;  /* 0x004c280001187983 */ /* 0x001ea20000300a00 */
[----:B------:R-:W-:Y:S02]  /*55970*/  IMAD.MOV.U32 R11, RZ, RZ, R27 ;  /* 0x000000ffff0b7224 */ /* 0x000fe400078e001b */
[----:B------:R-:W-:-:S03]  /*55980*/  IMAD.MOV.U32 R10, RZ, RZ, R26 ;  /* 0x000000ffff0a7224 */ /* 0x000fc600078e001a */
[----:B------:R0:W-:Y:S02]  /*55990*/  STL [R1+0x44a8], R11 ;  /* 0x0044a80b01007387 */ /* 0x0001e40000100800 */
[----:B------:R1:W-:Y:S01]  /*559a0*/  STL [R1+0x44a4], R10 ;  /* 0x0044a40a01007387 */ /* 0x0003e20000100800 */
[C---:B--2---:R-:W-:Y:S01]  /*559b0*/  HMMA.16816.F32.BF16 R16, R20.reuse, R24, R16 ;  /* 0x000000181410723c */ /* 0x044fe20000041810 */
[----:B0-----:R-:W-:Y:S02]  /*559c0*/  IMAD.MOV.U32 R11, RZ, RZ, R24 ;  /* 0x000000ffff0b7224 */ /* 0x001fe400078e0018 */
[----:B-1----:R-:W-:Y:S11]  /*559d0*/  IMAD.MOV.U32 R10, RZ, RZ, R25 ;  /* 0x000000ffff0a7224 */ /* 0x002ff600078e0019 */
[----:B------:R-:W-:Y:S09]  /*559e0*/  @!UPT UIADD3 URZ, URZ, URZ, URZ ;  /* 0x0000003f3f3ff290 */ /* 0x000ff2000fffe03f */
[----:B------:R0:W-:Y:S01]  /*559f0*/  STL.64 [R1+0x7c0], R16 ;  /* 0x0007c01001007387 */ /* 0x0001e20000100a00 */
[----:B------:R-:W-:Y:S03]  /*55a00*/  STL.64 [R1+0x7c8], R18 ;  /* 0x0007c81201007387 */ /* 0x000fe60000100a00 */
        /* <DEDUP_REMOVED lines=17> */
[----:B------:R-:W2:Y:S01]  /*55b20*/  LDL.LU.64 R18, [R1+0x4c00] ;  /* 0x004c000001127983 */ /* 0x000ea20000300a00 */
[----:B------:R-:W2:Y:S01]  /*55b30*/  LDL.LU.64 R16, [R1+0x4bf8] ;  /* 0x004bf80001107983 */ /* 0x000ea20000300a00 */
[----:B----4-:R-:W-:-:S02]  /*55b40*/  IMAD.MOV.U32 R2, RZ, RZ, R4 ;  /* 0x000000ffff027224 */ /* 0x010fc400078e0004 */
[----:B------:R-:W-:Y:S01]  /*55b50*/  IMAD.MOV.U32 R0, RZ, RZ, R5 ;  /* 0x000000ffff007224 */ /* 0x000fe200078e0005 */
[----:B--2---:R-:W-:Y:S01]  /*55b60*/  HMMA.16816.F32.BF16 R20, R20, R4, R16 ;  /* 0x000000041414723c */ /* 0x004fe20000041810 */
[----:B------:R-:W2:Y:S11]  /*55b70*/  LDL.LU.64 R16, [R1+0x4bf0] ;  /* 0x004bf00001107983 */ /* 0x000eb60000300a00 */
[----:B------:R-:W-:Y:S11]  /*55b80*/  @!UPT UIADD3 URZ, URZ, URZ, URZ ;  /* 0x0000003f3f3ff290 */ /* 0x000ff6000fffe03f */
[----:B------:R0:W-:Y:S01]  /*55b90*/  STL.64 [R1+0x490], R20 ;  /* 0x0004901401007387 */ /* 0x0001e20000100a00 */
[----:B------:R1:W-:Y:S02]  /*55ba0*/  STL.64 [R1+0x498], R22 ;  /* 0x0004981601007387 */ /* 0x0003e40000100a00 */
[----:B------:R-:W2:Y:S02]  /*55bb0*/  LDL.LU.64 R6, [R1+0x4be8] ;  /* 0x004be80001067983 */ /* 0x000ea40000300a00 */
[----:B------:R-:W2:Y:S01]  /*55bc0*/  LDL.LU.64 R4, [R1+0x4be0] ;  /* 0x004be00001047983 */ /* 0x000ea20000300a00 */
[----:B0-----:R-:W4:Y:S01]  /*55bd0*/  LDL.LU R20, [R1+0x470] ;  /* 0x0004700001147983 */ /* 0x001f220000300800 */
[----:B------:R-:W4:Y:S02]  /*55be0*/  LDL.LU R21, [R1+0x474] ;  /* 0x0004740001157983 */ /* 0x000f240000300800 */
[----:B-1----:R-:W4:Y:S02]  /*55bf0*/  LDL.LU R22, [R1+0x478] ;  /* 0x0004780001167983 */ /* 0x002f240000300800 */
[----:B------:R-:W4:Y:S01]  /*55c00*/  LDL.LU R23, [R1+0x47c] ;  /* 0x00047c0001177983 */ /* 0x000f220000300800 */
[C---:B--2---:R-:W-:Y:S01]  /*55c10*/  HMMA.16816.F32.BF16 R16, R4.reuse, R16, R12 ;  /* 0x000000100410723c */ /* 0x044fe2000004180c */
[----:B------:R-:W2:Y:S11]  /*55c20*/  LDL.LU.64 R12, [R1+0x4bd8] ;  /* 0x004bd800010c7983 */ /* 0x000eb60000300a00 */
[----:B------:R-:W-:Y:S11]  /*55c30*/  @!UPT UIADD3 URZ, URZ, URZ, URZ ;  /* 0x0000003f3f3ff290 */ /* 0x000ff6000fffe03f */
[----:B------:R0:W-:Y:S01]  /*55c40*/  STL.64 [R1+0x480], R16 ;  /* 0x0004801001007387 */ /* 0x0001e20000100a00 */
[----:B------:R1:W-:Y:S03]  /*55c50*/  STL.64 [R1+0x488], R18 ;  /* 0x0004881201007387 */ /* 0x0003e60000100a00 */
[----:B0-----:R-:W4:Y:S02]  /*55c60*/  LDL.LU.64 R16, [R1+0x4bd0] ;  /* 0x004bd00001107983 */ /* 0x001f240000300a00 */
[C---:B----4-:R-:W-:Y:S11]  /*55c70*/  HMMA.16816.F32.BF16 R20, R4.reuse, R16, R20 ;  /* 0x000000100414723c */ /* 0x050ff60000041814 */
[----:B------:R-:W-:Y:S11]  /*55c80*/  @!UPT UIADD3 URZ, URZ, URZ, URZ ;  /* 0x0000003f3f3ff290 */ /* 0x000ff6000fffe03f */
[----:B------:R-:W-:Y:S01]  /*55c90*/  @!UPT UIADD3 URZ, URZ, URZ, URZ ;  /* 0x0000003f3f3ff290 */ /* 0x000fe2000fffe03f */
[----:B------:R0:W-:Y:S01]  /*55ca0*/  STL.64 [R1+0x470], R20 ;  /* 0x0004701401007387 */ /* 0x0001e20000100a00 */
[----:B------:R-:W-:Y:S02]  /*55cb0*/  STL.64 [R1+0x478], R22 ;  /* 0x0004781601007387 */ /* 0x000fe40000100a00 */
[----:B-1----:R-:W2:Y:S02]  /*55cc0*/  LDL.LU.64 R18, [R1+0x4bc8] ;  /* 0x004bc80001127983 */ /* 0x002ea40000300a00 */
[----:B0-----:R-:W-:Y:S02]  /*55cd0*/  IMAD.MOV.U32 R21, RZ, RZ, R16 ;  /* 0x000000ffff157224 */ /* 0x001fe400078e0010 */
[----:B------:R-:W-:Y:S02]  /*55ce0*/  IMAD.MOV.U32 R20, RZ, RZ, R17 ;  /* 0x000000ffff147224 */ /* 0x000fe400078e0011 */
[----:B------:R-:W2:Y:S02]  /*55cf0*/  LDL.LU.64 R16, [R1+0x4bc0] ;  /* 0x004bc00001107983 */ /* 0x000ea40000300a00 */
[C---:B--2---:R-:W-:Y:S11]  /*55d00*/  HMMA.16816.F32.BF16 R16, R4.reuse, R12, R16 ;  /* 0x0000000c0410723c */ /* 0x044ff60000041810 */
[----:B------:R-:W-:Y:S11]  /*55d10*/  @!UPT UIADD3 URZ, URZ, URZ, URZ ;  /* 0x0000003f3f3ff290 */ /* 0x000ff6000fffe03f */
[----:B------:R-:W-:Y:S01]  /*55d20*/  @!UPT UIADD3 URZ, URZ, URZ, URZ ;  /* 0x0000003f3f3ff290 */ /* 0x000fe2000fffe03f */
[----:B------:R0:W-:Y:S01]  /*55d30*/  STL.64 [R1+0x460], R16 ;  /* 0x0004601001007387 */ /* 0x0001e20000100a00 */
[----:B------:R-:W-:Y:S02]  /*55d40*/  STL.64 [R1+0x468], R18 ;  /* 0x0004681201007387 */ /* 0x000fe40000100a00 */
[----:B------:R-:W2:Y:S02]  /*55d50*/  LDL.LU.64 R14, [R1+0x4bb8] ;  /* 0x004bb800010e7983 */ /* 0x000ea40000300a00 */
[----:B0-----:R-:W-:Y:S02]  /*55d60*/  IMAD.MOV.U32 R17, RZ, RZ, R12 ;  /* 0x000000ffff117224 */ /* 0x001fe400078e000c */
[----:B------:R-:W-:Y:S02]  /*55d70*/  IMAD.MOV.U32 R16, RZ, RZ, R13 ;  /* 0x000000ffff107224 */ /* 0x000fe400078e000d */
[----:B------:R-:W2:Y:S02]  /*55d80*/  LDL.LU.64 R12, [R1+0x4bb0] ;  /* 0x004bb000010c7983 */ /* 0x000ea40000300a00 */
[C---:B--2---:R-:W-:Y:S11]  /*55d90*/  HMMA.16816.F32.BF16 R12, R4.reuse, R24, R12 ;  /* 0x00000018040c723c */ /* 0x044ff6000004180c */
[----:B------:R-:W-:Y:S11]  /*55da0*/  @!UPT UIADD3 URZ, URZ, URZ, URZ ;  /* 0x0000003f3f3ff290 */ /* 0x000ff6000fffe03f */
[----:B------:R-:W-:Y:S01]  /*55db0*/  @!UPT UIADD3 URZ, URZ, URZ, URZ ;  /* 0x0000003f3f3ff290 */ /* 0x000fe2000fffe03f */
[----:B------:R0:W-:Y:S01]  /*55dc0*/  STL.64 [R1+0x450], R12 ;  /* 0x0004500c01007387 */ /* 0x0001e20000100a00 */
[----:B------:R-:W-:Y:S03]  /*55dd0*/  STL.64 [R1+0x458], R14 ;  /* 0x0004580e01007387 */ /* 0x000fe60000100a00 */
[----:B0-----:R-:W3:Y:S01]  /*55de0*/  LDL.LU.64 R12, [R1+0x4ba8] ;  /* 0x004ba800010c7983 */ /* 0x001ee20000300a00 */
[----:B------:R-:W-:Y:S01]  /*55df0*/  STL.64 [R1+0x4a58], R24 ;  /* 0x004a581801007387 */ /* 0x000fe20000100a00 */
[C---:B---3--:R-:W-:Y:S11]  /*55e00*/  HMMA.16816.F32.BF16 R8, R4.reuse, R12, R8 ;  /* 0x0000000c0408723c */ /* 0x048ff60000041808 */
[----:B------:R-:W-:Y:S11]  /*55e10*/  @!UPT UIADD3 URZ, URZ, URZ, URZ ;  /* 0x0000003f3f3ff290 */ /* 0x000ff6000fffe03f */
[----:B------:R-:W-:Y:S01]  /*55e20*/  @!UPT UIADD3 URZ, URZ, URZ, URZ ;  /* 0x0000003f3f3ff290 */ /* 0x000fe2000fffe03f */
[----:B------:R-:W-:Y:S01]  /*55e30*/  STL.64 [R1+0x440], R8 ;  /* 0x0004400801007387 */ /* 0x000fe20000100a00 */
[----:B------:R0:W-:Y:S03]  /*55e40*/  STL.64 [R1+0x448], R10 ;  /* 0x0004480a01007387 */ /* 0x0001e60000100a00 */
[----:B0-----:R-:W2:Y:S01]  /*55e50*/  LDL.LU.64 R10, [R1+0x4ba0] ;  /* 0x004ba000010a7983 */ /* 0x001ea20000300a00 */
[----:B------:R-:W3:Y:S02]  /*55e60*/  LDL.LU.64 R8, [R1+0x4b98] ;  /* 0x004b980001087983 */ /* 0x000ee40000300a00 */
[----:B------:R0:W-:Y:S02]  /*55e70*/  STL.64 [R1+0x4a50], R12 ;  /* 0x004a500c01007387 */ /* 0x0001e40000100a00 */
[----:B0-----:R-:W3:Y:S01]  /*55e80*/  LDL.LU R12, [R1+0x430] ;  /* 0x00043000010c7983 */ /* 0x001ee20000300800 */
[----:B------:R-:W3:Y:S02]  /*55e90*/  LDL.LU R13, [R1+0x434] ;  /* 0x00043400010d7983 */ /* 0x000ee40000300800 */
[----:B------:R-:W3:Y:S02]  /*55ea0*/  LDL.LU R14, [R1+0x438] ;  /* 0x00043800010e7983 */ /* 0x000ee40000300800 */
[----:B------:R-:W3:Y:S02]  /*55eb0*/  LDL.LU R15, [R1+0x43c] ;  /* 0x00043c00010f7983 */ /* 0x000ee40000300800 */
[----:B---3--:R-:W-:Y:S11]  /*55ec0*/  HMMA.16816.F32.BF16 R12, R4, R8, R12 ;  /* 0x00000008040c723c */ /* 0x008ff6000004180c */
[----:B------:R-:W-:Y:S11]  /*55ed0*/  @!UPT UIADD3 URZ, URZ, URZ, URZ ;  /* 0x0000003f3f3ff290 */ /* 0x000ff6000fffe03f */
[----:B------:R-:W-:Y:S01]  /*55ee0*/  @!UPT UIADD3 URZ, URZ, URZ, URZ ;  /* 0x0000003f3f3ff290 */ /* 0x000fe2000fffe03f */
[----:B------:R0:W-:Y:S01]  /*55ef0*/  STL.64 [R1+0x430], R12 ;  /* 0x0004300c01007387 */ /* 0x0001e20000100a00 */
[----:B------:R1:W-:Y:S03]  /*55f00*/  STL.64 [R1+0x438], R14 ;  /* 0x0004380e01007387 */ /* 0x0003e60000100a00 */
[----:B0-----:R-:W3:Y:S01]  /*55f10*/  LDL.LU R12, [R1+0x3e0] ;  /* 0x0003e000010c7983 */ /* 0x001ee20000300800 */
[----:B------:R-:W3:Y:S02]  /*55f20*/  LDL.LU R13, [R1+0x3e4] ;  /* 0x0003e400010d7983 */ /* 0x000ee40000300800 */
[----:B-1----:R-:W4:Y:S02]  /*55f30*/  LDL.LU R14, [R1+0x3e8] ;  /* 0x0003e800010e7983 */ /* 0x002f240000300800 */
[----:B------:R-:W4:Y:S02]  /*55f40*/  LDL.LU R15, [R1+0x3ec] ;  /* 0x0003ec00010f7983 */ /* 0x000f240000300800 */
[----:B------:R-:W-:-:S02]  /*55f50*/  IMAD.MOV.U32 R24, RZ, RZ, R17 ;  /* 0x000000ffff187224 */ /* 0x000fc400078e0011 */
[----:B------:R-:W-:Y:S01]  /*55f60*/  IMAD.MOV.U32 R25, RZ, RZ, R16 ;  /* 0x000000ffff197224 */ /* 0x000fe200078e0010 */
[----:B----4-:R-:W-:Y:S01]  /*55f70*/  STL.64 [R1+0x4a68], R14 ;  /* 0x004a680e01007387 */ /* 0x010fe20000100a00 */
[----:B---3--:R0:W-:Y:S03]  /*55f80*/  STL.64 [R1+0x4a60], R12 ;  /* 0x004a600c01007387 */ /* 0x0081e60000100a00 */
[----:B------:R1:W-:Y:S01]  /*55f90*/  STL.64 [R1+0x4a70], R24 ;  /* 0x004a701801007387 */ /* 0x0003e20000100a00 */
[----:B0-----:R-:W3:Y:S01]  /*55fa0*/  LDL.LU R12, [R1+0x3f0] ;  /* 0x0003f000010c7983 */ /* 0x001ee20000300800 */
[----:B------:R-:W3:Y:S02]  /*55fb0*/  LDL.LU R13, [R1+0x3f4] ;  /* 0x0003f400010d7983 */ /* 0x000ee40000300800 */
[----:B------:R-:W4:Y:S02]  /*55fc0*/  LDL.LU R14, [R1+0x3f8] ;  /* 0x0003f800010e7983 */ /* 0x000f240000300800 */
[----:B------:R-:W4:Y:S01]  /*55fd0*/  LDL.LU R15, [R1+0x3fc] ;  /* 0x0003fc00010f7983 */ /* 0x000f220000300800 */
[----:B------:R-:W2:Y:S01]  /*55fe0*/  LDL.LU R16, [R1+0x420] ;  /* 0x0004200001107983 */ /* 0x000ea20000300800 */
[----:B------:R-:W2:Y:S02]  /*55ff0*/  LDL.LU R17, [R1+0x424] ;  /* 0x0004240001117983 */ /* 0x000ea40000300800 */
[----:B------:R-:W2:Y:S02]  /*56000*/  LDL.LU R18, [R1+0x428] ;  /* 0x0004280001127983 */ /* 0x000ea40000300800 */
[----:B------:R-:W2:Y:S02]  /*56010*/  LDL.LU R19, [R1+0x42c] ;  /* 0x00042c0001137983 */ /* 0x000ea40000300800 */
[----:B-1----:R-:W-:-:S02]  /*56020*/  IMAD.MOV.U32 R24, RZ, RZ, R21 ;  /* 0x000000ffff187224 */ /* 0x002fc400078e0015 */
[----:B------:R-:W-:Y:S01]  /*56030*/  IMAD.MOV.U32 R25, RZ, RZ, R20 ;  /* 0x000000ffff197224 */ /* 0x000fe200078e0014 */
[----:B--2---:R-:W-:Y:S01]  /*56040*/  STL.64 [R1+0x4aa8], R18 ;  /* 0x004aa81201007387 */ /* 0x004fe20000100a00 */
[----:B------:R0:W-:Y:S02]  /*56050*/  STL.64 [R1+0x4aa0], R16 ;  /* 0x004aa01001007387 */ /* 0x0001e40000100a00 */
[----:B0-----:R-:W-:Y:S02]  /*56060*/  IMAD.MOV.U32 R16, RZ, RZ, R27 ;  /* 0x000000ffff107224 */ /* 0x001fe400078e001b */
[----:B------:R-:W-:-:S05]  /*56070*/  IMAD.MOV.U32 R17, RZ, RZ, R26 ;  /* 0x000000ffff117224 */ /* 0x000fca00078e001a */
[----:B------:R0:W-:Y:S01]  /*56080*/  STL.64 [R1+0x4ac0], R16 ;  /* 0x004ac01001007387 */ /* 0x0001e20000100a00 */
[----:B----4-:R-:W-:Y:S02]  /*56090*/  STL.64 [R1+0x4a80], R14 ;  /* 0x004a800e01007387 */ /* 0x010fe40000100a00 */
[----:B---3--:R-:W-:Y:S02]  /*560a0*/  STL.64 [R1+0x4a78], R12 ;  /* 0x004a780c01007387 */ /* 0x008fe40000100a00 */
[----:B0-----:R-:W-:Y:S02]  /*560b0*/  IMAD.MOV.U32 R16, RZ, RZ, R11 ;  /* 0x000000ffff107224 */ /* 0x001fe400078e000b */
[----:B------:R-:W-:-:S05]  /*560c0*/  IMAD.MOV.U32 R17, RZ, RZ, R10 ;  /* 0x000000ffff117224 */ /* 0x000fca00078e000a */
[----:B------:R-:W-:Y:S01]  /*560d0*/  STL.64 [R1+0x4ad8], R16 ;  /* 0x004ad81001007387 */ /* 0x000fe20000100a00 */
[----:B------:R0:W-:Y:S03]  /*560e0*/  STL.64 [R1+0x4a88], R24 ;  /* 0x004a881801007387 */ /* 0x0001e60000100a00 */
        /* <DEDUP_REMOVED lines=11> */
[----:B0-----:R-:W2:Y:S01]  /*561a0*/  LDL.LU R24, [R1+0x720] ;  /* 0x0007200001187983 */ /* 0x001ea20000300800 */
[----:B------:R-:W2:Y:S02]  /*561b0*/  LDL.LU R25, [R1+0x724] ;  /* 0x0007240001197983 */ /* 0x000ea40000300800 */
[----:B------:R-:W3:Y:S02]  /*561c0*/  LDL.LU R26, [R1+0x728] ;  /* 0x00072800011a7983 */ /* 0x000ee40000300800 */
[----:B------:R-:W3:Y:S01]  /*561d0*/  LDL.LU R27, [R1+0x72c] ;  /* 0x00072c00011b7983 */ /* 0x000ee20000300800 */
[----:B------:R-:W2:Y:S01]  /*561e0*/  LDL R16, [R1+0x1a0] ;  /* 0x0001a00001107983 */ /* 0x000ea20000100800 */
[----:B------:R-:W-:-:S02]  /*561f0*/  IMAD.MOV.U32 R17, RZ, RZ, R3 ;  /* 0x000000ffff117224 */ /* 0x000fc400078e0003 */
[----:B------:R-:W4:Y:S03]  /*56200*/  LDL.LU R3, [R1+0x4b88] ;  /* 0x004b880001037983 */ /* 0x000f260000300800 */
[----:B--2---:R4:W-:Y:S01]  /*56210*/  STL.64 [R1+0x4b08], R16 ;  /* 0x004b081001007387 */ /* 0x0049e20000100a00 */
[----:B---3--:R-:W-:Y:S02]  /*56220*/  STL.64 [R1+0x4ad0], R26 ;  /* 0x004ad01a01007387 */ /* 0x008fe40000100a00 */
[----:B------:R0:W-:Y:S02]  /*56230*/  STL.64 [R1+0x4ac8], R24 ;  /* 0x004ac81801007387 */ /* 0x0001e40000100a00 */
[----:B----4-:R-:W-:Y:S02]  /*56240*/  IMAD.MOV.U32 R16, RZ, RZ, R28 ;  /* 0x000000ffff107224 */ /* 0x010fe400078e001c */
[----:B------:R-:W-:Y:S01]  /*56250*/  IMAD.MOV.U32 R17, RZ, RZ, R29 ;  /* 0x000000ffff117224 */ /* 0x000fe200078e001d */
[----:B0-----:R-:W2:Y:S01]  /*56260*/  LDL.LU R24, [R1+0x730] ;  /* 0x0007300001187983 */ /* 0x001ea20000300800 */
[----:B------:R-:W2:Y:S02]  /*56270*/  LDL.LU R25, [R1+0x734] ;  /* 0x0007340001197983 */ /* 0x000ea40000300800 */
[----:B------:R-:W3:Y:S02]  /*56280*/  LDL.LU R26, [R1+0x738] ;  /* 0x00073800011a7983 */ /* 0x000ee40000300800 */
[----:B------:R-:W3:Y:S01]  /*56290*/  LDL.LU R27, [R1+0x73c] ;  /* 0x00073c00011b7983 */ /* 0x000ee20000300800 */
[----:B------:R-:W4:Y:S01]  /*562a0*/  LDL.LU R28, [R1+0x4b84] ;  /* 0x004b8400011c7983 */ /* 0x000f220000300800 */
[----:B------:R-:W2:Y:S02]  /*562b0*/  LDL.LU R29, [R1+0x4b80] ;  /* 0x004b8000011d7983 */ /* 0x000ea40000300800 */
[----:B------:R0:W-:Y:S02]  /*562c0*/  STL.64 [R1+0x4b20], R16 ;  /* 0x004b201001007387 */ /* 0x0001e40000100a00 */
[----:B0-----:R-:W2:Y:S01]  /*562d0*/  LDL R16, [R1+0x1c0] ;  /* 0x0001c00001107983 */ /* 0x001ea20000100800 */
[----:B------:R-:W-:-:S02]  /*562e0*/  IMAD.MOV.U32 R17, RZ, RZ, R3 ;  /* 0x000000ffff117224 */ /* 0x000fc400078e0003 */
[----:B------:R-:W4:Y:S03]  /*562f0*/  LDL.LU R3, [R1+0x4b7c] ;  /* 0x004b7c0001037983 */ /* 0x000f260000300800 */
[----:B--2---:R-:W-:Y:S01]  /*56300*/  STL.64 [R1+0x4b38], R16 ;  /* 0x004b381001007387 */ /* 0x004fe20000100a00 */
[----:B---3--:R-:W-:Y:S02]  /*56310*/  STL.64 [R1+0x4ae8], R26 ;  /* 0x004ae81a01007387 */ /* 0x008fe40000100a00 */
[----:B------:R0:W-:Y:S02]  /*56320*/  STL.64 [R1+0x4ae0], R24 ;  /* 0x004ae01801007387 */ /* 0x0001e40000100a00 */
[----:B0-----:R-:W2:Y:S01]  /*56330*/  LDL.LU R24, [R1+0x740] ;  /* 0x0007400001187983 */ /* 0x001ea20000300800 */
[----:B------:R-:W2:Y:S02]  /*56340*/  LDL.LU R25, [R1+0x744] ;  /* 0x0007440001197983 */ /* 0x000ea40000300800 */
[----:B------:R-:W3:Y:S02]  /*56350*/  LDL.LU R26, [R1+0x748] ;  /* 0x00074800011a7983 */ /* 0x000ee40000300800 */
[----:B------:R-:W3:Y:S01]  /*56360*/  LDL.LU R27, [R1+0x74c] ;  /* 0x00074c00011b7983 */ /* 0x000ee20000300800 */
[----:B------:R-:W2:Y:S01]  /*56370*/  LDL.LU R16, [R1+0x780] ;  /* 0x0007800001107983 */ /* 0x000ea20000300800 */
[----:B------:R-:W2:Y:S02]  /*56380*/  LDL.LU R17, [R1+0x784] ;  /* 0x0007840001117983 */ /* 0x000ea40000300800 */
[----:B------:R-:W2:Y:S02]  /*56390*/  LDL.LU R18, [R1+0x788] ;  /* 0x0007880001127983 */ /* 0x000ea40000300800 */
[----:B------:R-:W2:Y:S02]  /*563a0*/  LDL.LU R19, [R1+0x78c] ;  /* 0x00078c0001137983 */ /* 0x000ea40000300800 */
[----:B--2---:R-:W-:Y:S01]  /*563b0*/  STL.64 [R1+0x4b48], R18 ;  /* 0x004b481201007387 */ /* 0x004fe20000100a00 */
[----:B------:R0:W-:Y:S03]  /*563c0*/  STL.64 [R1+0x4b40], R16 ;  /* 0x004b401001007387 */ /* 0x0001e60000100a00 */
[----:B0-----:R-:W2:Y:S01]  /*563d0*/  LDL R16, [R1+0x1e0] ;  /* 0x0001e00001107983 */ /* 0x001ea20000100800 */
[----:B----4-:R-:W-:-:S02]  /*563e0*/  IMAD.MOV.U32 R17, RZ, RZ, R3 ;  /* 0x000000ffff117224 */ /* 0x010fc400078e0003 */
[----:B------:R-:W4:Y:S03]  /*563f0*/  LDL.LU R3, [R1+0x4b78] ;  /* 0x004b780001037983 */ /* 0x000f260000300800 */
[----:B--2---:R-:W-:Y:S01]  /*56400*/  STL.64 [R1+0x4b60], R16 ;  /* 0x004b601001007387 */ /* 0x004fe20000100a00 */
[----:B---3--:R-:W-:Y:S02]  /*56410*/  STL.64 [R1+0x4b00], R26 ;  /* 0x004b001a01007387 */ /* 0x008fe40000100a00 */
[----:B------:R0:W-:Y:S01]  /*56420*/  STL.64 [R1+0x4af8], R24 ;  /* 0x004af81801007387 */ /* 0x0001e20000100a00 */
[----:B----4-:R-:W1:Y:S04]  /*56430*/  LDSM.16.MT88.4 R20, [R3+0x10180] ;  /* 0x010180000314783b */ /* 0x010e680000004200 */
[----:B0-----:R-:W2:Y:S01]  /*56440*/  LDL.LU R24, [R1+0x750] ;  /* 0x0007500001187983 */ /* 0x001ea20000300800 */
[----:B------:R-:W2:Y:S02]  /*56450*/  LDL.LU R25, [R1+0x754] ;  /* 0x0007540001197983 */ /* 0x000ea40000300800 */
[----:B------:R-:W3:Y:S02]  /*56460*/  LDL.LU R26, [R1+0x758] ;  /* 0x00075800011a7983 */ /* 0x000ee40000300800 */
[----:B------:R-:W3:Y:S01]  /*56470*/  LDL.LU R27, [R1+0x75c] ;  /* 0x00075c00011b7983 */ /* 0x000ee20000300800 */
[----:B------:R-:W4:Y:S04]  /*56480*/  LDL R16, [R1+0x30] ;  /* 0x0000300001107983 */ /* 0x000f280000100800 */
[----:B------:R-:W4:Y:S04]  /*56490*/  LDL R17, [R1+0x34] ;  /* 0x0000340001117983 */ /* 0x000f280000100800 */
        /* <DEDUP_REMOVED lines=29> */
[----:B-1----:R-:W-:Y:S02]  /*56670*/  STL.64 [R1+0x49b0], R22 ;  /* 0x0049b01601007387 */ /* 0x002fe40000100a00 */
[----:B------:R-:W-:Y:S01]  /*56680*/  STL.64 [R1+0x49a8], R20 ;  /* 0x0049a81401007387 */ /* 0x000fe20000100a00 */
[C---:B----4-:R-:W-:Y:S01]  /*56690*/  HMMA.16816.F32.BF16 R16, R4.reuse, R16, R24 ;  /* 0x000000100410723c */ /* 0x050fe20000041818 */
[----:B------:R-:W3:Y:S01]  /*566a0*/  LDL.LU.64 R26, [R1+0x4b70] ;  /* 0x004b7000011a7983 */ /* 0x000ee20000300a00 */
[----:B------:R-:W3:Y:S11]  /*566b0*/  LDL.LU.64 R24, [R1+0x4b68] ;  /* 0x004b680001187983 */ /* 0x000ef60000300a00 */
[----:B------:R-:W-:Y:S10]  /*566c0*/  @!UPT UIADD3 URZ, URZ, URZ, URZ ;  /* 0x0000003f3f3ff290 */ /* 0x000ff4000fffe03f */
[----:B------:R0:W-:Y:S01]  /*566d0*/  STL.64 [R1+0x7a0], R16 ;  /* 0x0007a01001007387 */ /* 0x0001e20000100a00 */
[----:B------:R3:W-:Y:S03]  /*566e0*/  STL.64 [R1+0x7a8], R18 ;  /* 0x0007a81201007387 */ /* 0x0007e60000100a00 */
[----:B0-----:R-:W3:Y:S02]  /*566f0*/  LDL.LU.64 R16, [R1+0x4b60] ;  /* 0x004b600001107983 */ /* 0x001ee40000300a00 */
[----:B---3--:R-:W-:Y:S02]  /*56700*/  HMMA.16816.F32.BF16 R16, R4, R16, R24 ;  /* 0x000000100410723c */ /* 0x008fe40000041818 */
[----:B------:R-:W3:Y:S01]  /*56710*/  LDL.LU.64 R26, [R1+0x4b58] ;  /* 0x004b5800011a7983 */ /* 0x000ee20000300a00 */
[----:B------:R-:W3:Y:S11]  /*56720*/  LDL.LU.64 R24, [R1+0x4b50] ;  /* 0x004b500001187983 */ /* 0x000ef60000300a00 */
        /* <DEDUP_REMOVED lines=8> */
[----:B------:R-:W3:Y:S11]  /*567b0*/  LDL.LU.64 R16, [R1+0x4b38] ;  /* 0x004b380001107983 */ /* 0x000ef60000300a00 */
[----:B------:R-:W-:Y:S11]  /*567c0*/  @!UPT UIADD3 URZ, URZ, URZ, URZ ;  /* 0x0000003f3f3ff290 */ /* 0x000ff6000fffe03f */
[----:B------:R0:W-:Y:S01]  /*567d0*/  STL.64 [R1+0x780], R8 ;  /* 0x0007800801007387 */ /* 0x0001e20000100a00 */
[----:B------:R1:W-:Y:S03]  /*567e0*/  STL.64 [R1+0x788], R10 ;  /* 0x0007880a01007387 */ /* 0x0003e60000100a00 */
[----:B0-----:R-:W4:Y:S01]  /*567f0*/  LDL.LU R8, [R1+0x3d0] ;  /* 0x0003d00001087983 */ /* 0x001f220000300800 */
[----:B------:R-:W4:Y:S02]  /*56800*/  LDL.LU R9, [R1+0x3d4] ;  /* 0x0003d40001097983 */ /* 0x000f240000300800 */
[----:B-1----:R-:W4:Y:S02]  /*56810*/  LDL.LU R10, [R1+0x3d8] ;  /* 0x0003d800010a7983 */ /* 0x002f240000300800 */
[----:B------:R-:W4:Y:S01]  /*56820*/  LDL.LU R11, [R1+0x3dc] ;  /* 0x0003dc00010b7983 */ /* 0x000f220000300800 */
        /* <DEDUP_REMOVED lines=41> */
[----:B0-----:R-:W2:Y:S01]  /*56ac0*/  LDL.LU.64 R18, [R1+0x4aa8] ;  /* 0x004aa80001127983 */ /* 0x001ea20000300a00 */
[----:B------:R-:W2:Y:S02]  /*56ad0*/  LDL.LU.64 R16, [R1+0x4aa0] ;  /* 0x004aa00001107983 */ /* 0x000ea40000300a00 */
[----:B------:R-:W-:Y:S02]  /*56ae0*/  IMAD.MOV.U32 R20, RZ, RZ, R2 ;  /* 0x000000ffff147224 */ /* 0x000fe400078e0002 */
[----:B------:R-:W-:-:S07]  /*56af0*/  IMAD.MOV.U32 R21, RZ, RZ, R0 ;  /* 0x000000ffff157224 */ /* 0x000fce00078e0000 */
[----:B--2---:R-:W-:Y:S01]  /*56b00*/  HMMA.16816.F32.BF16 R4, R4, R20, R16 ;  /* 0x000000140404723c */ /* 0x004fe20000041810 */
[----:B------:R-:W3:Y:S01]  /*56b10*/  LDL.LU.64 R18, [R1+0x4a98] ;  /* 0x004a980001127983 */ /* 0x000ee20000300a00 */
[----:B------:R-:W3:Y:S11]  /*56b20*/  LDL.LU.64 R16, [R1+0x4a90] ;  /* 0x004a900001107983 */ /* 0x000ef60000300a00 */
[----:B------:R-:W-:Y:S10]  /*56b30*/  @!UPT UIADD3 URZ, URZ, URZ, URZ ;  /* 0x0000003f3f3ff290 */ /* 0x000ff4000fffe03f */
[----:B------:R0:W-:Y:S01]  /*56b40*/  STL.64 [R1+0x420], R4 ;  /* 0x0004200401007387 */ /* 0x0001e20000100a00 */
[----:B------:R1:W-:Y:S03]  /*56b50*/  STL.64 [R1+0x428], R6 ;  /* 0x0004280601007387 */ /* 0x0003e60000100a00 */
[----:B0-----:R-:W2:Y:S01]  /*56b60*/  LDL.LU R4, [R1+0x3c0] ;  /* 0x0003c00001047983 */ /* 0x001ea20000300800 */
[----:B------:R-:W2:Y:S02]  /*56b70*/  LDL.LU R5, [R1+0x3c4] ;  /* 0x0003c40001057983 */ /* 0x000ea40000300800 */
[----:B-1----:R-:W2:Y:S02]  /*56b80*/  LDL.LU R6, [R1+0x3c8] ;  /* 0x0003c80001067983 */ /* 0x002ea40000300800 */
[----:B------:R-:W2:Y:S01]  /*56b90*/  LDL.LU R7, [R1+0x3cc] ;  /* 0x0003cc0001077983 */ /* 0x000ea20000300800 */
[----:B------:R0:W-:Y:S04]  /*56ba0*/  STL.64 [R1+0x49c0], R20 ;  /* 0x0049c01401007387 */ /* 0x0001e80000100a00 */
[----:B0-----:R-:W3:Y:S02]  /*56bb0*/  LDL.64 R20, [R1+0x20] ;  /* 0x0000200001147983 */ /* 0x001ee40000100a00 */
[----:B---3--:R-:W-:Y:S01]  /*56bc0*/  HMMA.16816.F32.BF16 R24, R16, R20, R24 ;  /* 0x000000141018723c */ /* 0x008fe20000041818 */
[----:B------:R-:W-:-:S02]  /*56bd0*/  IMAD.MOV.U32 R2, RZ, RZ, R20 ;  /* 0x000000ffff027224 */ /* 0x000fc400078e0014 */
[----:B------:R-:W-:Y:S11]  /*56be0*/  IMAD.MOV.U32 R0, RZ, RZ, R21 ;  /* 0x000000ffff007224 */ /* 0x000ff600078e0015 */
[----:B------:R-:W-:Y:S09]  /*56bf0*/  @!UPT UIADD3 URZ, URZ, URZ, URZ ;  /* 0x0000003f3f3ff290 */ /* 0x000ff2000fffe03f */
[----:B------:R0:W-:Y:S01]  /*56c00*/  STL.64 [R1+0x410], R24 ;  /* 0x0004101801007387 */ /* 0x0001e20000100a00 */
[----:B------:R1:W-:Y:S03]  /*56c10*/  STL.64 [R1+0x418], R26 ;  /* 0x0004181a01007387 */ /* 0x0003e60000100a00 */
[----:B0-----:R-:W1:Y:S01]  /*56c20*/  LDL.LU.64 R24, [R1+0x4a88] ;  /* 0x004a880001187983 */ /* 0x001e620000300a00 */
[----:B------:R-:W3:Y:S01]  /*56c30*/  LDL.64 R20, [R1+0x1e0] ;  /* 0x0001e00001147983 */ /* 0x000ee20000100a00 */
[C---:B-1----:R-:W-:Y:S02]  /*56c40*/  HMMA.16816.F32.BF16 R24, R16.reuse, R24, R12 ;  /* 0x000000181018723c */ /* 0x042fe4000004180c */
[----:B---3--:R0:W-:Y:S04]  /*56c50*/  STL.64 [R1+0x4a38], R20 ;  /* 0x004a381401007387 */ /* 0x0081e80000100a00 */
[----:B0-----:R-:W3:Y:S01]  /*56c60*/  LDL.64 R20, [R1+0x30] ;  /* 0x0000300001147983 */ /* 0x001ee20000100a00 */
[----:B------:R-:W2:Y:S02]  /*56c70*/  LDL.LU.64 R14, [R1+0x4a80] ;  /* 0x004a8000010e7983 */ /* 0x000ea40000300a00 */
[----:B------:R-:W2:Y:S11]  /*56c80*/  LDL.LU.64 R12, [R1+0x4a78] ;  /* 0x004a7800010c7983 */ /* 0x000eb60000300a00 */
[----:B------:R-:W-:Y:S03]  /*56c90*/  @!UPT UIADD3 URZ, URZ, URZ, URZ ;  /* 0x0000003f3f3ff290 */ /* 0x000fe6000fffe03f */
        /* <DEDUP_REMOVED lines=17> */
[----:B0-----:R-:W2:Y:S04]  /*56db0*/  LDL.64 R24, [R1+0x1c0] ;  /* 0x0001c00001187983 */ /* 0x001ea80000100a00 */
[----:B--2---:R0:W-:Y:S04]  /*56dc0*/  STL.64 [R1+0x4a20], R24 ;  /* 0x004a201801007387 */ /* 0x0041e80000100a00 */
[----:B0-----:R-:W2:Y:S01]  /*56dd0*/  LDL.64 R24, [R1+0x1d0] ;  /* 0x0001d00001187983 */ /* 0x001ea20000100a00 */
[C---:B----4-:R-:W-:Y:S03]  /*56de0*/  HMMA.16816.F32.BF16 R8, R16.reuse, R12, R8 ;  /* 0x0000000c1008723c */ /* 0x050fe60000041808 */
[----:B--2---:R0:W-:Y:S04]  /*56df0*/  STL.64 [R1+0x4a40], R24 ;  /* 0x004a401801007387 */ /* 0x0041e80000100a00 */
[----:B0-----:R-:W3:Y:S01]  /*56e00*/  LDL.LU R24, [R1+0x710] ;  /* 0x0007100001187983 */ /* 0x001ee20000300800 */
[----:B------:R-:W3:Y:S02]  /*56e10*/  LDL.LU R25, [R1+0x714] ;  /* 0x0007140001197983 */ /* 0x000ee40000300800 */
[----:B------:R-:W3:Y:S02]  /*56e20*/  LDL.LU R26, [R1+0x718] ;  /* 0x00071800011a7983 */ /* 0x000ee40000300800 */
[----:B------:R-:W3:Y:S11]  /*56e30*/  LDL.LU R27, [R1+0x71c] ;  /* 0x00071c00011b7983 */ /* 0x000ef60000300800 */
[----:B------:R0:W-:Y:S01]  /*56e40*/  STL.64 [R1+0x3d0], R8 ;  /* 0x0003d00801007387 */ /* 0x0001e20000100a00 */
[----:B------:R-:W-:Y:S03]  /*56e50*/  STL.64 [R1+0x3d8], R10 ;  /* 0x0003d80a01007387 */ /* 0x000fe60000100a00 */
[----:B0-----:R-:W2:Y:S01]  /*56e60*/  LDL.LU.64 R8, [R1+0x4a48] ;  /* 0x004a480001087983 */ /* 0x001ea20000300a00 */
[----:B------:R0:W-:Y:S02]  /*56e70*/  STL [R1+0x4964], R12 ;  /* 0x0049640c01007387 */ /* 0x0001e40000100800 */
[----:B------:R1:W-:Y:S01]  /*56e80*/  STL [R1+0x4960], R13 ;  /* 0x0049600d01007387 */ /* 0x0003e20000100800 */
[----:B0-----:R-:W4:Y:S01]  /*56e90*/  LDL.LU R12, [R1+0x700] ;  /* 0x00070000010c7983 */ /* 0x001f220000300800 */
[----:B-1----:R-:W4:Y:S02]  /*56ea0*/  LDL.LU R13, [R1+0x704] ;  /* 0x00070400010d7983 */ /* 0x002f240000300800 */
[----:B------:R-:W4:Y:S02]  /*56eb0*/  LDL.LU R14, [R1+0x708] ;  /* 0x00070800010e7983 */ /* 0x000f240000300800 */
[----:B------:R-:W4:Y:S01]  /*56ec0*/  LDL.LU R15, [R1+0x70c] ;  /* 0x00070c00010f7983 */ /* 0x000f220000300800 */
[C---:B--2---:R-:W-:Y:S11]  /*56ed0*/  HMMA.16816.F32.BF16 R4, R16.reuse, R8, R4 ;  /* 0x000000081004723c */ /* 0x044ff60000041804 */
        /* <DEDUP_REMOVED lines=10> */
[----:B------:R-:W2:Y:S02]  /*56f80*/  LDL.LU R6, [R1+0x6e8] ;  /* 0x0006e80001067983 */ /* 0x000ea40000300800 */
[----:B------:R-:W2:Y:S01]  /*56f90*/  LDL.LU R7, [R1+0x6ec] ;  /* 0x0006ec0001077983 */ /* 0x000ea20000300800 */
[----:B---3--:R-:W-:Y:S01]  /*56fa0*/  HMMA.16816.F32.BF16 R24, R16, R20, R24 ;  /* 0x000000141018723c */ /* 0x008fe20000041818 */
[----:B------:R-:W-:-:S02]  /*56fb0*/  IMAD.MOV.U32 R11, RZ, RZ, R20 ;  /* 0x000000ffff0b7224 */ /* 0x000fc400078e0014 */
[----:B------:R-:W-:Y:S01]  /*56fc0*/  IMAD.MOV.U32 R10, RZ, RZ, R21 ;  /* 0x000000ffff0a7224 */ /* 0x000fe200078e0015 */
[----:B--2---:R-:W-:Y:S01]  /*56fd0*/  STL.64 [R1+0x4a30], R6 ;  /* 0x004a300601007387 */ /* 0x004fe20000100a00 */
[----:B------:R0:W-:Y:S03]  /*56fe0*/  STL.64 [R1+0x4a28], R4 ;  /* 0x004a280401007387 */ /* 0x0001e60000100a00 */
[----:B0-----:R-:W2:Y:S01]  /*56ff0*/  LDL.LU R4, [R1+0x6f0] ;  /* 0x0006f00001047983 */ /* 0x001ea20000300800 */
[----:B------:R-:W2:Y:S02]  /*57000*/  LDL.LU R5, [R1+0x6f4] ;  /* 0x0006f40001057983 */ /* 0x000ea40000300800 */
[----:B------:R-:W2:Y:S02]  /*57010*/  LDL.LU R6, [R1+0x6f8] ;  /* 0x0006f80001067983 */ /* 0x000ea40000300800 */
[----:B------:R-:W2:Y:S10]  /*57020*/  LDL.LU R7, [R1+0x6fc] ;  /* 0x0006fc0001077983 */ /* 0x000eb40000300800 */
[----:B------:R0:W-:Y:S01]  /*57030*/  STL.64 [R1+0x710], R24 ;  /* 0x0007101801007387 */ /* 0x0001e20000100a00 */
[----:B------:R-:W-:Y:S03]  /*57040*/  STL.64 [R1+0x718], R26 ;  /* 0x0007181a01007387 */ /* 0x000fe60000100a00 */
[----:B0-----:R-:W2:Y:S01]  /*57050*/  LDL.LU.64 R24, [R1+0x4a40] ;  /* 0x004a400001187983 */ /* 0x001ea20000300a00 */
[----:B------:R-:W4:Y:S02]  /*57060*/  LDL.LU.64 R20, [R1+0x4a38] ;  /* 0x004a380001147983 */ /* 0x000f240000300a00 */
[----:B------:R-:W-:Y:S02]  /*57070*/  STL [R1+0x4938], R10 ;  /* 0x0049380a01007387 */ /* 0x000fe40000100800 */
[----:B------:R-:W-:Y:S01]  /*57080*/  STL [R1+0x4934], R11 ;  /* 0x0049340b01007387 */ /* 0x000fe20000100800 */
[C---:B----4-:R-:W-:Y:S08]  /*57090*/  HMMA.16816.F32.BF16 R12, R16.reuse, R20, R12 ;  /* 0x00000014100c723c */ /* 0x050ff0000004180c */
[----:B--2---:R-:W-:Y:S01]  /*570a0*/  HMMA.16816.F32.BF16 R4, R16, R24, R4 ;  /* 0x000000181004723c */ /* 0x004fe20000041804 */
[----:B------:R-:W-:-:S02]  /*570b0*/  IMAD.MOV.U32 R29, RZ, RZ, R24 ;  /* 0x000000ffff1d7224 */ /* 0x000fc400078e0018 */
[----:B------:R-:W-:Y:S11]  /*570c0*/  IMAD.MOV.U32 R28, RZ, RZ, R25 ;  /* 0x000000ffff1c7224 */ /* 0x000ff600078e0019 */
[----:B------:R-:W-:Y:S01]  /*570d0*/  @!UPT UIADD3 URZ, URZ, URZ, URZ ;  /* 0x0000003f3f3ff290 */ /* 0x000fe2000fffe03f */
[----:B------:R-:W-:Y:S01]  /*570e0*/  STL.64 [R1+0x700], R12 ;  /* 0x0007000c01007387 */ /* 0x000fe20000100a00 */
[----:B------:R0:W-:Y:S02]  /*570f0*/  STL.64 [R1+0x708], R14 ;  /* 0x0007080e01007387 */ /* 0x0001e40000100a00 */
[----:B0-----:R-:W-:Y:S02]  /*57100*/  IMAD.MOV.U32 R14, RZ, RZ, R21 ;  /* 0x000000ffff0e7224 */ /* 0x001fe400078e0015 */
[----:B------:R-:W-:Y:S02]  /*57110*/  IMAD.MOV.U32 R15, RZ, RZ, R20 ;  /* 0x000000ffff0f7224 */ /* 0x000fe400078e0014 */
[----:B------:R-:W2:Y:S01]  /*57120*/  LDL.64 R20, [R1+0x1b0] ;  /* 0x0001b00001147983 */ /* 0x000ea20000100a00 */
[----:B------:R0:W-:Y:S02]  /*57130*/  STL [R1+0x4940], R14 ;  /* 0x0049400e01007387 */ /* 0x0001e40000100800 */
[----:B------:R1:W-:Y:S02]  /*57140*/  STL [R1+0x493c], R15 ;  /* 0x00493c0f01007387 */ /* 0x0003e40000100800 */
[----:B------:R-:W3:Y:S01]  /*57150*/  LDL.LU R12, [R1+0x6d0] ;  /* 0x0006d000010c7983 */ /* 0x000ee20000300800 */
[----:B------:R-:W3:Y:S04]  /*57160*/  LDL.LU R13, [R1+0x6d4] ;  /* 0x0006d400010d7983 */ /* 0x000ee80000300800 */
[----:B0-----:R-:W3:Y:S01]  /*57170*/  LDL.LU R14, [R1+0x6d8] ;  /* 0x0006d800010e7983 */ /* 0x001ee20000300800 */
[----:B-1----:R-:W3:Y:S02]  /*57180*/  LDL.LU R15, [R1+0x6dc] ;  /* 0x0006dc00010f7983 */ /* 0x002ee40000300800 */
[----:B------:R-:W-:Y:S02]  /*57190*/  STL.64 [R1+0x6f0], R4 ;  /* 0x0006f00401007387 */ /* 0x000fe40000100a00 */
[----:B------:R0:W-:Y:S02]  /*571a0*/  STL.64 [R1+0x6f8], R6 ;  /* 0x0006f80601007387 */ /* 0x0001e40000100a00 */
[----:B0-----:R-:W4:Y:S01]  /*571b0*/  LDL.LU.64 R6, [R1+0x4a30] ;  /* 0x004a300001067983 */ /* 0x001f220000300a00 */
[----:B------:R-:W4:Y:S02]  /*571c0*/  LDL.LU.64 R4, [R1+0x4a28] ;  /* 0x004a280001047983 */ /* 0x000f240000300a00 */
[----:B------:R-:W4:Y:S02]  /*571d0*/  LDL.LU.64 R24, [R1+0x4a20] ;  /* 0x004a200001187983 */ /* 0x000f240000300a00 */
[----:B------:R-:W-:Y:S01]  /*571e0*/  STL [R1+0x4948], R28 ;  /* 0x0049481c01007387 */ /* 0x000fe20000100800 */
[----:B------:R-:W-:Y:S01]  /*571f0*/  STL [R1+0x4944], R29 ;  /* 0x0049441d01007387 */ /* 0x000fe20000100800 */
[----:B----4-:R-:W-:Y:S11]  /*57200*/  HMMA.16816.F32.BF16 R4, R16, R24, R4 ;  /* 0x000000181004723c */ /* 0x010ff60000041804 */
[----:B------:R-:W-:Y:S11]  /*57210*/  @!UPT UIADD3 URZ, URZ, URZ, URZ ;  /* 0x0000003f3f3ff290 */ /* 0x000ff6000fffe03f */
[----:B------:R-:W-:Y:S01]  /*57220*/  @!UPT UIADD3 URZ, URZ, URZ, URZ ;  /* 0x0000003f3f3ff290 */ /* 0x000fe2000fffe03f */
[----:B------:R0:W-:Y:S01]  /*57230*/  STL.64 [R1+0x6e0], R4 ;  /* 0x0006e00401007387 */ /* 0x0001e20000100a00 */
[----:B------:R1:W-:Y:S03]  /*57240*/  STL.64 [R1+0x6e8], R6 ;  /* 0x0006e80601007387 */ /* 0x0003e60000100a00 */
[----:B0-----:R-:W4:Y:S01]  /*57250*/  LDL.LU R4, [R1+0x370] ;  /* 0x0003700001047983 */ /* 0x001f220000300800 */
[----:B------:R-:W4:Y:S02]  /*57260*/  LDL.LU R5, [R1+0x374] ;  /* 0x0003740001057983 */ /* 0x000f240000300800 */
[----:B-1----:R-:W2:Y:S02]  /*57270*/  LDL.LU R6, [R1+0x378] ;  /* 0x0003780001067983 */ /* 0x002ea40000300800 */
[----:B------:R-:W2:Y:S02]  /*57280*/  LDL.LU R7, [R1+0x37c] ;  /* 0x00037c0001077983 */ /* 0x000ea40000300800 */
[----:B--2---:R-:W-:Y:S01]  /*57290*/  STL.64 [R1+0x4970], R6 ;  /* 0x0049700601007387 */ /* 0x004fe20000100a00 */
[----:B----4-:R0:W-:Y:S03]  /*572a0*/  STL.64 [R1+0x4968], R4 ;  /* 0x0049680401007387 */ /* 0x0101e60000100a00 */
[----:B0-----:R-:W2:Y:S04]  /*572b0*/  LDL.64 R4, [R1] ;  /* 0x0000000001047983 */ /* 0x001ea80000100a00 */
[----:B--2---:R0:W-:Y:S04]  /*572c0*/  STL.64 [R1+0x4978], R4 ;  /* 0x0049780401007387 */ /* 0x0041e80000100a00 */
        /* <DEDUP_REMOVED lines=8> */
[----:B0-----:R-:W-:Y:S02]  /*57350*/  IMAD.MOV.U32 R4, RZ, RZ, R2 ;  /* 0x000000ffff047224 */ /* 0x001fe400078e0002 */
[----:B------:R-:W-:-:S02]  /*57360*/  IMAD.MOV.U32 R5, RZ, RZ, R0 ;  /* 0x000000ffff057224 */ /* 0x000fc400078e0000 */
[----:B------:R-:W-:Y:S01]  /*57370*/  IMAD.MOV.U32 R10, RZ, RZ, R21 ;  /* 0x000000ffff0a7224 */ /* 0x000fe200078e0015 */
[----:B----4-:R-:W-:Y:S01]  /*57380*/  STL.64 [R1+0x4a10], R26 ;  /* 0x004a101a01007387 */ /* 0x010fe20000100a00 */
[----:B--2---:R0:W-:Y:S03]  /*57390*/  STL.64 [R1+0x4a08], R24 ;  /* 0x004a081801007387 */ /* 0x0041e60000100a00 */
[----:B0-----:R-:W2:Y:S01]  /*573a0*/  LDL.64 R24, [R1+0x1a0] ;  /* 0x0001a00001187983 */ /* 0x001ea20000100a00 */
[----:B------:R3:W-:Y:S02]  /*573b0*/  STL.64 [R1+0x49b8], R4 ;  /* 0x0049b80401007387 */ /* 0x0007e40000100a00 */
[C---:B---3--:R-:W-:Y:S01]  /*573c0*/  HMMA.16816.F32.BF16 R4, R16.reuse, R20, R12 ;  /* 0x000000141004723c */ /* 0x048fe2000004180c */
[----:B------:R-:W-:Y:S06]  /*573d0*/  STL [R1+0x494c], R11 ;  /* 0x00494c0b01007387 */ /* 0x000fec0000100800 */
[----:B------:R-:W-:Y:S11]  /*573e0*/  IMAD.MOV.U32 R15, RZ, RZ, R20 ;  /* 0x000000ffff0f7224 */ /* 0x000ff600078e0014 */
[----:B------:R-:W-:Y:S05]  /*573f0*/  @!UPT UIADD3 URZ, URZ, URZ, URZ ;  /* 0x0000003f3f3ff290 */ /* 0x000fea000fffe03f */
[----:B------:R-:W-:Y:S01]  /*57400*/  STL.64 [R1+0x6d0], R4 ;  /* 0x0006d00401007387 */ /* 0x000fe20000100a00 */
[----:B------:R-:W-:Y:S02]  /*57410*/  STL.64 [R1+0x6d8], R6 ;  /* 0x0006d80601007387 */ /* 0x000fe40000100a00 */
[----:B------:R0:W-:Y:S02]  /*57420*/  STL [R1+0x4a18], R15 ;  /* 0x004a180f01007387 */ /* 0x0001e40000100800 */
[----:B------:R-:W2:Y:S01]  /*57430*/  LDL.LU R12, [R1+0x6c0] ;  /* 0x0006c000010c7983 */ /* 0x000ea20000300800 */
[----:B------:R-:W2:Y:S01]  /*57440*/  LDL.LU R13, [R1+0x6c4] ;  /* 0x0006c400010d7983 */ /* 0x000ea20000300800 */
[----:B------:R-:W2:Y:S03]  /*57450*/  LDL.LU R14, [R1+0x6c8] ;  /* 0x0006c800010e7983 */ /* 0x000ea60000300800 */
[----:B0-----:R-:W2:Y:S01]  /*57460*/  LDL.LU R15, [R1+0x6cc] ;  /* 0x0006cc00010f7983 */ /* 0x001ea20000300800 */
[----:B------:R-:W-:Y:S02]  /*57470*/  STL [R1+0x49e8], R10 ;  /* 0x0049e80a01007387 */ /* 0x000fe40000100800 */
[----:B------:R0:W-:Y:S02]  /*57480*/  STL.64 [R1+0x49e0], R8 ;  /* 0x0049e00801007387 */ /* 0x0001e40000100a00 */
[----:B0-----:R-:W3:Y:S01]  /*57490*/  LDL.LU R8, [R1+0x6a0] ;  /* 0x0006a00001087983 */ /* 0x001ee20000300800 */
[----:B------:R-:W3:Y:S02]  /*574a0*/  LDL.LU R9, [R1+0x6a4] ;  /* 0x0006a40001097983 */ /* 0x000ee40000300800 */
[----:B------:R-:W4:Y:S02]  /*574b0*/  LDL.LU R10, [R1+0x6a8] ;  /* 0x0006a800010a7983 */ /* 0x000f240000300800 */
[----:B------:R-:W4:Y:S02]  /*574c0*/  LDL.LU R11, [R1+0x6ac] ;  /* 0x0006ac00010b7983 */ /* 0x000f240000300800 */
[----:B----4-:R-:W-:Y:S01]  /*574d0*/  STL.64 [R1+0x49f8], R10 ;  /* 0x0049f80a01007387 */ /* 0x010fe20000100a00 */
[----:B---3--:R0:W-:Y:S02]  /*574e0*/  STL.64 [R1+0x49f0], R8 ;  /* 0x0049f00801007387 */ /* 0x0081e40000100a00 */
[----:B------:R-:W3:Y:S01]  /*574f0*/  LDL.64 R20, [R1+0x170] ;  /* 0x0001700001147983 */ /* 0x000ee20000100a00 */
[----:B0-----:R-:W4:Y:S01]  /*57500*/  LDL.64 R8, [R1+0x190] ;  /* 0x0001900001087983 */ /* 0x001f220000100a00 */
[----:B--2---:R-:W-:Y:S03]  /*57510*/  HMMA.16816.F32.BF16 R12, R16, R24, R12 ;  /* 0x00000018100c723c */ /* 0x004fe6000004180c */
[----:B---3--:R0:W-:Y:S04]  /*57520*/  STL.64 [R1+0x49d8], R20 ;  /* 0x0049d81401007387 */ /* 0x0081e80000100a00 */
[----:B0-----:R-:W2:Y:S01]  /*57530*/  LDL.64 R20, [R1+0x180] ;  /* 0x0001800001147983 */ /* 0x001ea20000100a00 */
[----:B------:R-:W3:Y:S02]  /*57540*/  LDL.LU R4, [R1+0x3b0] ;  /* 0x0003b00001047983 */ /* 0x000ee40000300800 */
[----:B------:R-:W3:Y:S02]  /*57550*/  LDL.LU R5, [R1+0x3b4] ;  /* 0x0003b40001057983 */ /* 0x000ee40000300800 */
[----:B------:R-:W2:Y:S01]  /*57560*/  LDL.LU R6, [R1+0x3b8] ;  /* 0x0003b80001067983 */ /* 0x000ea20000300800 */
[----:B------:R-:W2:Y:S01]  /*57570*/  LDL.LU R7, [R1+0x3bc] ;  /* 0x0003bc0001077983 */ /* 0x000ea20000300800 */
[----:B------:R-:W-:-:S03]  /*57580*/  IMAD.MOV.U32 R29, RZ, RZ, R24 ;  /* 0x000000ffff1d7224 */ /* 0x000fc600078e0018 */
[----:B--2---:R-:W-:Y:S01]  /*57590*/  STL.64 [R1+0x49d0], R6 ;  /* 0x0049d00601007387 */ /* 0x004fe20000100a00 */
[----:B---3--:R0:W-:Y:S03]  /*575a0*/  STL.64 [R1+0x49c8], R4 ;  /* 0x0049c80401007387 */ /* 0x0081e60000100a00 */
[----:B0-----:R-:W2:Y:S01]  /*575b0*/  LDL.LU R4, [R1+0x690] ;  /* 0x0006900001047983 */ /* 0x001ea20000300800 */
[----:B------:R-:W2:Y:S02]  /*575c0*/  LDL.LU R5, [R1+0x694] ;  /* 0x0006940001057983 */ /* 0x000ea40000300800 */
[----:B------:R-:W2:Y:S02]  /*575d0*/  LDL.LU R6, [R1+0x698] ;  /* 0x0006980001067983 */ /* 0x000ea40000300800 */
[----:B------:R-:W2:Y:S01]  /*575e0*/  LDL.LU R7, [R1+0x69c] ;  /* 0x00069c0001077983 */ /* 0x000ea20000300800 */
[----:B------:R-:W-:Y:S01]  /*575f0*/  STL.64 [R1+0x6c0], R12 ;  /* 0x0006c00c01007387 */ /* 0x000fe20000100a00 */
[----:B------:R0:W-:Y:S03]  /*57600*/  STL.64 [R1+0x6c8], R14 ;  /* 0x0006c80e01007387 */ /* 0x0001e60000100a00 */
[----:B0-----:R-:W3:Y:S01]  /*57610*/  LDL.LU R15, [R1+0x4a18] ;  /* 0x004a1800010f7983 */ /* 0x001ee20000300800 */
[----:B------:R-:W-:-:S02]  /*57620*/  IMAD.MOV.U32 R14, RZ, RZ, R25 ;  /* 0x000000ffff0e7224 */ /* 0x000fc400078e0019 */
[----:B------:R-:W4:Y:S02]  /*57630*/  LDL.LU.64 R26, [R1+0x4a10] ;  /* 0x004a1000011a7983 */ /* 0x000f240000300a00 */
        /* <DEDUP_REMOVED lines=9> */
[----:B------:R-:W2:Y:S01]  /*576d0*/  LDL.LU.64 R10, [R1+0x49f8] ;  /* 0x0049f800010a7983 */ /* 0x000ea20000300a00 */
[----:B------:R-:W2:Y:S02]  /*576e0*/  LDL.LU.64 R8, [R1+0x49f0] ;  /* 0x0049f00001087983 */ /* 0x000ea40000300a00 */
[----:B------:R-:W-:Y:S02]  /*576f0*/  STL.64 [R1+0x4988], R26 ;  /* 0x0049881a01007387 */ /* 0x000fe40000100a00 */
[----:B----4-:R0:W-:Y:S04]  /*57700*/  STL.64 [R1+0x4980], R24 ;  /* 0x0049801801007387 */ /* 0x0101e80000100a00 */
[----:B0-----:R-:W4:Y:S01]  /*57710*/  LDL.LU R24, [R1+0x390] ;  /* 0x0003900001187983 */ /* 0x001f220000300800 */
[----:B------:R-:W4:Y:S02]  /*57720*/  LDL.LU R25, [R1+0x394] ;  /* 0x0003940001197983 */ /* 0x000f240000300800 */
[----:B------:R-:W3:Y:S02]  /*57730*/  LDL.LU R26, [R1+0x398] ;  /* 0x00039800011a7983 */ /* 0x000ee40000300800 */
[----:B------:R-:W3:Y:S01]  /*57740*/  LDL.LU R27, [R1+0x39c] ;  /* 0x00039c00011b7983 */ /* 0x000ee20000300800 */
[C---:B--2---:R-:W-:Y:S01]  /*57750*/  HMMA.16816.F32.BF16 R8, R16.reuse, R20, R8 ;  /* 0x000000141008723c */ /* 0x044fe20000041808 */
[----:B------:R-:W-:Y:S01]  /*57760*/  IMAD.MOV.U32 R28, RZ, RZ, R21 ;  /* 0x000000ffff1c7224 */ /* 0x000fe200078e0015 */
[----:B---3--:R-:W-:Y:S01]  /*57770*/  STL.64 [R1+0x49a0], R26 ;  /* 0x0049a01a01007387 */ /* 0x008fe20000100a00 */
[----:B----4-:R0:W-:Y:S03]  /*57780*/  STL.64 [R1+0x4998], R24 ;  /* 0x0049981801007387 */ /* 0x0101e60000100a00 */
[----:B0-----:R-:W2:Y:S01]  /*57790*/  LDL.LU R24, [R1+0x3a0] ;  /* 0x0003a00001187983 */ /* 0x001ea20000300800 */
[----:B------:R-:W2:Y:S02]  /*577a0*/  LDL.LU R25, [R1+0x3a4] ;  /* 0x0003a40001197983 */ /* 0x000ea40000300800 */
[----:B------:R-:W2:Y:S02]  /*577b0*/  LDL.LU R26, [R1+0x3a8] ;  /* 0x0003a800011a7983 */ /* 0x000ea40000300800 */
[----:B------:R-:W2:Y:S11]  /*577c0*/  LDL.LU R27, [R1+0x3ac] ;  /* 0x0003ac00011b7983 */ /* 0x000eb60000300800 */
[----:B------:R-:W-:Y:S01]  /*577d0*/  @!UPT UIADD3 URZ, URZ, URZ, URZ ;  /* 0x0000003f3f3ff290 */ /* 0x000fe2000fffe03f */
[----:B------:R-:W-:Y:S01]  /*577e0*/  STL.64 [R1+0x6a0], R8 ;  /* 0x0006a00801007387 */ /* 0x000fe20000100a00 */
[----:B------:R0:W-:Y:S03]  /*577f0*/  STL.64 [R1+0x6a8], R10 ;  /* 0x0006a80a01007387 */ /* 0x0001e60000100a00 */
[----:B0-----:R-:W3:Y:S01]  /*57800*/  LDL.LU R10, [R1+0x49e8] ;  /* 0x0049e800010a7983 */ /* 0x001ee20000300800 */
[----:B------:R-:W4:Y:S02]  /*57810*/  LDL.LU.64 R8, [R1+0x49e0] ;  /* 0x0049e00001087983 */ /* 0x000f240000300a00 */
[----:B------:R-:W-:Y:S02]  /*57820*/  IMAD.MOV.U32 R11, RZ, RZ, R20 ;  /* 0x000000ffff0b7224 */ /* 0x000fe400078e0014 */
[----:B------:R-:W2:Y:S02]  /*57830*/  LDL.LU.64 R20, [R1+0x49d8] ;  /* 0x0049d80001147983 */ /* 0x000ea40000300a00 */
[----:B--2---:R-:W-:Y:S02]  /*57840*/  HMMA.16816.F32.BF16 R4, R16, R20, R4 ;  /* 0x000000141004723c */ /* 0x004fe40000041804 */
[----:B---3--:R-:W-:Y:S01]  /*57850*/  STL.64 [R1+0x4958], R10 ;  /* 0x0049580a01007387 */ /* 0x008fe20000100a00 */
[----:B----4-:R0:W-:Y:S02]  /*57860*/  STL.64 [R1+0x4950], R8 ;  /* 0x0049500801007387 */ /* 0x0101e40000100a00 */
[----:B------:R-:W-:-:S02]  /*57870*/  IMAD.MOV.U32 R12, RZ, RZ, R20 ;  /* 0x000000ffff0c7224 */ /* 0x000fc400078e0014 */
[----:B------:R-:W-:Y:S01]  /*57880*/  IMAD.MOV.U32 R13, RZ, RZ, R21 ;  /* 0x000000ffff0d7224 */ /* 0x000fe200078e0015 */
[----:B0-----:R-:W2:Y:S01]  /*57890*/  LDL.LU R8, [R1+0x360] ;  /* 0x0003600001087983 */ /* 0x001ea20000300800 */
[----:B------:R-:W2:Y:S02]  /*578a0*/  LDL.LU R9, [R1+0x364] ;  /* 0x0003640001097983 */ /* 0x000ea40000300800 */
[----:B------:R-:W2:Y:S02]  /*578b0*/  LDL.LU R10, [R1+0x368] ;  /* 0x00036800010a7983 */ /* 0x000ea40000300800 */
[----:B------:R-:W2:Y:S10]  /*578c0*/  LDL.LU R11, [R1+0x36c] ;  /* 0x00036c00010b7983 */ /* 0x000eb40000300800 */
[----:B------:R-:W-:Y:S01]  /*578d0*/  STL.64 [R1+0x690], R4 ;  /* 0x0006900401007387 */ /* 0x000fe20000100a00 */
[----:B------:R0:W-:Y:S03]  /*578e0*/  STL.64 [R1+0x698], R6 ;  /* 0x0006980601007387 */ /* 0x0001e60000100a00 */
[----:B0-----:R-:W3:Y:S01]  /*578f0*/  LDL.LU.64 R6, [R1+0x49d0] ;  /* 0x0049d00001067983 */ /* 0x001ee20000300a00 */
[----:B------:R-:W3:Y:S02]  /*57900*/  LDL.LU.64 R4, [R1+0x49c8] ;  /* 0x0049c80001047983 */ /* 0x000ee40000300a00 */
[----:B------:R-:W3:Y:S02]  /*57910*/  LDL.LU.64 R20, [R1+0x49c0] ;  /* 0x0049c00001147983 */ /* 0x000ee40000300a00 */
[----:B---3--:R-:W-:Y:S01]  /*57920*/  HMMA.16816.F32.BF16 R16, R16, R20, R4 ;  /* 0x000000141010723c */ /* 0x008fe20000041804 */
[----:B------:R-:W3:Y:S01]  /*57930*/  LDL.LU.64 R4, [R1+0x49b8] ;  /* 0x0049b80001047983 */ /* 0x000ee20000300a00 */
[----:B------:R-:W3:Y:S02]  /*57940*/  LDL.LU.64 R22, [R1+0x49b0] ;  /* 0x0049b00001167983 */ /* 0x000ee40000300a00 */
[----:B------:R-:W3:Y:S11]  /*57950*/  LDL.LU.64 R20, [R1+0x49a8] ;  /* 0x0049a80001147983 */ /* 0x000ef60000300a00 */
[----:B------:R-:W-:Y:S08]  /*57960*/  @!UPT UIADD3 URZ, URZ, URZ, URZ ;  /* 0x0000003f3f3ff290 */ /* 0x000ff0000fffe03f */
        /* <DEDUP_REMOVED lines=20> */
[----:B------:R-:W2:Y:S02]  /*57ab0*/  LDL.LU.64 R24, [R1+0x4980] ;  /* 0x0049800001187983 */ /* 0x000ea40000300a00 */
[----:B------:R-:W4:Y:S02]  /*57ac0*/  LDL.LU.64 R4, [R1+0x4978] ;  /* 0x0049780001047983 */ /* 0x000f240000300a00 */
[C---:B----4-:R-:W-:Y:S11]  /*57ad0*/  HMMA.16816.F32.BF16 R16, R20.reuse, R4, R16 ;  /* 0x000000041410723c */ /* 0x050ff60000041810 */
        /* <DEDUP_REMOVED lines=17> */
[----:B----4-:R-:W-:Y:S01]  /*57bf0*/  STL.64 [R1+0x4858], R6 ;  /* 0x0048580601007387 */ /* 0x010fe20000100a00 */
[----:B--2---:R0:W-:Y:S02]  /*57c00*/  STL.64 [R1+0x4850], R4 ;  /* 0x0048500401007387 */ /* 0x0041e40000100a00 */
[----:B0-----:R-:W-:-:S02]  /*57c10*/  IMAD.MOV.U32 R4, RZ, RZ, R12 ;  /* 0x000000ffff047224 */ /* 0x001fc400078e000c */
[----:B------:R-:W-:Y:S01]  /*57c20*/  IMAD.MOV.U32 R5, RZ, RZ, R13 ;  /* 0x000000ffff057224 */ /* 0x000fe200078e000d */
[----:B------:R-:W2:Y:S01]  /*57c30*/  LDL.LU R12, [R1+0x4964] ;  /* 0x00496400010c7983 */ /* 0x000ea20000300800 */
[----:B------:R-:W2:Y:S03]  /*57c40*/  LDL.LU R13, [R1+0x4960] ;  /* 0x00496000010d7983 */ /* 0x000ea60000300800 */
[----:B------:R0:W-:Y:S04]  /*57c50*/  STL.64 [R1+0x4870], R4 ;  /* 0x0048700401007387 */ /* 0x0001e80000100a00 */
[----:B0-----:R-:W4:Y:S01]  /*57c60*/  LDL.LU R4, [R1+0x350] ;  /* 0x0003500001047983 */ /* 0x001f220000300800 */
[----:B------:R-:W4:Y:S02]  /*57c70*/  LDL.LU R5, [R1+0x354] ;  /* 0x0003540001057983 */ /* 0x000f240000300800 */
[----:B------:R-:W4:Y:S02]  /*57c80*/  LDL.LU R6, [R1+0x358] ;  /* 0x0003580001067983 */ /* 0x000f240000300800 */
[----:B------:R-:W4:Y:S01]  /*57c90*/  LDL.LU R7, [R1+0x35c] ;  /* 0x00035c0001077983 */ /* 0x000f220000300800 */
[----:B------:R-:W-:Y:S01]  /*57ca0*/  STL.64 [R1+0x4828], R24 ;  /* 0x0048281801007387 */ /* 0x000fe20000100a00 */
[C---:B--2---:R-:W-:Y:S11]  /*57cb0*/  HMMA.16816.F32.BF16 R8, R20.reuse, R12, R8 ;  /* 0x0000000c1408723c */ /* 0x044ff60000041808 */
[----:B------:R-:W-:Y:S11]  /*57cc0*/  @!UPT UIADD3 URZ, URZ, URZ, URZ ;  /* 0x0000003f3f3ff290 */ /* 0x000ff6000fffe03f */
[----:B------:R-:W-:Y:S01]  /*57cd0*/  @!UPT UIADD3 URZ, URZ, URZ, URZ ;  /* 0x0000003f3f3ff290 */ /* 0x000fe2000fffe03f */
[----:B------:R-:W-:Y:S01]  /*57ce0*/  STL.64 [R1+0x360], R8 ;  /* 0x0003600801007387 */ /* 0x000fe20000100a00 */
[----:B------:R0:W-:Y:S03]  /*57cf0*/  STL.64 [R1+0x368], R10 ;  /* 0x0003680a01007387 */ /* 0x0001e60000100a00 */
[----:B0-----:R-:W2:Y:S01]  /*57d00*/  LDL.LU.64 R10, [R1+0x4958] ;  /* 0x00495800010a7983 */ /* 0x001ea20000300a00 */
[----:B------:R-:W4:Y:S02]  /*57d10*/  LDL.LU.64 R8, [R1+0x4950] ;  /* 0x0049500001087983 */ /* 0x000f240000300a00 */
[----:B------:R-:W-:Y:S02]  /*57d20*/  STL.64 [R1+0x4830], R12 ;  /* 0x0048300c01007387 */ /* 0x000fe40000100a00 */
[----:B------:R-:W-:Y:S02]  /*57d30*/  IMAD.MOV.U32 R24, RZ, RZ, R17 ;  /* 0x000000ffff187224 */ /* 0x000fe400078e0011 */
[----:B------:R-:W-:Y:S01]  /*57d40*/  IMAD.MOV.U32 R25, RZ, RZ, R16 ;  /* 0x000000ffff197224 */ /* 0x000fe200078e0010 */
[----:B----4-:R-:W-:Y:S11]  /*57d50*/  HMMA.16816.F32.BF16 R4, R20, R8, R4 ;  /* 0x000000081404723c */ /* 0x010ff60000041804 */
[----:B------:R-:W-:Y:S11]  /*57d60*/  @!UPT UIADD3 URZ, URZ, URZ, URZ ;  /* 0x0000003f3f3ff290 */ /* 0x000ff6000fffe03f */
[----:B------:R-:W-:Y:S01]  /*57d70*/  @!UPT UIADD3 URZ, URZ, URZ, URZ ;  /* 0x0000003f3f3ff290 */ /* 0x000fe2000fffe03f */
[----:B------:R2:W-:Y:S01]  /*57d80*/  STL.64 [R1+0x350], R4 ;  /* 0x0003500401007387 */ /* 0x0005e20000100a00 */
[----:B------:R-:W-:Y:S02]  /*57d90*/  STL.64 [R1+0x358], R6 ;  /* 0x0003580601007387 */ /* 0x000fe40000100a00 */
[----:B--2---:R-:W-:Y:S02]  /*57da0*/  IMAD.MOV.U32 R4, RZ, RZ, R11 ;  /* 0x000000ffff047224 */ /* 0x004fe400078e000b */
[----:B------:R-:W-:Y:S01]  /*57db0*/  IMAD.MOV.U32 R5, RZ, RZ, R28 ;  /* 0x000000ffff057224 */ /* 0x000fe200078e001c */
[----:B------:R-:W2:Y:S01]  /*57dc0*/  LDL.LU R11, [R1+0x494c] ;  /* 0x00494c00010b7983 */ /* 0x000ea20000300800 */
[----:B------:R-:W4:Y:S03]  /*57dd0*/  LDL.LU R28, [R1+0x4948] ;  /* 0x00494800011c7983 */ /* 0x000f260000300800 */
[----:B------:R3:W-:Y:S02]  /*57de0*/  STL.64 [R1+0x4888], R4 ;  /* 0x0048880401007387 */ /* 0x0007e40000100a00 */
[----:B---3--:R-:W-:-:S02]  /*57df0*/  IMAD.MOV.U32 R4, RZ, RZ, R27 ;  /* 0x000000ffff047224 */ /* 0x008fc400078e001b */
[----:B------:R-:W-:-:S05]  /*57e00*/  IMAD.MOV.U32 R5, RZ, RZ, R26 ;  /* 0x000000ffff057224 */ /* 0x000fca00078e001a */
[----:B------:R-:W-:Y:S01]  /*57e10*/  STL.64 [R1+0x48a0], R4 ;  /* 0x0048a00401007387 */ /* 0x000fe20000100a00 */
[----:B------:R0:W-:Y:S03]  /*57e20*/  STL.64 [R1+0x4838], R24 ;  /* 0x0048381801007387 */ /* 0x0001e60000100a00 */
[----:B0-----:R-:W3:Y:S01]  /*57e30*/  LDL.LU R24, [R1+0x2b0] ;  /* 0x0002b00001187983 */ /* 0x001ee20000300800 */
[----:B------:R-:W3:Y:S02]  /*57e40*/  LDL.LU R25, [R1+0x2b4] ;  /* 0x0002b40001197983 */ /* 0x000ee40000300800 */
[----:B------:R-:W2:Y:S02]  /*57e50*/  LDL.LU R26, [R1+0x2b8] ;  /* 0x0002b800011a7983 */ /* 0x000ea40000300800 */
[----:B------:R-:W2:Y:S02]  /*57e60*/  LDL.LU R27, [R1+0x2bc] ;  /* 0x0002bc00011b7983 */ /* 0x000ea40000300800 */
[----:B------:R-:W-:-:S02]  /*57e70*/  IMAD.MOV.U32 R4, RZ, RZ, R29 ;  /* 0x000000ffff047224 */ /* 0x000fc400078e001d */
[----:B------:R-:W-:Y:S01]  /*57e80*/  IMAD.MOV.U32 R5, RZ, RZ, R14 ;  /* 0x000000ffff057224 */ /* 0x000fe200078e000e */
[----:B------:R-:W4:Y:S01]  /*57e90*/  LDL.LU R29, [R1+0x4944] ;  /* 0x00494400011d7983 */ /* 0x000f220000300800 */
[----:B------:R-:W4:Y:S03]  /*57ea0*/  LDL.LU R14, [R1+0x4940] ;  /* 0x00494000010e7983 */ /* 0x000f260000300800 */
[----:B------:R-:W-:Y:S04]  /*57eb0*/  STL.64 [R1+0x48b8], R4 ;  /* 0x0048b80401007387 */ /* 0x000fe80000100a00 */
[----:B--2---:R-:W-:Y:S01]  /*57ec0*/  STL.64 [R1+0x4868], R26 ;  /* 0x0048681a01007387 */ /* 0x004fe20000100a00 */
[----:B---3--:R0:W-:Y:S03]  /*57ed0*/  STL.64 [R1+0x4860], R24 ;  /* 0x0048601801007387 */ /* 0x0081e60000100a00 */
        /* <DEDUP_REMOVED lines=76> */
[----:B0-----:R-:W4:Y:S01]  /*583a0*/  LDL.64 R8, [R1+0x20] ;  /* 0x0000200001087983 */ /* 0x001f220000100a00 */
[----:B-1----:R-:W-:Y:S02]  /*583b0*/  STL.64 [R1+0x47a0], R18 ;  /* 0x0047a01201007387 */ /* 0x002fe40000100a00 */
[----:B------:R0:W-:Y:S02]  /*583c0*/  STL.64 [R1+0x4798], R16 ;  /* 0x0047981001007387 */ /* 0x0001e40000100a00 */
        /* <DEDUP_REMOVED lines=69> */
[----:B------:R-:W-:Y:S01]  /*58820*/  STL.64 [R1+0x2c0], R20 ;  /* 0x0002c01401007387 */ /* 0x000fe20000100a00 */
[----:B------:R-:W-:Y:S02]  /*58830*/  STL.64 [R1+0x2c8], R22 ;  /* 0x0002c81601007387 */ /* 0x000fe40000100a00 */
[----:B------:R0:W-:Y:S02]  /*58840*/  STL.64 [R1+0x47a8], R16 ;  /* 0x0047a81001007387 */ /* 0x0001e40000100a00 */
[----:B0-----:R-:W3:Y:S01]  /*58850*/  LDL.LU R16, [R1+0x2a0] ;  /* 0x0002a00001107983 */ /* 0x001ee20000300800 */
[----:B------:R-:W3:Y:S02]  /*58860*/  LDL.LU R17, [R1+0x2a4] ;  /* 0x0002a40001117983 */ /* 0x000ee40000300800 */
[----:B------:R-:W3:Y:S02]  /*58870*/  LDL.LU R18, [R1+0x2a8] ;  /* 0x0002a80001127983 */ /* 0x000ee40000300800 */
[----:B------:R-:W3:Y:S02]  /*58880*/  LDL.LU R19, [R1+0x2ac] ;  /* 0x0002ac0001137983 */ /* 0x000ee40000300800 */
[----:B------:R-:W-:-:S02]  /*58890*/  IMAD.MOV.U32 R20, RZ, RZ, R2 ;  /* 0x000000ffff147224 */ /* 0x000fc400078e0002 */
[----:B------:R-:W-:Y:S02]  /*588a0*/  IMAD.MOV.U32 R21, RZ, RZ, R0 ;  /* 0x000000ffff157224 */ /* 0x000fe400078e0000 */
[----:B----4-:R-:W-:Y:S02]  /*588b0*/  IMAD.MOV.U32 R29, RZ, RZ, R8 ;  /* 0x000000ffff1d7224 */ /* 0x010fe400078e0008 */
[----:B------:R-:W-:Y:S01]  /*588c0*/  IMAD.MOV.U32 R28, RZ, RZ, R9 ;  /* 0x000000ffff1c7224 */ /* 0x000fe200078e0009 */
[C---:B--2---:R-:W-:Y:S11]  /*588d0*/  HMMA.16816.F32.BF16 R24, R4.reuse, R8, R24 ;  /* 0x000000080418723c */ /* 0x044ff60000041818 */
[----:B------:R-:W-:Y:S11]  /*588e0*/  @!UPT UIADD3 URZ, URZ, URZ, URZ ;  /* 0x0000003f3f3ff290 */ /* 0x000ff6000fffe03f */
[----:B------:R-:W-:Y:S01]  /*588f0*/  @!UPT UIADD3 URZ, URZ, URZ, URZ ;  /* 0x0000003f3f3ff290 */ /* 0x000fe2000fffe03f */
[----:B------:R0:W-:Y:S01]  /*58900*/  STL.64 [R1+0x2b0], R24 ;  /* 0x0002b01801007387 */ /* 0x0001e20000100a00 */
[----:B------:R-:W-:Y:S03]  /*58910*/  STL.64 [R1+0x2b8], R26 ;  /* 0x0002b81a01007387 */ /* 0x000fe60000100a00 */
[----:B0-----:R-:W2:Y:S01]  /*58920*/  LDL.LU.64 R24, [R1+0x4838] ;  /* 0x0048380001187983 */ /* 0x001ea20000300a00 */
[----:B------:R-:W4:Y:S02]  /*58930*/  LDL.LU R8, [R1+0x270] ;  /* 0x0002700001087983 */ /* 0x000f240000300800 */
[----:B------:R-:W4:Y:S01]  /*58940*/  LDL.LU R9, [R1+0x274] ;  /* 0x0002740001097983 */ /* 0x000f220000300800 */
[C---:B---3--:R-:W-:Y:S01]  /*58950*/  HMMA.16816.F32.BF16 R16, R4.reuse, R20, R16 ;  /* 0x000000140410723c */ /* 0x048fe20000041810 */
[----:B------:R-:W4:Y:S01]  /*58960*/  LDL.LU R10, [R1+0x278] ;  /* 0x00027800010a7983 */ /* 0x000f220000300800 */
[----:B------:R-:W4:Y:S02]  /*58970*/  LDL.LU R11, [R1+0x27c] ;  /* 0x00027c00010b7983 */ /* 0x000f240000300800 */
[----:B------:R-:W3:Y:S11]  /*58980*/  LDL.LU R20, [R1+0x260] ;  /* 0x0002600001147983 */ /* 0x000ef60000300800 */
[----:B------:R-:W-:Y:S08]  /*58990*/  @!UPT UIADD3 URZ, URZ, URZ, URZ ;  /* 0x0000003f3f3ff290 */ /* 0x000ff0000fffe03f */
[----:B------:R0:W-:Y:S01]  /*589a0*/  STL.64 [R1+0x2a0], R16 ;  /* 0x0002a01001007387 */ /* 0x0001e20000100a00 */
[----:B------:R-:W-:Y:S02]  /*589b0*/  STL.64 [R1+0x2a8], R18 ;  /* 0x0002a81201007387 */ /* 0x000fe40000100a00 */
[----:B------:R-:W3:Y:S02]  /*589c0*/  LDL.LU R21, [R1+0x264] ;  /* 0x0002640001157983 */ /* 0x000ee40000300800 */
[----:B------:R-:W3:Y:S01]  /*589d0*/  LDL.LU R22, [R1+0x268] ;  /* 0x0002680001167983 */ /* 0x000ee20000300800 */
[----:B------:R-:W3:Y:S04]  /*589e0*/  LDL.LU R23, [R1+0x26c] ;  /* 0x00026c0001177983 */ /* 0x000ee80000300800 */
[----:B0-----:R-:W3:Y:S01]  /*589f0*/  LDL.64 R16, [R1+0x1b0] ;  /* 0x0001b00001107983 */ /* 0x001ee20000100a00 */
[C---:B--2---:R-:W-:Y:S03]  /*58a00*/  HMMA.16816.F32.BF16 R24, R4.reuse, R24, R12 ;  /* 0x000000180418723c */ /* 0x044fe6000004180c */
[----:B---3--:R0:W-:Y:S04]  /*58a10*/  STL.64 [R1+0x47f0], R16 ;  /* 0x0047f01001007387 */ /* 0x0081e80000100a00 */
[----:B0-----:R-:W2:Y:S01]  /*58a20*/  LDL.LU R16, [R1+0x280] ;  /* 0x0002800001107983 */ /* 0x001ea20000300800 */
[----:B------:R-:W2:Y:S02]  /*58a30*/  LDL.LU R17, [R1+0x284] ;  /* 0x0002840001117983 */ /* 0x000ea40000300800 */
[----:B------:R-:W2:Y:S02]  /*58a40*/  LDL.LU R18, [R1+0x288] ;  /* 0x0002880001127983 */ /* 0x000ea40000300800 */
[----:B------:R-:W2:Y:S01]  /*58a50*/  LDL.LU R19, [R1+0x28c] ;  /* 0x00028c0001137983 */ /* 0x000ea20000300800 */
[----:B------:R-:W4:Y:S10]  /*58a60*/  LDL.LU.64 R12, [R1+0x4830] ;  /* 0x00483000010c7983 */ /* 0x000f340000300a00 */
[----:B------:R0:W-:Y:S02]  /*58a70*/  STL.64 [R1+0x290], R24 ;  /* 0x0002901801007387 */ /* 0x0001e40000100a00 */
[----:B------:R-:W-:Y:S01]  /*58a80*/  STL.64 [R1+0x298], R26 ;  /* 0x0002981a01007387 */ /* 0x000fe20000100a00 */
[----:B0-----:R-:W2:Y:S02]  /*58a90*/  LDL.LU.64 R24, [R1+0x4828] ;  /* 0x0048280001187983 */ /* 0x001ea40000300a00 */
[C---:B--2---:R-:W-:Y:S11]  /*58aa0*/  HMMA.16816.F32.BF16 R16, R4.reuse, R24, R16 ;  /* 0x000000180410723c */ /* 0x044ff60000041810 */
[----:B------:R-:W-:Y:S11]  /*58ab0*/  @!UPT UIADD3 URZ, URZ, URZ, URZ ;  /* 0x0000003f3f3ff290 */ /* 0x000ff6000fffe03f */
[----:B------:R-:W-:Y:S01]  /*58ac0*/  @!UPT UIADD3 URZ, URZ, URZ, URZ ;  /* 0x0000003f3f3ff290 */ /* 0x000fe2000fffe03f */
[----:B------:R0:W-:Y:S01]  /*58ad0*/  STL.64 [R1+0x280], R16 ;  /* 0x0002801001007387 */ /* 0x0001e20000100a00 */
[----:B------:R1:W-:Y:S03]  /*58ae0*/  STL.64 [R1+0x288], R18 ;  /* 0x0002881201007387 */ /* 0x0003e60000100a00 */
[----:B0-----:R-:W2:Y:S01]  /*58af0*/  LDL.LU R16, [R1+0x660] ;  /* 0x0006600001107983 */ /* 0x001ea20000300800 */
[----:B------:R-:W2:Y:S02]  /*58b00*/  LDL.LU R17, [R1+0x664] ;  /* 0x0006640001117983 */ /* 0x000ea40000300800 */
[----:B-1----:R-:W3:Y:S02]  /*58b10*/  LDL.LU R18, [R1+0x668] ;  /* 0x0006680001127983 */ /* 0x002ee40000300800 */
[----:B------:R-:W3:Y:S02]  /*58b20*/  LDL.LU R19, [R1+0x66c] ;  /* 0x00066c0001137983 */ /* 0x000ee40000300800 */
[----:B---3--:R-:W-:Y:S01]  /*58b30*/  STL.64 [R1+0x4800], R18 ;  /* 0x0048001201007387 */ /* 0x008fe20000100a00 */
[----:B--2---:R0:W-:Y:S03]  /*58b40*/  STL.64 [R1+0x47f8], R16 ;  /* 0x0047f81001007387 */ /* 0x0041e60000100a00 */
[----:B0-----:R-:W2:Y:S01]  /*58b50*/  LDL.64 R16, [R1+0x1e0] ;  /* 0x0001e00001107983 */ /* 0x001ea20000100a00 */
[----:B----4-:R-:W-:Y:S03]  /*58b60*/  HMMA.16816.F32.BF16 R8, R4, R12, R8 ;  /* 0x0000000c0408723c */ /* 0x010fe60000041808 */
[----:B--2---:R0:W-:Y:S04]  /*58b70*/  STL.64 [R1+0x4808], R16 ;  /* 0x0048081001007387 */ /* 0x0041e80000100a00 */
[----:B0-----:R-:W2:Y:S01]  /*58b80*/  LDL.64 R16, [R1+0x30] ;  /* 0x0000300001107983 */ /* 0x001ea20000100a00 */
[----:B------:R0:W-:Y:S02]  /*58b90*/  STL [R1+0x4764], R24 ;  /* 0x0047641801007387 */ /* 0x0001e40000100800 */
[----:B------:R1:W-:Y:S01]  /*58ba0*/  STL [R1+0x4760], R25 ;  /* 0x0047601901007387 */ /* 0x0003e20000100800 */
[----:B0-----:R-:W3:Y:S01]  /*58bb0*/  LDL.LU R24, [R1+0x640] ;  /* 0x0006400001187983 */ /* 0x001ee20000300800 */
[----:B-1----:R-:W3:Y:S02]  /*58bc0*/  LDL.LU R25, [R1+0x644] ;  /* 0x0006440001197983 */ /* 0x002ee40000300800 */
        /* <DEDUP_REMOVED lines=11> */
[----:B------:R0:W-:Y:S02]  /*58c80*/  STL [R1+0x473c], R12 ;  /* 0x00473c0c01007387 */ /* 0x0001e40000100800 */
[----:B------:R1:W-:Y:S01]  /*58c90*/  STL [R1+0x4738], R13 ;  /* 0x0047380d01007387 */ /* 0x0003e20000100800 */
[----:B0-----:R-:W3:Y:S01]  /*58ca0*/  LDL.LU R12, [R1+0x670] ;  /* 0x00067000010c7983 */ /* 0x001ee20000300800 */
[----:B-1----:R-:W3:Y:S02]  /*58cb0*/  LDL.LU R13, [R1+0x674] ;  /* 0x00067400010d7983 */ /* 0x002ee40000300800 */
[----:B------:R-:W3:Y:S02]  /*58cc0*/  LDL.LU R14, [R1+0x678] ;  /* 0x00067800010e7983 */ /* 0x000ee40000300800 */
[----:B------:R-:W3:Y:S02]  /*58cd0*/  LDL.LU R15, [R1+0x67c] ;  /* 0x00067c00010f7983 */ /* 0x000ee40000300800 */
[----:B--2---:R-:W-:-:S02]  /*58ce0*/  IMAD.MOV.U32 R2, RZ, RZ, R16 ;  /* 0x000000ffff027224 */ /* 0x004fc400078e0010 */
[----:B------:R-:W-:Y:S01]  /*58cf0*/  IMAD.MOV.U32 R0, RZ, RZ, R17 ;  /* 0x000000ffff007224 */ /* 0x000fe200078e0011 */
[C---:B----4-:R-:W-:Y:S01]  /*58d00*/  HMMA.16816.F32.BF16 R20, R4.reuse, R8, R20 ;  /* 0x000000080414723c */ /* 0x050fe20000041814 */
[----:B------:R0:W-:Y:S04]  /*58d10*/  STL.64 [R1+0x4758], R8 ;  /* 0x0047580801007387 */ /* 0x0001e80000100a00 */
[----:B0-----:R-:W2:Y:S11]  /*58d20*/  LDL.64 R8, [R1+0x1c0] ;  /* 0x0001c00001087983 */ /* 0x001eb60000100a00 */
[----:B------:R-:W-:Y:S07]  /*58d30*/  @!UPT UIADD3 URZ, URZ, URZ, URZ ;  /* 0x0000003f3f3ff290 */ /* 0x000fee000fffe03f */
[----:B------:R-:W-:Y:S01]  /*58d40*/  STL.64 [R1+0x260], R20 ;  /* 0x0002601401007387 */ /* 0x000fe20000100a00 */
[----:B------:R-:W-:Y:S02]  /*58d50*/  STL.64 [R1+0x268], R22 ;  /* 0x0002681601007387 */ /* 0x000fe40000100a00 */
[----:B------:R-:W0:Y:S01]  /*58d60*/  LDSM.16.MT88.4 R20, [R3+0x10300] ;  /* 0x010300000314783b */ /* 0x000e220000004200 */
[C---:B---3--:R-:W-:Y:S01]  /*58d70*/  HMMA.16816.F32.BF16 R24, R4.reuse, R16, R24 ;  /* 0x000000100418723c */ /* 0x048fe20000041818 */
[----:B------:R-:W-:Y:S04]  /*58d80*/  STL [R1+0x4740], R3 ;  /* 0x0047400301007387 */ /* 0x000fe80000100800 */
[----:B0-----:R-:W-:Y:S01]  /*58d90*/  STL.64 [R1+0x4648], R22 ;  /* 0x0046481601007387 */ /* 0x001fe20000100a00 */
[----:B------:R0:W-:Y:S03]  /*58da0*/  STL.64 [R1+0x4640], R20 ;  /* 0x0046401401007387 */ /* 0x0001e60000100a00 */
[----:B0-----:R-:W2:Y:S01]  /*58db0*/  LDL.LU R20, [R1+0x650] ;  /* 0x0006500001147983 */ /* 0x001ea20000300800 */
[----:B------:R-:W2:Y:S02]  /*58dc0*/  LDL.LU R21, [R1+0x654] ;  /* 0x0006540001157983 */ /* 0x000ea40000300800 */
[----:B------:R-:W2:Y:S02]  /*58dd0*/  LDL.LU R22, [R1+0x658] ;  /* 0x0006580001167983 */ /* 0x000ea40000300800 */
[----:B------:R-:W2:Y:S09]  /*58de0*/  LDL.LU R23, [R1+0x65c] ;  /* 0x00065c0001177983 */ /* 0x000eb20000300800 */
[----:B------:R-:W-:Y:S01]  /*58df0*/  STL.64 [R1+0x250], R24 ;  /* 0x0002501801007387 */ /* 0x000fe20000100a00 */
[----:B------:R0:W-:Y:S03]  /*58e00*/  STL.64 [R1+0x258], R26 ;  /* 0x0002581a01007387 */ /* 0x0001e60000100a00 */
[----:B0-----:R-:W3:Y:S01]  /*58e10*/  LDL.LU.64 R26, [R1+0x4818] ;  /* 0x00481800011a7983 */ /* 0x001ee20000300a00 */
[----:B------:R-:W3:Y:S02]  /*58e20*/  LDL.LU.64 R24, [R1+0x4810] ;  /* 0x0048100001187983 */ /* 0x000ee40000300a00 */
[----:B------:R-:W4:Y:S02]  /*58e30*/  LDL.LU.64 R16, [R1+0x4808] ;  /* 0x0048080001107983 */ /* 0x000f240000300a00 */
[----:B------:R-:W-:Y:S01]  /*58e40*/  STL [R1+0x4748], R0 ;  /* 0x0047480001007387 */ /* 0x000fe20000100800 */
[----:B------:R-:W-:Y:S01]  /*58e50*/  STL [R1+0x4744], R2 ;  /* 0x0047440201007387 */ /* 0x000fe20000100800 */
[C---:B----4-:R-:W-:Y:S11]  /*58e60*/  HMMA.16816.F32.BF16 R12, R4.reuse, R16, R12 ;  /* 0x00000010040c723c */ /* 0x050ff6000004180c */
[----:B------:R-:W-:Y:S11]  /*58e70*/  @!UPT UIADD3 URZ, URZ, URZ, URZ ;  /* 0x0000003f3f3ff290 */ /* 0x000ff6000fffe03f */
[----:B------:R-:W-:Y:S01]  /*58e80*/  @!UPT UIADD3 URZ, URZ, URZ, URZ ;  /* 0x0000003f3f3ff290 */ /* 0x000fe2000fffe03f */
[----:B------:R0:W-:Y:S01]  /*58e90*/  STL.64 [R1+0x670], R12 ;  /* 0x0006700c01007387 */ /* 0x0001e20000100a00 */
[----:B------:R-:W-:Y:S02]  /*58ea0*/  STL.64 [R1+0x678], R14 ;  /* 0x0006780e01007387 */ /* 0x000fe40000100a00 */
[----:B------:R-:W4:Y:S02]  /*58eb0*/  LDL.LU.64 R18, [R1+0x4800] ;  /* 0x0048000001127983 */ /* 0x000f240000300a00 */
[----:B0-----:R-:W-:Y:S02]  /*58ec0*/  IMAD.MOV.U32 R13, RZ, RZ, R17 ;  /* 0x000000ffff0d7224 */ /* 0x001fe400078e0011 */
[----:B------:R-:W-:Y:S02]  /*58ed0*/  IMAD.MOV.U32 R12, RZ, RZ, R16 ;  /* 0x000000ffff0c7224 */ /* 0x000fe400078e0010 */
[----:B------:R-:W4:Y:S01]  /*58ee0*/  LDL.LU.64 R16, [R1+0x47f8] ;  /* 0x0047f80001107983 */ /* 0x000f220000300a00 */
[----:B------:R-:W-:Y:S02]  /*58ef0*/  STL [R1+0x4750], R13 ;  /* 0x0047500d01007387 */ /* 0x000fe40000100800 */
[----:B------:R0:W-:Y:S02]  /*58f00*/  STL [R1+0x474c], R12 ;  /* 0x00474c0c01007387 */ /* 0x0001e40000100800 */
[----:B0-----:R-:W4:Y:S02]  /*58f10*/  LDL.64 R12, [R1+0x1d0] ;  /* 0x0001d000010c7983 */ /* 0x001f240000100a00 */
[C---:B----4-:R-:W-:Y:S11]  /*58f20*/  HMMA.16816.F32.BF16 R16, R4.reuse, R12, R16 ;  /* 0x0000000c0410723c */ /* 0x050ff60000041810 */
[----:B------:R-:W-:Y:S11]  /*58f30*/  @!UPT UIADD3 URZ, URZ, URZ, URZ ;  /* 0x0000003f3f3ff290 */ /* 0x000ff6000fffe03f */
[----:B------:R-:W-:Y:S01]  /*58f40*/  @!UPT UIADD3 URZ, URZ, URZ, URZ ;  /* 0x0000003f3f3ff290 */ /* 0x000fe2000fffe03f */
[----:B------:R0:W-:Y:S01]  /*58f50*/  STL.64 [R1+0x660], R16 ;  /* 0x0006601001007387 */ /* 0x0001e20000100a00 */
[----:B------:R-:W-:Y:S03]  /*58f60*/  STL.64 [R1+0x668], R18 ;  /* 0x0006681201007387 */ /* 0x000fe60000100a00 */
[----:B0-----:R-:W3:Y:S01]  /*58f70*/  LDL.LU.64 R16, [R1+0x47f0] ;  /* 0x0047f00001107983 */ /* 0x001ee20000300a00 */
[----:B------:R-:W-:Y:S01]  /*58f80*/  IMAD.MOV.U32 R2, RZ, RZ, R12 ;  /* 0x000000ffff027224 */ /* 0x000fe200078e000c */
[C---:B--2---:R-:W-:Y:S01]  /*58f90*/  HMMA.16816.F32.BF16 R20, R4.reuse, R8, R20 ;  /* 0x000000080414723c */ /* 0x044fe20000041814 */
[----:B------:R-:W-:Y:S02]  /*58fa0*/  IMAD.MOV.U32 R12, RZ, RZ, R8 ;  /* 0x000000ffff0c7224 */ /* 0x000fe400078e0008 */
[----:B------:R-:W-:Y:S02]  /*58fb0*/  IMAD.MOV.U32 R0, RZ, RZ, R9 ;  /* 0x000000ffff007224 */ /* 0x000fe400078e0009 */
[----:B------:R-:W-:Y:S01]  /*58fc0*/  IMAD.MOV.U32 R3, RZ, RZ, R13 ;  /* 0x000000ffff037224 */ /* 0x000fe200078e000d */
[----:B------:R-:W-:Y:S11]  /*58fd0*/  STL [R1+0x4754], R2 ;  /* 0x0047540201007387 */ /* 0x000ff60000100800 */
[----:B------:R-:W-:Y:S06]  /*58fe0*/  @!UPT UIADD3 URZ, URZ, URZ, URZ ;  /* 0x0000003f3f3ff290 */ /* 0x000fec000fffe03f */
[----:B------:R-:W-:Y:S01]  /*58ff0*/  STL.64 [R1+0x650], R20 ;  /* 0x0006501401007387 */ /* 0x000fe20000100a00 */
[----:B------:R-:W-:Y:S01]  /*59000*/  STL.64 [R1+0x658], R22 ;  /* 0x0006581601007387 */ /* 0x000fe20000100a00 */
[----:B---3--:R-:W-:Y:S01]  /*59010*/  HMMA.16816.F32.BF16 R8, R4, R16, R24 ;  /* 0x000000100408723c */ /* 0x008fe20000041818 */
[----:B------:R-:W-:Y:S11]  /*59020*/  IMAD.MOV.U32 R13, RZ, RZ, R17 ;  /* 0x000000ffff0d7224 */ /* 0x000ff600078e0011 */
[----:B------:R-:W-:Y:S11]  /*59030*/  @!UPT UIADD3 URZ, URZ, URZ, URZ ;  /* 0x0000003f3f3ff290 */ /* 0x000ff6000fffe03f */
[----:B------:R-:W-:Y:S01]  /*59040*/  STL.64 [R1+0x640], R8 ;  /* 0x0006400801007387 */ /* 0x000fe20000100a00 */
[----:B------:R-:W-:Y:S02]  /*59050*/  STL.64 [R1+0x648], R10 ;  /* 0x0006480a01007387 */ /* 0x000fe40000100a00 */
[----:B------:R0:W-:Y:S02]  /*59060*/  STL.64 [R1+0x47b0], R12 ;  /* 0x0047b00c01007387 */ /* 0x0001e40000100a00 */
        /* <DEDUP_REMOVED lines=10> */
[----:B0-----:R-:W2:Y:S04]  /*59110*/  LDL.64 R12, [R1+0x180] ;  /* 0x00018000010c7983 */ /* 0x001ea80000100a00 */
[----:B--2---:R0:W-:Y:S04]  /*59120*/  STL.64 [R1+0x47d0], R12 ;  /* 0x0047d00c01007387 */ /* 0x0041e80000100a00 */
[----:B0-----:R-:W2:Y:S01]  /*59130*/  LDL.64 R12, [R1+0x190] ;  /* 0x00019000010c7983 */ /* 0x001ea20000100a00 */
[----:B------:R-:W-:-:S03]  /*59140*/  IMAD.MOV.U32 R2, RZ, RZ, R16 ;  /* 0x000000ffff027224 */ /* 0x000fc600078e0010 */
[----:B--2---:R0:W-:Y:S01]  /*59150*/  STL.64 [R1+0x47e8], R12 ;  /* 0x0047e80c01007387 */ /* 0x0041e20000100a00 */
[----:B------:R-:W2:Y:S03]  /*59160*/  LDL.64 R16, [R1+0x170] ;  /* 0x0001700001107983 */ /* 0x000ea60000100a00 */
[----:B0-----:R-:W4:Y:S04]  /*59170*/  LDL.64 R12, [R1+0x1a0] ;  /* 0x0001a000010c7983 */ /* 0x001f280000100a00 */
        /* <DEDUP_REMOVED lines=15> */
[----:B------:R-:W2:Y:S01]  /*59270*/  LDL.LU R8, [R1+0x5d0] ;  /* 0x0005d00001087983 */ /* 0x000ea20000300800 */
[----:B------:R-:W2:Y:S02]  /*59280*/  LDL.LU R9, [R1+0x5d4] ;  /* 0x0005d40001097983 */ /* 0x000ea40000300800 */
[----:B------:R-:W2:Y:S02]  /*59290*/  LDL.LU R10, [R1+0x5d8] ;  /* 0x0005d800010a7983 */ /* 0x000ea40000300800 */
[----:B------:R-:W2:Y:S01]  /*592a0*/  LDL.LU R11, [R1+0x5dc] ;  /* 0x0005dc00010b7983 */ /* 0x000ea20000300800 */
[----:B----4-:R-:W-:Y:S01]  /*592b0*/  HMMA.16816.F32.BF16 R24, R4, R12, R24 ;  /* 0x0000000c0418723c */ /* 0x010fe20000041818 */
[----:B--2---:R-:W-:Y:S01]  /*592c0*/  STL.64 [R1+0x4770], R10 ;  /* 0x0047700a01007387 */ /* 0x004fe20000100a00 */
[----:B------:R0:W-:Y:S03]  /*592d0*/  STL.64 [R1+0x4768], R8 ;  /* 0x0047680801007387 */ /* 0x0001e60000100a00 */
[----:B0-----:R-:W2:Y:S01]  /*592e0*/  LDL.LU R8, [R1+0x5e0] ;  /* 0x0005e00001087983 */ /* 0x001ea20000300800 */
[----:B------:R-:W2:Y:S02]  /*592f0*/  LDL.LU R9, [R1+0x5e4] ;  /* 0x0005e40001097983 */ /* 0x000ea40000300800 */
[----:B------:R-:W4:Y:S02]  /*59300*/  LDL.LU R10, [R1+0x5e8] ;  /* 0x0005e800010a7983 */ /* 0x000f240000300800 */
[----:B------:R-:W4:Y:S02]  /*59310*/  LDL.LU R11, [R1+0x5ec] ;  /* 0x0005ec00010b7983 */ /* 0x000f240000300800 */
[----:B----4-:R-:W-:Y:S01]  /*59320*/  STL.64 [R1+0x4780], R10 ;  /* 0x0047800a01007387 */ /* 0x010fe20000100a00 */
[----:B--2---:R-:W-:Y:S10]  /*59330*/  STL.64 [R1+0x4778], R8 ;  /* 0x0047780801007387 */ /* 0x004ff40000100a00 */
[----:B------:R-:W-:Y:S02]  /*59340*/  STL.64 [R1+0x630], R24 ;  /* 0x0006301801007387 */ /* 0x000fe40000100a00 */
[----:B------:R0:W-:Y:S02]  /*59350*/  STL.64 [R1+0x638], R26 ;  /* 0x0006381a01007387 */ /* 0x0001e40000100a00 */
[----:B0-----:R-:W-:-:S02]  /*59360*/  IMAD.MOV.U32 R27, RZ, RZ, R12 ;  /* 0x000000ffff1b7224 */ /* 0x001fc400078e000c */
        /* <DEDUP_REMOVED lines=13> */
[----:B0-----:R-:W4:Y:S01]  /*59440*/  LDL.LU R24, [R1+0x5f0] ;  /* 0x0005f00001187983 */ /* 0x001f220000300800 */
[----:B------:R-:W4:Y:S02]  /*59450*/  LDL.LU R25, [R1+0x5f4] ;  /* 0x0005f40001197983 */ /* 0x000f240000300800 */
[----:B------:R-:W4:Y:S02]  /*59460*/  LDL.LU R26, [R1+0x5f8] ;  /* 0x0005f800011a7983 */ /* 0x000f240000300800 */
[----:B------:R-:W4:Y:S01]  /*59470*/  LDL.LU R27, [R1+0x5fc] ;  /* 0x0005fc00011b7983 */ /* 0x000f220000300800 */
[----:B--2---:R-:W-:Y:S01]  /*59480*/  HMMA.16816.F32.BF16 R16, R4, R12, R16 ;  /* 0x0000000c0410723c */ /* 0x004fe20000041810 */
[----:B------:R-:W-:-:S02]  /*59490*/  IMAD.MOV.U32 R11, RZ, RZ, R12 ;  /* 0x000000ffff0b7224 */ /* 0x000fc400078e000c */
[----:B------:R-:W-:Y:S11]  /*594a0*/  IMAD.MOV.U32 R10, RZ, RZ, R13 ;  /* 0x000000ffff0a7224 */ /* 0x000ff600078e000d */
[----:B------:R-:W-:Y:S09]  /*594b0*/  @!UPT UIADD3 URZ, URZ, URZ, URZ ;  /* 0x0000003f3f3ff290 */ /* 0x000ff2000fffe03f */
[----:B------:R0:W-:Y:S01]  /*594c0*/  STL.64 [R1+0x610], R16 ;  /* 0x0006101001007387 */ /* 0x0001e20000100a00 */
[----:B------:R-:W-:Y:S03]  /*594d0*/  STL.64 [R1+0x618], R18 ;  /* 0x0006181201007387 */ /* 0x000fe60000100a00 */
[----:B0-----:R-:W2:Y:S01]  /*594e0*/  LDL.LU.64 R16, [R1+0x47c8] ;  /* 0x0047c80001107983 */ /* 0x001ea20000300a00 */
        /* <DEDUP_REMOVED lines=8> */
[----:B------:R0:W-:Y:S01]  /*59570*/  STL.64 [R1+0x600], R12 ;  /* 0x0006000c01007387 */ /* 0x0001e20000100a00 */
[----:B------:R1:W-:Y:S03]  /*59580*/  STL.64 [R1+0x608], R14 ;  /* 0x0006080e01007387 */ /* 0x0003e60000100a00 */
[----:B0-----:R-:W2:Y:S01]  /*59590*/  LDL.LU.64 R12, [R1+0x47b0] ;  /* 0x0047b000010c7983 */ /* 0x001ea20000300a00 */
[----:B------:R-:W3:Y:S02]  /*595a0*/  LDL.LU.64 R16, [R1+0x47a8] ;  /* 0x0047a80001107983 */ /* 0x000ee40000300a00 */
[----:B---3--:R-:W-:Y:S01]  /*595b0*/  HMMA.16816.F32.BF16 R4, R4, R16, R20 ;  /* 0x000000100404723c */ /* 0x008fe20000041814 */
[----:B-1----:R-:W-:Y:S02]  /*595c0*/  IMAD.MOV.U32 R15, RZ, RZ, R16 ;  /* 0x000000ffff0f7224 */ /* 0x002fe400078e0010 */
[----:B------:R-:W-:Y:S11]  /*595d0*/  IMAD.MOV.U32 R14, RZ, RZ, R17 ;  /* 0x000000ffff0e7224 */ /* 0x000ff600078e0011 */
[----:B------:R-:W-:Y:S09]  /*595e0*/  @!UPT UIADD3 URZ, URZ, URZ, URZ ;  /* 0x0000003f3f3ff290 */ /* 0x000ff2000fffe03f */
[----:B------:R0:W-:Y:S01]  /*595f0*/  STL.64 [R1+0x240], R4 ;  /* 0x0002400401007387 */ /* 0x0001e20000100a00 */
[----:B------:R1:W-:Y:S02]  /*59600*/  STL.64 [R1+0x248], R6 ;  /* 0x0002480601007387 */ /* 0x0003e40000100a00 */
[----:B------:R-:W4:Y:S02]  /*59610*/  LDL.LU.64 R18, [R1+0x47a0] ;  /* 0x0047a00001127983 */ /* 0x000f240000300a00 */
[----:B------:R-:W4:Y:S01]  /*59620*/  LDL.LU.64 R16, [R1+0x4798] ;  /* 0x0047980001107983 */ /* 0x000f220000300a00 */
[----:B0-----:R-:W3:Y:S01]  /*59630*/  LDL.LU R4, [R1+0x5c0] ;  /* 0x0005c00001047983 */ /* 0x001ee20000300800 */
[----:B------:R-:W3:Y:S02]  /*59640*/  LDL.LU R5, [R1+0x5c4] ;  /* 0x0005c40001057983 */ /* 0x000ee40000300800 */
[----:B-1----:R-:W3:Y:S02]  /*59650*/  LDL.LU R6, [R1+0x5c8] ;  /* 0x0005c80001067983 */ /* 0x002ee40000300800 */
[----:B------:R-:W3:Y:S01]  /*59660*/  LDL.LU R7, [R1+0x5cc] ;  /* 0x0005cc0001077983 */ /* 0x000ee20000300800 */
[----:B------:R-:W2:Y:S01]  /*59670*/  LDL.LU R20, [R1+0x510] ;  /* 0x0005100001147983 */ /* 0x000ea20000300800 */
[----:B------:R-:W2:Y:S02]  /*59680*/  LDL.LU R21, [R1+0x514] ;  /* 0x0005140001157983 */ /* 0x000ea40000300800 */
[----:B------:R-:W2:Y:S02]  /*59690*/  LDL.LU R22, [R1+0x518] ;  /* 0x0005180001167983 */ /* 0x000ea40000300800 */
[----:B------:R-:W2:Y:S02]  /*596a0*/  LDL.LU R23, [R1+0x51c] ;  /* 0x00051c0001177983 */ /* 0x000ea40000300800 */
[----:B--2---:R-:W-:Y:S01]  /*596b0*/  STL.64 [R1+0x4658], R22 ;  /* 0x0046581601007387 */ /* 0x004fe20000100a00 */
[----:B------:R0:W-:Y:S02]  /*596c0*/  STL.64 [R1+0x4650], R20 ;  /* 0x0046501401007387 */ /* 0x0001e40000100a00 */
[----:B0-----:R-:W-:-:S02]  /*596d0*/  IMAD.MOV.U32 R20, RZ, RZ, R11 ;  /* 0x000000ffff147224 */ /* 0x001fc400078e000b */
[----:B------:R-:W-:Y:S02]  /*596e0*/  IMAD.MOV.U32 R21, RZ, RZ, R10 ;  /* 0x000000ffff157224 */ /* 0x000fe400078e000a */
[C---:B----4-:R-:W-:Y:S03]  /*596f0*/  HMMA.16816.F32.BF16 R8, R16.reuse, R8, R24 ;  /* 0x000000081008723c */ /* 0x050fe60000041818 */
[----:B------:R0:W-:Y:S04]  /*59700*/  STL.64 [R1+0x4670], R20 ;  /* 0x0046701401007387 */ /* 0x0001e80000100a00 */
[----:B0-----:R-:W2:Y:S04]  /*59710*/  LDL R20, [R1+0x10] ;  /* 0x0000100001147983 */ /* 0x001ea80000100800 */
[----:B------:R-:W2:Y:S01]  /*59720*/  LDL R21, [R1+0x14] ;  /* 0x0000140001157983 */ /* 0x000ea20000100800 */
[----:B------:R-:W4:Y:S02]  /*59730*/  LDL.LU.64 R26, [R1+0x4790] ;  /* 0x00479000011a7983 */ /* 0x000f240000300a00 */
[----:B------:R-:W2:Y:S09]  /*59740*/  LDL.LU.64 R24, [R1+0x4788] ;  /* 0x0047880001187983 */ /* 0x000eb20000300a00 */
        /* <DEDUP_REMOVED lines=8> */
[----:B------:R0:W-:Y:S01]  /*597d0*/  STL.64 [R1+0x5e0], R20 ;  /* 0x0005e01401007387 */ /* 0x0001e20000100a00 */
[----:B------:R-:W-:Y:S02]  /*597e0*/  STL.64 [R1+0x5e8], R22 ;  /* 0x0005e81601007387 */ /* 0x000fe40000100a00 */
[----:B0-----:R-:W-:Y:S02]  /*597f0*/  IMAD.MOV.U32 R20, RZ, RZ, R24 ;  /* 0x000000ffff147224 */ /* 0x001fe400078e0018 */
[----:B------:R-:W-:Y:S01]  /*59800*/  IMAD.MOV.U32 R21, RZ, RZ, R25 ;  /* 0x000000ffff157224 */ /* 0x000fe200078e0019 */
[----:B------:R-:W3:Y:S01]  /*59810*/  LDL.LU R24, [R1+0x4764] ;  /* 0x0047640001187983 */ /* 0x000ee20000300800 */
[----:B------:R-:W3:Y:S03]  /*59820*/  LDL.LU R25, [R1+0x4760] ;  /* 0x0047600001197983 */ /* 0x000ee60000300800 */
[----:B------:R0:W-:Y:S04]  /*59830*/  STL.64 [R1+0x4688], R20 ;  /* 0x0046881401007387 */ /* 0x0001e80000100a00 */
[----:B0-----:R-:W2:Y:S02]  /*59840*/  LDL.64 R20, [R1] ;  /* 0x0000000001147983 */ /* 0x001ea40000100a00 */
[C---:B--2---:R-:W-:Y:S11]  /*59850*/  HMMA.16816.F32.BF16 R8, R16.reuse, R20, R8 ;  /* 0x000000141008723c */ /* 0x044ff60000041808 */
[----:B------:R-:W-:Y:S11]  /*59860*/  @!UPT UIADD3 URZ, URZ, URZ, URZ ;  /* 0x0000003f3f3ff290 */ /* 0x000ff6000fffe03f */
[----:B------:R-:W-:Y:S01]  /*59870*/  @!UPT UIADD3 URZ, URZ, URZ, URZ ;  /* 0x0000003f3f3ff290 */ /* 0x000fe2000fffe03f */
[----:B------:R0:W-:Y:S01]  /*59880*/  STL.64 [R1+0x5d0], R8 ;  /* 0x0005d00801007387 */ /* 0x0001e20000100a00 */
[----:B------:R1:W-:Y:S03]  /*59890*/  STL.64 [R1+0x5d8], R10 ;  /* 0x0005d80a01007387 */ /* 0x0003e60000100a00 */
[----:B0-----:R-:W2:Y:S01]  /*598a0*/  LDL.LU.64 R8, [R1+0x4758] ;  /* 0x0047580001087983 */ /* 0x001ea20000300a00 */
[----:B---3--:R-:W-:Y:S01]  /*598b0*/  HMMA.16816.F32.BF16 R4, R16, R24, R4 ;  /* 0x000000181004723c */ /* 0x008fe20000041804 */
[----:B-1----:R-:W-:Y:S02]  /*598c0*/  IMAD.MOV.U32 R11, RZ, RZ, R20 ;  /* 0x000000ffff0b7224 */ /* 0x002fe400078e0014 */
[----:B------:R-:W-:Y:S02]  /*598d0*/  IMAD.MOV.U32 R10, RZ, RZ, R21 ;  /* 0x000000ffff0a7224 */ /* 0x000fe400078e0015 */
[----:B----4-:R-:W-:-:S02]  /*598e0*/  IMAD.MOV.U32 R20, RZ, RZ, R27 ;  /* 0x000000ffff147224 */ /* 0x010fc400078e001b */
[----:B------:R-:W-:Y:S01]  /*598f0*/  IMAD.MOV.U32 R21, RZ, RZ, R26 ;  /* 0x000000ffff157224 */ /* 0x000fe200078e001a */
[----:B------:R-:W-:Y:S04]  /*59900*/  STL.64 [R1+0x4728], R10 ;  /* 0x0047280a01007387 */ /* 0x000fe80000100a00 */
[----:B--2---:R-:W-:Y:S11]  /*59910*/  STL.64 [R1+0x4720], R8 ;  /* 0x0047200801007387 */ /* 0x004ff60000100a00 */
[----:B------:R-:W-:Y:S02]  /*59920*/  STL.64 [R1+0x5c0], R4 ;  /* 0x0005c00401007387 */ /* 0x000fe40000100a00 */
[----:B------:R-:W-:Y:S02]  /*59930*/  STL.64 [R1+0x5c8], R6 ;  /* 0x0005c80601007387 */ /* 0x000fe40000100a00 */
[----:B------:R-:W-:Y:S01]  /*59940*/  STL.64 [R1+0x46a0], R20 ;  /* 0x0046a01401007387 */ /* 0x000fe20000100a00 */
[----:B------:R0:W-:Y:S04]  /*59950*/  STL.64 [R1+0x4608], R24 ;  /* 0x0046081801007387 */ /* 0x0001e80000100a00 */
        /* <DEDUP_REMOVED lines=26> */
[----:B----4-:R-:W-:-:S02]  /*59b00*/  IMAD.MOV.U32 R20, RZ, RZ, R2 ;  /* 0x000000ffff147224 */ /* 0x010fc400078e0002 */
        /* <DEDUP_REMOVED lines=12> */
[----:B------:R-:W2:Y:S01]  /*59bd0*/  LDL.LU R12, [R1+0x473c] ;  /* 0x00473c00010c7983 */ /* 0x000ea20000300800 */
[----:B------:R-:W2:Y:S03]  /*59be0*/  LDL.LU R13, [R1+0x4738] ;  /* 0x00473800010d7983 */ /* 0x000ea60000300800 */
[----:B------:R4:W-:Y:S02]  /*59bf0*/  STL.64 [R1+0x4700], R20 ;  /* 0x0047001401007387 */ /* 0x0009e40000100a00 */
[----:B----4-:R-:W-:Y:S02]  /*59c00*/  IMAD.MOV.U32 R20, RZ, RZ, R2 ;  /* 0x000000ffff147224 */ /* 0x010fe400078e0002 */
[----:B------:R-:W-:Y:S01]  /*59c10*/  IMAD.MOV.U32 R21, RZ, RZ, R0 ;  /* 0x000000ffff157224 */ /* 0x000fe200078e0000 */
        /* <DEDUP_REMOVED lines=9> */
[----:B------:R-:W4:Y:S03]  /*59cb0*/  LDL.LU R11, [R1+0x5bc] ;  /* 0x0005bc00010b7983 */ /* 0x000f260000300800 */
        /* <DEDUP_REMOVED lines=34> */
[----:B------:R-:W4:Y:S02]  /*59ee0*/  LDL.LU.64 R8, [R1+0x4720] ;  /* 0x0047200001087983 */ /* 0x000f240000300a00 */
[----:B------:R0:W-:Y:S02]  /*59ef0*/  STL.64 [R1+0x4600], R12 ;  /* 0x0046000c01007387 */ /* 0x0001e40000100a00 */
[----:B0-----:R-:W-:-:S02]  /*59f00*/  IMAD.MOV.U32 R12, RZ, RZ, R28 ;  /* 0x000000ffff0c7224 */ /* 0x001fc400078e001c */
[----:B------:R-:W2:Y:S01]  /*59f10*/  LDL.LU R28, [R1+0x4718] ;  /* 0x00471800011c7983 */ /* 0x000ea20000300800 */
[C---:B----4-:R-:W-:Y:S03]  /*59f20*/  HMMA.16816.F32.BF16 R4, R16.reuse, R8, R4 ;  /* 0x000000081004723c */ /* 0x050fe60000041804 */
[----:B------:R-:W-:Y:S11]  /*59f30*/  STL.64 [R1+0x45f8], R8 ;  /* 0x0045f80801007387 */ /* 0x000ff60000100a00 */
[----:B------:R-:W-:Y:S09]  /*59f40*/  @!UPT UIADD3 URZ, URZ, URZ, URZ ;  /* 0x0000003f3f3ff290 */ /* 0x000ff2000fffe03f */
[----:B------:R-:W-:Y:S01]  /*59f50*/  STL.64 [R1+0x5a0], R4 ;  /* 0x0005a00401007387 */ /* 0x000fe20000100a00 */
[----:B------:R-:W-:Y:S02]  /*59f60*/  STL.64 [R1+0x5a8], R6 ;  /* 0x0005a80601007387 */ /* 0x000fe40000100a00 */
[----:B------:R-:W0:Y:S01]  /*59f70*/  LDSM.16.MT88.4 R4, [R3+0x10380] ;  /* 0x010380000304783b */ /* 0x000e220000004200 */
[C---:B--2---:R-:W-:Y:S01]  /*59f80*/  HMMA.16816.F32.BF16 R20, R16.reuse, R20, R24 ;  /* 0x000000141014723c */ /* 0x044fe20000041818 */
[----:B0-----:R-:W-:Y:S02]  /*59f90*/  STL.64 [R1+0x4550], R6 ;  /* 0x0045500601007387 */ /* 0x001fe40000100a00 */
[----:B------:R-:W-:Y:S02]  /*59fa0*/  STL.64 [R1+0x4548], R4 ;  /* 0x0045480401007387 */ /* 0x000fe40000100a00 */
[----:B------:R-:W2:Y:S02]  /*59fb0*/  LDL.LU.64 R26, [R1+0x4710] ;  /* 0x00471000011a7983 */ /* 0x000ea40000300a00 */
[----:B------:R-:W2:Y:S11]  /*59fc0*/  LDL.LU.64 R24, [R1+0x4708] ;  /* 0x0047080001187983 */ /* 0x000eb60000300a00 */
[----:B------:R-:W-:Y:S05]  /*59fd0*/  @!UPT UIADD3 URZ, URZ, URZ, URZ ;  /* 0x0000003f3f3ff290 */ /* 0x000fea000fffe03f */
        /* <DEDUP_REMOVED lines=54> */
[----:B------:R-:W-:Y:S02]  /*5a340*/  IMAD.MOV.U32 R4, RZ, RZ, R15 ;  /* 0x000000ffff047224 */ /* 0x000fe400078e000f */
[----:B------:R-:W-:-:S03]  /*5a350*/  IMAD.MOV.U32 R5, RZ, RZ, R14 ;  /* 0x000000ffff057224 */ /* 0x000fc600078e000e */
[C---:B----4-:R-:W-:Y:S01]  /*5a360*/  HMMA.16816.F32.BF16 R12, R16.reuse, R12, R20 ;  /* 0x0000000c100c723c */ /* 0x050fe20000041814 */
[----:B------:R-:W4:Y:S01]  /*5a370*/  LDL.LU.64 R22, [R1+0x4648] ;  /* 0x0046480001167983 */ /* 0x000f220000300a00 */
[----:B------:R-:W4:Y:S11]  /*5a380*/  LDL.LU.64 R20, [R1+0x4640] ;  /* 0x0046400001147983 */ /* 0x000f360000300a00 */
[----:B------:R-:W-:Y:S10]  /*5a390*/  @!UPT UIADD3 URZ, URZ, URZ, URZ ;  /* 0x0000003f3f3ff290 */ /* 0x000ff4000fffe03f */
[----:B------:R-:W-:Y:S01]  /*5a3a0*/  STL.64 [R1+0x510], R12 ;  /* 0x0005100c01007387 */ /* 0x000fe20000100a00 */
[----:B------:R2:W-:Y:S02]  /*5a3b0*/  STL.64 [R1+0x518], R14 ;  /* 0x0005180e01007387 */ /* 0x0005e40000100a00 */
[----:B--2---:R-:W-:Y:S07]  /*5a3c0*/  HMMA.16816.F32.BF16 R12, R16, R4, R24 ;  /* 0x00000004100c723c */ /* 0x004fee0000041818 */
[----:B---3--:R-:W-:-:S02]  /*5a3d0*/  IMAD.MOV.U32 R24, RZ, RZ, R11 ;  /* 0x000000ffff187224 */ /* 0x008fc400078e000b */
[----:B------:R-:W-:Y:S11]  /*5a3e0*/  IMAD.MOV.U32 R25, RZ, RZ, R10 ;  /* 0x000000ffff197224 */ /* 0x000ff600078e000a */
[----:B------:R-:W-:Y:S03]  /*5a3f0*/  @!UPT UIADD3 URZ, URZ, URZ, URZ ;  /* 0x0000003f3f3ff290 */ /* 0x000fe6000fffe03f */
[----:B------:R0:W-:Y:S01]  /*5a400*/  STL.64 [R1+0x230], R12 ;  /* 0x0002300c01007387 */ /* 0x0001e20000100a00 */
[----:B------:R1:W-:Y:S02]  /*5a410*/  STL.64 [R1+0x238], R14 ;  /* 0x0002380e01007387 */ /* 0x0003e40000100a00 */
[----:B------:R2:W-:Y:S01]  /*5a420*/  STL.64 [R1+0x4620], R24 ;  /* 0x0046201801007387 */ /* 0x0005e20000100a00 */
[----:B0-----:R-:W3:Y:S01]  /*5a430*/  LDL.LU R12, [R1+0x1f0] ;  /* 0x0001f000010c7983 */ /* 0x001ee20000300800 */
[----:B------:R-:W3:Y:S02]  /*5a440*/  LDL.LU R13, [R1+0x1f4] ;  /* 0x0001f400010d7983 */ /* 0x000ee40000300800 */
[----:B-1----:R-:W3:Y:S02]  /*5a450*/  LDL.LU R14, [R1+0x1f8] ;  /* 0x0001f800010e7983 */ /* 0x002ee40000300800 */
[----:B------:R-:W3:Y:S01]  /*5a460*/  LDL.LU R15, [R1+0x1fc] ;  /* 0x0001fc00010f7983 */ /* 0x000ee20000300800 */
[----:B--2---:R-:W2:Y:S04]  /*5a470*/  LDL.64 R24, [R1+0x10] ;  /* 0x0000100001187983 */ /* 0x004ea80000100a00 */
[----:B--2---:R0:W-:Y:S04]  /*5a480*/  STL.64 [R1+0x4638], R24 ;  /* 0x0046381801007387 */ /* 0x0041e80000100a00 */
[----:B0-----:R-:W4:Y:S01]  /*5a490*/  LDL.LU.64 R24, [R1+0x20] ;  /* 0x0000200001187983 */ /* 0x001f220000300a00 */
[----:B---3--:R-:W-:Y:S02]  /*5a4a0*/  STL.64 [R1+0x4618], R14 ;  /* 0x0046180e01007387 */ /* 0x008fe40000100a00 */
[----:B------:R0:W-:Y:S02]  /*5a4b0*/  STL.64 [R1+0x4610], R12 ;  /* 0x0046100c01007387 */ /* 0x0001e40000100a00 */
        /* <DEDUP_REMOVED lines=10> */
[----:B------:R-:W3:Y:S04]  /*5a560*/  LDL.LU.64 R16, [R1+0x30] ;  /* 0x0000300001107983 */ /* 0x000ee80000300a00 */
[----:B---3--:R0:W-:Y:S04]  /*5a570*/  STL.64 [R1+0x45f0], R16 ;  /* 0x0045f01001007387 */ /* 0x0081e80000100a00 */
[----:B0-----:R-:W3:Y:S01]  /*5a580*/  LDL.LU R16, [R1+0x8e0] ;  /* 0x0008e00001107983 */ /* 0x001ee20000300800 */
[----:B------:R-:W3:Y:S02]  /*5a590*/  LDL.LU R17, [R1+0x8e4] ;  /* 0x0008e40001117983 */ /* 0x000ee40000300800 */
[----:B------:R-:W3:Y:S02]  /*5a5a0*/  LDL.LU R18, [R1+0x8e8] ;  /* 0x0008e80001127983 */ /* 0x000ee40000300800 */
[----:B------:R-:W3:Y:S01]  /*5a5b0*/  LDL.LU R19, [R1+0x8ec] ;  /* 0x0008ec0001137983 */ /* 0x000ee20000300800 */
[----:B------:R-:W2:Y:S01]  /*5a5c0*/  LDL.LU R8, [R1+0x8f0] ;  /* 0x0008f00001087983 */ /* 0x000ea20000300800 */
[----:B------:R-:W2:Y:S02]  /*5a5d0*/  LDL.LU R9, [R1+0x8f4] ;  /* 0x0008f40001097983 */ /* 0x000ea40000300800 */
[----:B------:R-:W2:Y:S02]  /*5a5e0*/  LDL.LU R10, [R1+0x8f8] ;  /* 0x0008f800010a7983 */ /* 0x000ea40000300800 */
[----:B------:R-:W2:Y:S01]  /*5a5f0*/  LDL.LU R11, [R1+0x8fc] ;  /* 0x0008fc00010b7983 */ /* 0x000ea20000300800 */
[----:B------:R0:W-:Y:S04]  /*5a600*/  STL.64 [R1+0x4560], R4 ;  /* 0x0045600401007387 */ /* 0x0001e80000100a00 */
[----:B0-----:R-:W4:Y:S01]  /*5a610*/  LDL.LU R4, [R1+0x220] ;  /* 0x0002200001047983 */ /* 0x001f220000300800 */
[----:B------:R-:W4:Y:S02]  /*5a620*/  LDL.LU R5, [R1+0x224] ;  /* 0x0002240001057983 */ /* 0x000f240000300800 */
[----:B------:R-:W4:Y:S02]  /*5a630*/  LDL.LU R6, [R1+0x228] ;  /* 0x0002280001067983 */ /* 0x000f240000300800 */
[----:B------:R-:W4:Y:S02]  /*5a640*/  LDL.LU R7, [R1+0x22c] ;  /* 0x00022c0001077983 */ /* 0x000f240000300800 */
[C---:B----4-:R-:W-:Y:S11]  /*5a650*/  HMMA.16816.F32.BF16 R4, R20.reuse, R24, R4 ;  /* 0x000000181404723c */ /* 0x050ff60000041804 */
[----:B------:R-:W-:Y:S11]  /*5a660*/  @!UPT UIADD3 URZ, URZ, URZ, URZ ;  /* 0x0000003f3f3ff290 */ /* 0x000ff6000fffe03f */
[----:B------:R-:W-:Y:S01]  /*5a670*/  @!UPT UIADD3 URZ, URZ, URZ, URZ ;  /* 0x0000003f3f3ff290 */ /* 0x000fe2000fffe03f */
[----:B------:R-:W-:Y:S01]  /*5a680*/  STL.64 [R1+0x220], R4 ;  /* 0x0002200401007387 */ /* 0x000fe20000100a00 */
[----:B------:R0:W-:Y:S02]  /*5a690*/  STL.64 [R1+0x228], R6 ;  /* 0x0002280601007387 */ /* 0x0001e40000100a00 */
[----:B0-----:R-:W-:Y:S02]  /*5a6a0*/  IMAD.MOV.U32 R7, RZ, RZ, R24 ;  /* 0x000000ffff077224 */ /* 0x001fe400078e0018 */
[----:B------:R-:W-:Y:S02]  /*5a6b0*/  IMAD.MOV.U32 R6, RZ, RZ, R25 ;  /* 0x000000ffff067224 */ /* 0x000fe400078e0019 */
[----:B------:R-:W2:Y:S03]  /*5a6c0*/  LDL.LU.64 R24, [R1+0x4638] ;  /* 0x0046380001187983 */ /* 0x000ea60000300a00 */
[----:B------:R0:W-:Y:S02]  /*5a6d0*/  STL.64 [R1+0x45c0], R6 ;  /* 0x0045c00601007387 */ /* 0x0001e40000100a00 */
[----:B------:R-:W4:Y:S02]  /*5a6e0*/  LDL.LU R4, [R1+0x940] ;  /* 0x0009400001047983 */ /* 0x000f240000300800 */
[----:B------:R-:W4:Y:S01]  /*5a6f0*/  LDL.LU R5, [R1+0x944] ;  /* 0x0009440001057983 */ /* 0x000f220000300800 */
[----:B0-----:R-:W2:Y:S01]  /*5a700*/  LDL.LU R6, [R1+0x948] ;  /* 0x0009480001067983 */ /* 0x001ea20000300800 */
[----:B------:R-:W2:Y:S03]  /*5a710*/  LDL.LU R7, [R1+0x94c] ;  /* 0x00094c0001077983 */ /* 0x000ea60000300800 */
[----:B--2---:R-:W-:Y:S01]  /*5a720*/  STL.64 [R1+0x45d8], R6 ;  /* 0x0045d80601007387 */ /* 0x004fe20000100a00 */
[----:B----4-:R0:W-:Y:S03]  /*5a730*/  STL.64 [R1+0x45d0], R4 ;  /* 0x0045d00401007387 */ /* 0x0101e60000100a00 */
[----:B0-----:R-:W2:Y:S01]  /*5a740*/  LDL.LU.64 R4, [R1+0x1e0] ;  /* 0x0001e00001047983 */ /* 0x001ea20000300a00 */
[----:B------:R-:W-:Y:S01]  /*5a750*/  HMMA.16816.F32.BF16 R12, R20, R24, R12 ;  /* 0x00000018140c723c */ /* 0x000fe2000004180c */
[----:B------:R-:W-:-:S02]  /*5a760*/  IMAD.MOV.U32 R29, RZ, RZ, R25 ;  /* 0x000000ffff1d7224 */ /* 0x000fc400078e0019 */
[----:B--2---:R0:W-:Y:S04]  /*5a770*/  STL.64 [R1+0x45e8], R4 ;  /* 0x0045e80401007387 */ /* 0x0041e80000100a00 */
[----:B0-----:R-:W2:Y:S01]  /*5a780*/  LDL.LU R4, [R1+0x8d0] ;  /* 0x0008d00001047983 */ /* 0x001ea20000300800 */
[----:B------:R-:W2:Y:S02]  /*5a790*/  LDL.LU R5, [R1+0x8d4] ;  /* 0x0008d40001057983 */ /* 0x000ea40000300800 */
[----:B------:R-:W2:Y:S02]  /*5a7a0*/  LDL.LU R6, [R1+0x8d8] ;  /* 0x0008d80001067983 */ /* 0x000ea40000300800 */
[----:B------:R-:W2:Y:S11]  /*5a7b0*/  LDL.LU R7, [R1+0x8dc] ;  /* 0x0008dc0001077983 */ /* 0x000eb60000300800 */
[----:B------:R-:W-:Y:S01]  /*5a7c0*/  STL.64 [R1+0x210], R12 ;  /* 0x0002100c01007387 */ /* 0x000fe20000100a00 */
[----:B------:R0:W-:Y:S03]  /*5a7d0*/  STL.64 [R1+0x218], R14 ;  /* 0x0002180e01007387 */ /* 0x0001e60000100a00 */
[----:B0-----:R-:W4:Y:S01]  /*5a7e0*/  LDL.LU.64 R14, [R1+0x4630] ;  /* 0x00463000010e7983 */ /* 0x001f220000300a00 */
[----:B------:R-:W4:Y:S02]  /*5a7f0*/  LDL.LU.64 R12, [R1+0x4628] ;  /* 0x00462800010c7983 */ /* 0x000f240000300a00 */
[----:B------:R-:W4:Y:S02]  /*5a800*/  LDL.LU.64 R24, [R1+0x4620] ;  /* 0x0046200001187983 */ /* 0x000f240000300a00 */
[C---:B----4-:R-:W-:Y:S01]  /*5a810*/  HMMA.16816.F32.BF16 R24, R20.reuse, R24, R12 ;  /* 0x000000181418723c */ /* 0x050fe2000004180c */
[----:B------:R-:W4:Y:S01]  /*5a820*/  LDL.LU.64 R14, [R1+0x4618] ;  /* 0x00461800010e7983 */ /* 0x000f220000300a00 */
[----:B------:R-:W4:Y:S11]  /*5a830*/  LDL.LU.64 R12, [R1+0x4610] ;  /* 0x00461000010c7983 */ /* 0x000f360000300a00 */
[----:B------:R-:W-:Y:S10]  /*5a840*/  @!UPT UIADD3 URZ, URZ, URZ, URZ ;  /* 0x0000003f3f3ff290 */ /* 0x000ff4000fffe03f */
        /* <DEDUP_REMOVED lines=9> */
[----:B------:R0:W-:Y:S03]  /*5a8e0*/  STL.64 [R1+0x4568], R24 ;  /* 0x0045681801007387 */ /* 0x0001e60000100a00 */
[----:B0-----:R-:W2:Y:S04]  /*5a8f0*/  LDL.LU.64 R24, [R1+0x1c0] ;  /* 0x0001c00001187983 */ /* 0x001ea80000300a00 */
[----:B--2---:R0:W-:Y:S04]  /*5a900*/  STL.64 [R1+0x45c8], R24 ;  /* 0x0045c81801007387 */ /* 0x0041e80000100a00 */
[----:B0-----:R-:W2:Y:S01]  /*5a910*/  LDL.LU.64 R24, [R1+0x1d0] ;  /* 0x0001d00001187983 */ /* 0x001ea20000300a00 */
[C---:B----4-:R-:W-:Y:S03]  /*5a920*/  HMMA.16816.F32.BF16 R8, R20.reuse, R12, R8 ;  /* 0x0000000c1408723c */ /* 0x050fe60000041808 */
[----:B--2---:R0:W-:Y:S04]  /*5a930*/  STL.64 [R1+0x45e0], R24 ;  /* 0x0045e01801007387 */ /* 0x0041e80000100a00 */
[----:B0-----:R-:W2:Y:S01]  /*5a940*/  LDL.LU R24, [R1+0x950] ;  /* 0x0009500001187983 */ /* 0x001ea20000300800 */
[----:B------:R-:W2:Y:S11]  /*5a950*/  LDL.LU R25, [R1+0x954] ;  /* 0x0009540001197983 */ /* 0x000eb60000300800 */
[----:B------:R-:W-:Y:S04]  /*5a960*/  @!UPT UIADD3 URZ, URZ, URZ, URZ ;  /* 0x0000003f3f3ff290 */ /* 0x000fe8000fffe03f */
[----:B------:R0:W-:Y:S02]  /*5a970*/  STL.64 [R1+0x150], R8 ;  /* 0x0001500801007387 */ /* 0x0001e40000100a00 */
[----:B------:R-:W-:Y:S01]  /*5a980*/  STL.64 [R1+0x158], R10 ;  /* 0x0001580a01007387 */ /* 0x000fe20000100a00 */
[----:B0-----:R-:W3:Y:S02]  /*5a990*/  LDL.LU.64 R8, [R1+0x45f8] ;  /* 0x0045f80001087983 */ /* 0x001ee40000300a00 */
[C---:B---3--:R-:W-:Y:S11]  /*5a9a0*/  HMMA.16816.F32.BF16 R16, R20.reuse, R8, R16 ;  /* 0x000000081410723c */ /* 0x048ff60000041810 */
[----:B------:R-:W-:Y:S11]  /*5a9b0*/  @!UPT UIADD3 URZ, URZ, URZ, URZ ;  /* 0x0000003f3f3ff290 */ /* 0x000ff6000fffe03f */
[----:B------:R-:W-:Y:S01]  /*5a9c0*/  @!UPT UIADD3 URZ, URZ, URZ, URZ ;  /* 0x0000003f3f3ff290 */ /* 0x000fe2000fffe03f */
[----:B------:R0:W-:Y:S01]  /*5a9d0*/  STL.64 [R1+0x140], R16 ;  /* 0x0001401001007387 */ /* 0x0001e20000100a00 */
[----:B------:R-:W-:Y:S03]  /*5a9e0*/  STL.64 [R1+0x148], R18 ;  /* 0x0001481201007387 */ /* 0x000fe60000100a00 */
[----:B0-----:R-:W3:Y:S02]  /*5a9f0*/  LDL.LU.64 R16, [R1+0x45f0] ;  /* 0x0045f00001107983 */ /* 0x001ee40000300a00 */
[----:B---3--:R-:W-:Y:S11]  /*5aa00*/  HMMA.16816.F32.BF16 R4, R20, R16, R4 ;  /* 0x000000101404723c */ /* 0x008ff60000041804 */
[----:B------:R-:W-:Y:S11]  /*5aa10*/  @!UPT UIADD3 URZ, URZ, URZ, URZ ;  /* 0x0000003f3f3ff290 */ /* 0x000ff6000fffe03f */
[----:B------:R-:W-:Y:S01]  /*5aa20*/  @!UPT UIADD3 URZ, URZ, URZ, URZ ;  /* 0x0000003f3f3ff290 */ /* 0x000fe2000fffe03f */
[----:B------:R0:W-:Y:S01]  /*5aa30*/  STL.64 [R1+0x130], R4 ;  /* 0x0001300401007387 */ /* 0x0001e20000100a00 */
[----:B------:R-:W-:Y:S03]  /*5aa40*/  STL.64 [R1+0x138], R6 ;  /* 0x0001380601007387 */ /* 0x000fe60000100a00 */
[----:B0-----:R-:W2:Y:S01]  /*5aa50*/  LDL.LU.64 R4, [R1+0x45e8] ;  /* 0x0045e80001047983 */ /* 0x001ea20000300a00 */
[----:B------:R-:W-:Y:S02]  /*5aa60*/  IMAD.MOV.U32 R26, RZ, RZ, R28 ;  /* 0x000000ffff1a7224 */ /* 0x000fe400078e001c */
[----:B------:R-:W-:Y:S02]  /*5aa70*/  IMAD.MOV.U32 R27, RZ, RZ, R0 ;  /* 0x000000ffff1b7224 */ /* 0x000fe400078e0000 */
[----:B------:R-:W-:Y:S02]  /*5aa80*/  IMAD.MOV.U32 R28, RZ, RZ, R16 ;  /* 0x000000ffff1c7224 */ /* 0x000fe400078e0010 */
[----:B------:R-:W-:-:S02]  /*5aa90*/  IMAD.MOV.U32 R0, RZ, RZ, R17 ;  /* 0x000000ffff007224 */ /* 0x000fc400078e0011 */
[----:B------:R-:W0:Y:S04]  /*5aaa0*/  LDSM.16.MT88.4 R16, [R3+0x14000] ;  /* 0x014000000310783b */ /* 0x000e280000004200 */
[----:B0-----:R-:W-:Y:S01]  /*5aab0*/  STL.64 [R1+0x43c8], R18 ;  /* 0x0043c81201007387 */ /* 0x001fe20000100a00 */
[----:B------:R0:W-:Y:S03]  /*5aac0*/  STL.64 [R1+0x43c0], R16 ;  /* 0x0043c01001007387 */ /* 0x0001e60000100a00 */
[----:B0-----:R-:W3:Y:S01]  /*5aad0*/  LDL.LU R16, [R1+0x930] ;  /* 0x0009300001107983 */ /* 0x001ee20000300800 */
[----:B------:R-:W3:Y:S02]  /*5aae0*/  LDL.LU R17, [R1+0x934] ;  /* 0x0009340001117983 */ /* 0x000ee40000300800 */
[----:B------:R-:W3:Y:S01]  /*5aaf0*/  LDL.LU R18, [R1+0x938] ;  /* 0x0009380001127983 */ /* 0x000ee20000300800 */
[----:B--2---:R-:W-:Y:S01]  /*5ab00*/  HMMA.16816.F32.BF16 R24, R20, R4, R24 ;  /* 0x000000041418723c */ /* 0x004fe20000041818 */
[----:B------:R-:W-:-:S02]  /*5ab10*/  IMAD.MOV.U32 R15, RZ, RZ, R4 ;  /* 0x000000ffff0f7224 */ /* 0x000fc400078e0004 */
[----:B------:R-:W-:Y:S11]  /*5ab20*/  IMAD.MOV.U32 R14, RZ, RZ, R5 ;  /* 0x000000ffff0e7224 */ /* 0x000ff600078e0005 */
[----:B------:R-:W-:Y:S09]  /*5ab30*/  @!UPT UIADD3 URZ, URZ, URZ, URZ ;  /* 0x0000003f3f3ff290 */ /* 0x000ff2000fffe03f */
[----:B------:R0:W-:Y:S01]  /*5ab40*/  STL.64 [R1+0x120], R24 ;  /* 0x0001201801007387 */ /* 0x0001e20000100a00 */
[----:B------:R-:W-:Y:S03]  /*5ab50*/  STL.64 [R1+0x128], R26 ;  /* 0x0001281a01007387 */ /* 0x000fe60000100a00 */
[----:B0-----:R-:W2:Y:S01]  /*5ab60*/  LDL.LU.64 R24, [R1+0x45e0] ;  /* 0x0045e00001187983 */ /* 0x001ea20000300a00 */
[----:B------:R-:W4:Y:S02]  /*5ab70*/  LDL.LU.64 R6, [R1+0x45d8] ;  /* 0x0045d80001067983 */ /* 0x000f240000300a00 */
[----:B------:R-:W4:Y:S02]  /*5ab80*/  LDL.LU.64 R4, [R1+0x45d0] ;  /* 0x0045d00001047983 */ /* 0x000f240000300a00 */
[----:B------:R-:W-:Y:S01]  /*5ab90*/  STL [R1+0x44b0], R14 ;  /* 0x0044b00e01007387 */ /* 0x000fe20000100800 */
[----:B------:R-:W-:Y:S01]  /*5aba0*/  STL [R1+0x44ac], R15 ;  /* 0x0044ac0f01007387 */ /* 0x000fe20000100800 */
[----:B------:R-:W-:-:S02]  /*5abb0*/  IMAD.MOV.U32 R19, RZ, RZ, R2 ;  /* 0x000000ffff137224 */ /* 0x000fc400078e0002 */
[----:B--2---:R-:W-:Y:S02]  /*5abc0*/  IMAD.MOV.U32 R10, RZ, RZ, R24 ;  /* 0x000000ffff0a7224 */ /* 0x004fe400078e0018 */
[----:B------:R-:W-:Y:S01]  /*5abd0*/  IMAD.MOV.U32 R3, RZ, RZ, R25 ;  /* 0x000000ffff037224 */ /* 0x000fe200078e0019 */
[C---:B----4-:R-:W-:Y:S01]  /*5abe0*/  HMMA.16816.F32.BF16 R4, R20.reuse, R24, R4 ;  /* 0x000000181404723c */ /* 0x050fe20000041804 */
[----:B------:R-:W3:Y:S11]  /*5abf0*/  LDL.LU.64 R24, [R1+0x45c8] ;  /* 0x0045c80001187983 */ /* 0x000ef60000300a00 */
[----:B------:R-:W-:Y:S11]  /*5ac00*/  @!UPT UIADD3 URZ, URZ, URZ, URZ ;  /* 0x0000003f3f3ff290 */ /* 0x000ff6000fffe03f */
[----:B------:R-:W-:Y:S01]  /*5ac10*/  STL.64 [R1+0x110], R4 ;  /* 0x0001100401007387 */ /* 0x000fe20000100a00 */
[----:B------:R-:W-:Y:S02]  /*5ac20*/  IMAD.MOV.U32 R2, RZ, RZ, R7 ;  /* 0x000000ffff027224 */ /* 0x000fe400078e0007 */
[----:B------:R0:W-:Y:S02]  /*5ac30*/  STL [R1+0x118], R6 ;  /* 0x0001180601007387 */ /* 0x0001e40000100800 */
[----:B0-----:R-:W2:Y:S01]  /*5ac40*/  LDL.LU.64 R6, [R1+0x45c0] ;  /* 0x0045c00001067983 */ /* 0x001ea20000300a00 */
[----:B------:R-:W-:Y:S02]  /*5ac50*/  STL [R1+0x44b8], R3 ;  /* 0x0044b80301007387 */ /* 0x000fe40000100800 */
[----:B------:R-:W-:Y:S02]  /*5ac60*/  STL [R1+0x44b4], R10 ;  /* 0x0044b40a01007387 */ /* 0x000fe40000100800 */
[----:B------:R0:W-:Y:S01]  /*5ac70*/  STL [R1+0x3cc0], R2 ;  /* 0x003cc00201007387 */ /* 0x0001e20000100800 */
[----:B---3--:R-:W-:Y:S01]  /*5ac80*/  HMMA.16816.F32.BF16 R16, R20, R24, R16 ;  /* 0x000000181410723c */ /* 0x008fe20000041810 */
[----:B------:R-:W-:-:S02]  /*5ac90*/  IMAD.MOV.U32 R11, RZ, RZ, R24 ;  /* 0x000000ffff0b7224 */ /* 0x000fc400078e0018 */
[----:B0-----:R-:W-:Y:S11]  /*5aca0*/  IMAD.MOV.U32 R2, RZ, RZ, R25 ;  /* 0x000000ffff027224 */ /* 0x001ff600078e0019 */
[----:B------:R-:W-:Y:S09]  /*5acb0*/  @!UPT UIADD3 URZ, URZ, URZ, URZ ;  /* 0x0000003f3f3ff290 */ /* 0x000ff2000fffe03f */
[----:B------:R0:W-:Y:S01]  /*5acc0*/  STL.64 [R1+0x100], R16 ;  /* 0x0001001001007387 */ /* 0x0001e20000100a00 */
[----:B------:R1:W-:Y:S02]  /*5acd0*/  STL.64 [R1+0x108], R18 ;  /* 0x0001081201007387 */ /* 0x0003e40000100a00 */
[----:B------:R-:W3:Y:S02]  /*5ace0*/  LDL.LU R24, [R1+0x920] ;  /* 0x0009200001187983 */ /* 0x000ee40000300800 */
[----:B------:R-:W3:Y:S01]  /*5acf0*/  LDL.LU R25, [R1+0x924] ;  /* 0x0009240001197983 */ /* 0x000ee20000300800 */
[----:B------:R-:W3:Y:S01]  /*5ad00*/  LDL.LU R26, [R1+0x928] ;  /* 0x00092800011a7983 */ /* 0x000ee20000300800 */
[----:B------:R-:W3:Y:S02]  /*5ad10*/  LDL.LU R27, [R1+0x92c] ;  /* 0x00092c00011b7983 */ /* 0x000ee40000300800 */
[----:B------:R-:W3:Y:S01]  /*5ad20*/  LDL.LU.64 R4, [R1+0x1b0] ;  /* 0x0001b00001047983 */ /* 0x000ee20000300a00 */
        /* <DEDUP_REMOVED lines=18> */
[----:B0-----:R-:W2:Y:S01]  /*5ae50*/  LDL.LU R16, [R1] ;  /* 0x0000000001107983 */ /* 0x001ea20000300800 */
[----:B------:R-:W2:Y:S03]  /*5ae60*/  LDL.LU R17, [R1+0x4] ;  /* 0x0000040001117983 */ /* 0x000ea60000300800 */
[----:B--2---:R0:W-:Y:S04]  /*5ae70*/  STL.64 [R1+0x4518], R16 ;  /* 0x0045181001007387 */ /* 0x0041e80000100a00 */
[----:B0-----:R-:W2:Y:S01]  /*5ae80*/  LDL.LU R16, [R1+0x10] ;  /* 0x0000100001107983 */ /* 0x001ea20000300800 */
[----:B------:R-:W-:-:S02]  /*5ae90*/  IMAD.MOV.U32 R17, RZ, RZ, R29 ;  /* 0x000000ffff117224 */ /* 0x000fc400078e001d */
[----:B------:R-:W4:Y:S03]  /*5aea0*/  LDL.LU R29, [R1+0x45b8] ;  /* 0x0045b800011d7983 */ /* 0x000f260000300800 */
[----:B--2---:R0:W-:Y:S02]  /*5aeb0*/  STL.64 [R1+0x4530], R16 ;  /* 0x0045301001007387 */ /* 0x0041e40000100a00 */
[----:B0-----:R-:W-:Y:S02]  /*5aec0*/  IMAD.MOV.U32 R16, RZ, RZ, R7 ;  /* 0x000000ffff107224 */ /* 0x001fe400078e0007 */
[----:B------:R-:W-:-:S05]  /*5aed0*/  IMAD.MOV.U32 R17, RZ, RZ, R6 ;  /* 0x000000ffff117224 */ /* 0x000fca00078e0006 */
[----:B------:R3:W-:Y:S02]  /*5aee0*/  STL.64 [R1+0x4558], R16 ;  /* 0x0045581001007387 */ /* 0x0007e40000100a00 */
[----:B---3--:R-:W-:Y:S02]  /*5aef0*/  HMMA.16816.F32.BF16 R16, R20, R4, R24 ;  /* 0x000000041410723c */ /* 0x008fe40000041818 */
[----:B------:R-:W-:Y:S01]  /*5af00*/  STL [R1+0x44c0], R2 ;  /* 0x0044c00201007387 */ /* 0x000fe20000100800 */
[----:B------:R-:W-:Y:S02]  /*5af10*/  STL [R1+0x44bc], R11 ;  /* 0x0044bc0b01007387 */ /* 0x000fe40000100800 */
[----:B------:R0:W-:Y:S02]  /*5af20*/  STL.64 [R1+0x45a8], R8 ;  /* 0x0045a80801007387 */ /* 0x0001e40000100a00 */
[----:B0-----:R-:W2:Y:S11]  /*5af30*/  LDL.LU.64 R8, [R1+0x1a0] ;  /* 0x0001a00001087983 */ /* 0x001eb60000300a00 */
[----:B------:R-:W-:Y:S05]  /*5af40*/  @!UPT UIADD3 URZ, URZ, URZ, URZ ;  /* 0x0000003f3f3ff290 */ /* 0x000fea000fffe03f */
[----:B------:R-:W-:Y:S01]  /*5af50*/  STL.64 [R1+0xf0], R16 ;  /* 0x0000f01001007387 */ /* 0x000fe20000100a00 */
[----:B------:R-:W-:Y:S02]  /*5af60*/  STL.64 [R1+0xf8], R18 ;  /* 0x0000f81201007387 */ /* 0x000fe40000100a00 */
[----:B------:R-:W3:Y:S02]  /*5af70*/  LDL.LU R24, [R1+0xb0] ;  /* 0x0000b00001187983 */ /* 0x000ee40000300800 */
[----:B------:R-:W3:Y:S01]  /*5af80*/  LDL.LU R25, [R1+0xb4] ;  /* 0x0000b40001197983 */ /* 0x000ee20000300800 */
[----:B------:R-:W2:Y:S01]  /*5af90*/  LDL.LU R26, [R1+0xb8] ;  /* 0x0000b800011a7983 */ /* 0x000ea20000300800 */
[----:B------:R-:W2:Y:S03]  /*5afa0*/  LDL.LU R27, [R1+0xbc] ;  /* 0x0000bc00011b7983 */ /* 0x000ea60000300800 */
[----:B--2---:R-:W-:Y:S01]  /*5afb0*/  STL.64 [R1+0x4578], R26 ;  /* 0x0045781a01007387 */ /* 0x004fe20000100a00 */
[----:B---3--:R0:W-:Y:S03]  /*5afc0*/  STL.64 [R1+0x4570], R24 ;  /* 0x0045701801007387 */ /* 0x0081e60000100a00 */
[----:B0-----:R-:W2:Y:S04]  /*5afd0*/  LDL.LU.64 R24, [R1+0x180] ;  /* 0x0001800001187983 */ /* 0x001ea80000300a00 */
[----:B--2---:R0:W-:Y:S04]  /*5afe0*/  STL.64 [R1+0x4590], R24 ;  /* 0x0045901801007387 */ /* 0x0041e80000100a00 */
[----:B0-----:R-:W2:Y:S01]  /*5aff0*/  LDL.LU.64 R24, [R1+0x190] ;  /* 0x0001900001187983 */ /* 0x001ea20000300a00 */
[----:B------:R-:W-:-:S02]  /*5b000*/  IMAD.MOV.U32 R14, RZ, RZ, R4 ;  /* 0x000000ffff0e7224 */ /* 0x000fc400078e0004 */
[----:B------:R-:W-:Y:S01]  /*5b010*/  IMAD.MOV.U32 R15, RZ, RZ, R5 ;  /* 0x000000ffff0f7224 */ /* 0x000fe200078e0005 */
[----:B--2---:R0:W-:Y:S04]  /*5b020*/  STL.64 [R1+0x45b0], R24 ;  /* 0x0045b01801007387 */ /* 0x0041e80000100a00 */
        /* <DEDUP_REMOVED lines=10> */
[----:B--2---:R-:W-:Y:S01]  /*5b0d0*/  HMMA.16816.F32.BF16 R24, R20, R8, R24 ;  /* 0x000000081418723c */ /* 0x004fe20000041818 */
[----:B------:R-:W-:-:S02]  /*5b0e0*/  IMAD.MOV.U32 R3, RZ, RZ, R8 ;  /* 0x000000ffff037224 */ /* 0x000fc400078e0008 */
[----:B------:R-:W-:Y:S01]  /*5b0f0*/  IMAD.MOV.U32 R10, RZ, RZ, R9 ;  /* 0x000000ffff0a7224 */ /* 0x000fe200078e0009 */
[----:B---3--:R-:W-:Y:S01]  /*5b100*/  STL.64 [R1+0x45a0], R6 ;  /* 0x0045a00601007387 */ /* 0x008fe20000100a00 */
        /* <DEDUP_REMOVED lines=9> */
[----:B------:R-:W-:Y:S01]  /*5b1a0*/  STL [R1+0x44c8], R15 ;  /* 0x0044c80f01007387 */ /* 0x000fe20000100800 */
[----:B------:R-:W-:Y:S02]  /*5b1b0*/  STL [R1+0x44c4], R14 ;  /* 0x0044c40e01007387 */ /* 0x000fe40000100800 */
[----:B------:R0:W-:Y:S02]  /*5b1c0*/  STL.64 [R1+0xe0], R24 ;  /* 0x0000e01801007387 */ /* 0x0001e40000100a00 */
[----:B------:R-:W-:Y:S01]  /*5b1d0*/  STL.64 [R1+0xe8], R26 ;  /* 0x0000e81a01007387 */ /* 0x000fe20000100a00 */
[----:B0-----:R-:W2:Y:S01]  /*5b1e0*/  LDL.LU.64 R24, [R1+0x45b0] ;  /* 0x0045b00001187983 */ /* 0x001ea20000300a00 */
[----:B------:R-:W3:Y:S01]  /*5b1f0*/  LDL.LU.64 R8, [R1+0x45a8] ;  /* 0x0045a80001087983 */ /* 0x000ee20000300a00 */
        /* <DEDUP_REMOVED lines=10> */
[----:B---3--:R0:W-:Y:S04]  /*5b2a0*/  STL.64 [R1+0x4508], R8 ;  /* 0x0045080801007387 */ /* 0x0081e80000100a00 */
[----:B0-----:R-:W3:Y:S01]  /*5b2b0*/  LDL.LU R8, [R1+0x70] ;  /* 0x0000700001087983 */ /* 0x001ee20000300800 */
[----:B------:R-:W3:Y:S02]  /*5b2c0*/  LDL.LU R9, [R1+0x74] ;  /* 0x0000740001097983 */ /* 0x000ee40000300800 */
[----:B------:R-:W2:Y:S02]  /*5b2d0*/  LDL.LU R10, [R1+0x78] ;  /* 0x00007800010a7983 */ /* 0x000ea40000300800 */
[----:B----4-:R-:W-:-:S02]  /*5b2e0*/  IMAD.MOV.U32 R11, RZ, RZ, R29 ;  /* 0x000000ffff0b7224 */ /* 0x010fc400078e001d */
[----:B------:R-:W4:Y:S04]  /*5b2f0*/  LDL.LU R29, [R1+0x4588] ;  /* 0x00458800011d7983 */ /* 0x000f280000300800 */
[----:B--2---:R-:W-:Y:S01]  /*5b300*/  STL.64 [R1+0x4528], R10 ;  /* 0x0045280a01007387 */ /* 0x004fe20000100a00 */
[----:B---3--:R0:W-:Y:S03]  /*5b310*/  STL.64 [R1+0x4520], R8 ;  /* 0x0045200801007387 */ /* 0x0081e60000100a00 */
[----:B0-----:R-:W2:Y:S01]  /*5b320*/  LDL.LU R8, [R1+0x80] ;  /* 0x0000800001087983 */ /* 0x001ea20000300800 */
[----:B------:R-:W2:Y:S02]  /*5b330*/  LDL.LU R9, [R1+0x84] ;  /* 0x0000840001097983 */ /* 0x000ea40000300800 */
[----:B------:R-:W3:Y:S02]  /*5b340*/  LDL.LU R10, [R1+0x88] ;  /* 0x00008800010a7983 */ /* 0x000ee40000300800 */
[----:B------:R-:W3:Y:S01]  /*5b350*/  LDL.LU R11, [R1+0x8c] ;  /* 0x00008c00010b7983 */ /* 0x000ee20000300800 */
[----:B------:R-:W-:Y:S01]  /*5b360*/  HMMA.16816.F32.BF16 R4, R20, R24, R4 ;  /* 0x000000181404723c */ /* 0x000fe20000041804 */
[----:B------:R-:W-:-:S02]  /*5b370*/  IMAD.MOV.U32 R15, RZ, RZ, R24 ;  /* 0x000000ffff0f7224 */ /* 0x000fc400078e0018 */
[----:B------:R-:W-:Y:S01]  /*5b380*/  IMAD.MOV.U32 R14, RZ, RZ, R25 ;  /* 0x000000ffff0e7224 */ /* 0x000fe200078e0019 */
[----:B---3--:R-:W-:Y:S01]  /*5b390*/  STL.64 [R1+0x4540], R10 ;  /* 0x0045400a01007387 */ /* 0x008fe20000100a00 */
[----:B--2---:R0:W-:Y:S03]  /*5b3a0*/  STL.64 [R1+0x4538], R8 ;  /* 0x0045380801007387 */ /* 0x0041e60000100a00 */
[----:B0-----:R-:W2:Y:S01]  /*5b3b0*/  LDL.LU R8, [R1+0x90] ;  /* 0x0000900001087983 */ /* 0x001ea20000300800 */
[----:B------:R-:W2:Y:S02]  /*5b3c0*/  LDL.LU R9, [R1+0x94] ;  /* 0x0000940001097983 */ /* 0x000ea40000300800 */
[----:B------:R-:W2:Y:S11]  /*5b3d0*/  LDL.LU R10, [R1+0x98] ;  /* 0x00009800010a7983 */ /* 0x000eb60000300800 */
[----:B------:R-:W-:Y:S01]  /*5b3e0*/  @!UPT UIADD3 URZ, URZ, URZ, URZ ;  /* 0x0000003f3f3ff290 */ /* 0x000fe2000fffe03f */
[----:B------:R0:W-:Y:S01]  /*5b3f0*/  STL.64 [R1+0xc0], R4 ;  /* 0x0000c00401007387 */ /* 0x0001e20000100a00 */
[----:B------:R-:W-:Y:S04]  /*5b400*/  STL.64 [R1+0xc8], R6 ;  /* 0x0000c80601007387 */ /* 0x000fe80000100a00 */
[----:B0-----:R-:W3:Y:S01]  /*5b410*/  LDL.LU.64 R4, [R1+0x4580] ;  /* 0x0045800001047983 */ /* 0x001ee20000300a00 */
[----:B------:R-:W3:Y:S02]  /*5b420*/  LDL.LU.64 R26, [R1+0x4578] ;  /* 0x00457800011a7983 */ /* 0x000ee40000300a00 */
[----:B------:R-:W3:Y:S02]  /*5b430*/  LDL.LU.64 R24, [R1+0x4570] ;  /* 0x0045700001187983 */ /* 0x000ee40000300a00 */
[C---:B---3--:R-:W-:Y:S11]  /*5b440*/  HMMA.16816.F32.BF16 R24, R20.reuse, R4, R24 ;  /* 0x000000041418723c */ /* 0x048ff60000041818 */
[----:B------:R-:W-:Y:S11]  /*5b450*/  @!UPT UIADD3 URZ, URZ, URZ, URZ ;  /* 0x0000003f3f3ff290 */ /* 0x000ff6000fffe03f */
[----:B------:R-:W-:Y:S01]  /*5b460*/  @!UPT UIADD3 URZ, URZ, URZ, URZ ;  /* 0x0000003f3f3ff290 */ /* 0x000fe2000fffe03f */
[----:B------:R0:W-:Y:S01]  /*5b470*/  STL.64 [R1+0xb0], R24 ;  /* 0x0000b01801007387 */ /* 0x0001e20000100a00 */
[----:B------:R1:W-:Y:S03]  /*5b480*/  STL.64 [R1+0xb8], R26 ;  /* 0x0000b81a01007387 */ /* 0x0003e60000100a00 */
[----:B0-----:R-:W3:Y:S01]  /*5b490*/  LDL.LU.64 R24, [R1+0x4568] ;  /* 0x0045680001187983 */ /* 0x001ee20000300a00 */
[----:B-1----:R-:W-:Y:S02]  /*5b4a0*/  IMAD.MOV.U32 R26, RZ, RZ, R4 ;  /* 0x000000ffff1a7224 */ /* 0x002fe400078e0004 */
[----:B------:R-:W-:Y:S02]  /*5b4b0*/  IMAD.MOV.U32 R27, RZ, RZ, R5 ;  /* 0x000000ffff1b7224 */ /* 0x000fe400078e0005 */
[----:B------:R-:W2:Y:S01]  /*5b4c0*/  LDL.LU.64 R4, [R1+0x4560] ;  /* 0x0045600001047983 */ /* 0x000ea20000300a00 */
[----:B----4-:R-:W-:Y:S01]  /*5b4d0*/  IMAD.MOV.U32 R11, RZ, RZ, R29 ;  /* 0x000000ffff0b7224 */ /* 0x010fe200078e001d */
[----:B--2---:R-:W-:Y:S02]  /*5b4e0*/  HMMA.16816.F32.BF16 R20, R20, R4, R16 ;  /* 0x000000041414723c */ /* 0x004fe40000041810 */
[----:B------:R-:W2:Y:S01]  /*5b4f0*/  LDL.LU.64 R16, [R1+0x4558] ;  /* 0x0045580001107983 */ /* 0x000ea20000300a00 */
[----:B------:R-:W2:Y:S02]  /*5b500*/  LDL.LU.64 R6, [R1+0x4550] ;  /* 0x0045500001067983 */ /* 0x000ea40000300a00 */
[----:B------:R-:W2:Y:S11]  /*5b510*/  LDL.LU.64 R4, [R1+0x4548] ;  /* 0x0045480001047983 */ /* 0x000eb60000300a00 */
[----:B------:R-:W-:Y:S07]  /*5b520*/  @!UPT UIADD3 URZ, URZ, URZ, URZ ;  /* 0x0000003f3f3ff290 */ /* 0x000fee000fffe03f */
[----:B------:R-:W-:Y:S01]  /*5b530*/  STL.64 [R1+0xa0], R20 ;  /* 0x0000a01401007387 */ /* 0x000fe20000100a00 */
[----:B------:R-:W-:Y:S01]  /*5b540*/  STL.64 [R1+0xa8], R22 ;  /* 0x0000a81601007387 */ /* 0x000fe20000100a00 */
        /* <DEDUP_REMOVED lines=16> */
[----:B------:R-:W4:Y:S11]  /*5b650*/  LDL.LU.64 R8, [R1+0x4508] ;  /* 0x0045080001087983 */ /* 0x000f360000300a00 */
        /* <DEDUP_REMOVED lines=16> */
[----:B------:R0:W-:Y:S02]  /*5b760*/  STL [R1+0x58], R18 ;  /* 0x0000581201007387 */ /* 0x0001e40000100800 */
[----:B------:R-:W-:Y:S02]  /*5b770*/  IMAD.MOV.U32 R29, RZ, RZ, R19 ;  /* 0x000000ffff1d7224 */ /* 0x000fe400078e0013 */
[----:B0-----:R-:W4:Y:S01]  /*5b780*/  LDL.LU.64 R18, [R1+0x44e0] ;  /* 0x0044e00001127983 */ /* 0x001f220000300a00 */
[----:B------:R-:W4:Y:S02]  /*5b790*/  LDL.LU.64 R16, [R1+0x44d8] ;  /* 0x0044d80001107983 */ /* 0x000f240000300a00 */
[----:B------:R-:W-:Y:S02]  /*5b7a0*/  IMAD.MOV.U32 R20, RZ, RZ, R28 ;  /* 0x000000ffff147224 */ /* 0x000fe400078e001c */
[----:B------:R0:W-:Y:S02]  /*5b7b0*/  STL [R1+0x3c68], R29 ;  /* 0x003c681d01007387 */ /* 0x0001e40000100800 */
[----:B------:R-:W-:Y:S01]  /*5b7c0*/  IMAD.MOV.U32 R21, RZ, RZ, R0 ;  /* 0x000000ffff157224 */ /* 0x000fe200078e0000 */
[----:B0-----:R-:W3:Y:S01]  /*5b7d0*/  LDL R29, [R1+0x9d0] ;  /* 0x0009d000011d7983 */ /* 0x001ee20000100800 */
[----:B----4-:R-:W-:Y:S11]  /*5b7e0*/  HMMA.16816.F32.BF16 R16, R4, R8, R16 ;  /* 0x000000080410723c */ /* 0x010ff60000041810 */
[----:B------:R-:W-:Y:S11]  /*5b7f0*/  @!UPT UIADD3 URZ, URZ, URZ, URZ ;  /* 0x0000003f3f3ff290 */ /* 0x000ff6000fffe03f */
[----:B------:R-:W-:Y:S02]  /*5b800*/  @!UPT UIADD3 URZ, URZ, URZ, URZ ;  /* 0x0000003f3f3ff290 */ /* 0x000fe4000fffe03f */
[----:B------:R-:W-:Y:S02]  /*5b810*/  IMAD.MOV.U32 R28, RZ, RZ, R16 ;  /* 0x000000ffff1c7224 */ /* 0x000fe400078e0010 */
[----:B------:R-:W-:Y:S01]  /*5b820*/  IMAD.MOV.U32 R25, RZ, RZ, R17 ;  /* 0x000000ffff197224 */ /* 0x000fe200078e0011 */
[----:B------:R-:W4:Y:S01]  /*5b830*/  LDL.LU R16, [R1+0x500] ;  /* 0x0005000001107983 */ /* 0x000f220000300800 */
[----:B------:R-:W-:Y:S02]  /*5b840*/  IMAD.MOV.U32 R24, RZ, RZ, R18 ;  /* 0x000000ffff187224 */ /* 0x000fe400078e0012 */
[----:B------:R-:W4:Y:S02]  /*5b850*/  LDL.LU R17, [R1+0x504] ;  /* 0x0005040001117983 */ /* 0x000f240000300800 */
[----:B------:R-:W-:Y:S01]  /*5b860*/  IMAD.MOV.U32 R0, RZ, RZ, R19 ;  /* 0x000000ffff007224 */ /* 0x000fe200078e0013 */
[----:B------:R-:W2:Y:S01]  /*5b870*/  LDL.LU R18, [R1+0x508] ;  /* 0x0005080001127983 */ /* 0x000ea20000300800 */
[----:B------:R-:W2:Y:S03]  /*5b880*/  LDL.LU R19, [R1+0x50c] ;  /* 0x00050c0001137983 */ /* 0x000ea60000300800 */
[----:B--2---:R-:W-:Y:S01]  /*5b890*/  STL.64 [R1+0x43d8], R18 ;  /* 0x0043d81201007387 */ /* 0x004fe20000100a00 */
[----:B----4-:R0:W-:Y:S02]  /*5b8a0*/  STL.64 [R1+0x43d0], R16 ;  /* 0x0043d01001007387 */ /* 0x0101e40000100a00 */
        /* <DEDUP_REMOVED lines=9> */
[----:B------:R0:W-:Y:S01]  /*5b940*/  STL [R1+0x3c80], R24 ;  /* 0x003c801801007387 */ /* 0x0001e20000100800 */
[----:B------:R1:W-:Y:S03]  /*5b950*/  STL [R1+0x3c7c], R25 ;  /* 0x003c7c1901007387 */ /* 0x0003e60000100800 */
[----:B--2---:R2:W-:Y:S01]  /*5b960*/  STL.64 [R1+0x43b8], R26 ;  /* 0x0043b81a01007387 */ /* 0x0045e20000100a00 */
[----:B------:R-:W-:Y:S02]  /*5b970*/  STL [R1+0x3c70], R0 ;  /* 0x003c700001007387 */ /* 0x000fe40000100800 */
[----:B------:R-:W-:Y:S01]  /*5b980*/  STL [R1+0x3c6c], R28 ;  /* 0x003c6c1c01007387 */ /* 0x000fe20000100800 */
[----:B----4-:R-:W-:Y:S07]  /*5b990*/  HMMA.16816.F32.BF16 R20, R4, R20, R16 ;  /* 0x000000140414723c */ /* 0x010fee0000041810 */
[----:B------:R-:W-:-:S02]  /*5b9a0*/  IMAD.MOV.U32 R16, RZ, RZ, R15 ;  /* 0x000000ffff107224 */ /* 0x000fc400078e000f */
[----:B------:R-:W-:Y:S01]  /*5b9b0*/  IMAD.MOV.U32 R17, RZ, RZ, R14 ;  /* 0x000000ffff117224 */ /* 0x000fe200078e000e */
[----:B------:R-:W4:Y:S01]  /*5b9c0*/  LDL.LU R15, [R1+0x44c8] ;  /* 0x0044c800010f7983 */ /* 0x000f220000300800 */
[----:B------:R-:W3:Y:S03]  /*5b9d0*/  LDL.LU R14, [R1+0x44c4] ;  /* 0x0044c400010e7983 */ /* 0x000ee60000300800 */
[----:B------:R2:W-:Y:S01]  /*5b9e0*/  STL.64 [R1+0x4408], R16 ;  /* 0x0044081001007387 */ /* 0x0005e20000100a00 */
[----:B0-----:R-:W3:Y:S02]  /*5b9f0*/  LDL.LU R24, [R1+0x4f0] ;  /* 0x0004f00001187983 */ /* 0x001ee40000300800 */
[----:B-1----:R-:W3:Y:S02]  /*5ba00*/  LDL.LU R25, [R1+0x4f4] ;  /* 0x0004f40001197983 */ /* 0x002ee40000300800 */
[----:B--2---:R-:W2:Y:S01]  /*5ba10*/  LDL.LU R26, [R1+0x4f8] ;  /* 0x0004f800011a7983 */ /* 0x004ea20000300800 */
[----:B------:R-:W2:Y:S01]  /*5ba20*/  LDL.LU R27, [R1+0x4fc] ;  /* 0x0004fc00011b7983 */ /* 0x000ea20000300800 */
        /* <DEDUP_REMOVED lines=35> */
[----:B------:R-:W4:Y:S04]  /*5bc60*/  LDL.LU R11, [R1+0x44a8] ;  /* 0x0044a800010b7983 */ /* 0x000f280000300800 */
        /* <DEDUP_REMOVED lines=35> */
[----:B------:R-:W-:Y:S02]  /*5bea0*/  IMAD.MOV.U32 R12, RZ, RZ, R20 ;  /* 0x000000ffff0c7224 */ /* 0x000fe400078e0014 */
[----:B------:R-:W-:Y:S01]  /*5beb0*/  IMAD.MOV.U32 R13, RZ, RZ, R21 ;  /* 0x000000ffff0d7224 */ /* 0x000fe200078e0015 */
        /* <DEDUP_REMOVED lines=8> */
[----:B----4-:R0:W-:Y:S02]  /*5bf40*/  STL.64 [R1+0x4390], R14 ;  /* 0x0043900e01007387 */ /* 0x0101e40000100a00 */
[----:B------:R-:W-:Y:S01]  /*5bf50*/  STL [R1+0x4388], R13 ;  /* 0x0043880d01007387 */ /* 0x000fe20000100800 */
[----:B0-----:R-:W3:Y:S01]  /*5bf60*/  LDL.64 R14, [R1+0x8] ;  /* 0x00000800010e7983 */ /* 0x001ee20000100a00 */
[----:B------:R-:W-:-:S02]  /*5bf70*/  IMAD.MOV.U32 R9, RZ, RZ, R22 ;  /* 0x000000ffff097224 */ /* 0x000fc400078e0016 */
[----:B------:R-:W0:Y:S01]  /*5bf80*/  LDSM.16.MT88.4 R20, [R29+0x14080] ;  /* 0x014080001d14783b */ /* 0x000e220000004200 */
[----:B---3--:R1:W-:Y:S04]  /*5bf90*/  STL.64 [R1+0x43a8], R14 ;  /* 0x0043a80e01007387 */ /* 0x0083e80000100a00 */
[----:B-1----:R-:W3:Y:S01]  /*5bfa0*/  LDL.64 R14, [R1+0x18] ;  /* 0x00001800010e7983 */ /* 0x002ee20000100a00 */
[C---:B--2---:R-:W-:Y:S03]  /*5bfb0*/  HMMA.16816.F32.BF16 R16, R4.reuse, R16, R24 ;  /* 0x000000100410723c */ /* 0x044fe60000041818 */
[----:B---3--:R1:W-:Y:S04]  /*5bfc0*/  STL.64 [R1+0x43b0], R14 ;  /* 0x0043b00e01007387 */ /* 0x0083e80000100a00 */
[----:B-1----:R-:W2:Y:S01]  /*5bfd0*/  LDL.64 R14, [R1+0x28] ;  /* 0x00002800010e7983 */ /* 0x002ea20000100a00 */
[----:B------:R-:W-:Y:S02]  /*5bfe0*/  STL [R1+0x410c], R9 ;  /* 0x00410c0901007387 */ /* 0x000fe40000100800 */
[----:B0-----:R-:W-:Y:S02]  /*5bff0*/  STL.64 [R1+0x4298], R22 ;  /* 0x0042981601007387 */ /* 0x001fe40000100a00 */
[----:B------:R0:W-:Y:S02]  /*5c000*/  STL.64 [R1+0x4290], R20 ;  /* 0x0042901401007387 */ /* 0x0001e40000100a00 */
[----:B0-----:R-:W3:Y:S01]  /*5c010*/  LDL.LU.64 R20, [R1+0x160] ;  /* 0x0001600001147983 */ /* 0x001ee20000300a00 */
[----:B------:R-:W4:Y:S03]  /*5c020*/  LDL.64 R22, [R1+0x168] ;  /* 0x0001680001167983 */ /* 0x000f260000100a00 */
[----:B----4-:R-:W-:Y:S01]  /*5c030*/  STL [R1+0x42b4], R22 ;  /* 0x0042b41601007387 */ /* 0x010fe20000100800 */
[----:B------:R-:W-:Y:S02]  /*5c040*/  STL [R1+0x42b0], R23 ;  /* 0x0042b01701007387 */ /* 0x000fe40000100800 */
[----:B------:R-:W4:Y:S02]  /*5c050*/  LDL.LU.64 R26, [R1+0x4490] ;  /* 0x00449000011a7983 */ /* 0x000f240000300a00 */
[----:B------:R-:W4:Y:S01]  /*5c060*/  LDL.LU.64 R24, [R1+0x4488] ;  /* 0x0044880001187983 */ /* 0x000f220000300a00 */
        /* <DEDUP_REMOVED lines=55> */
[----:B------:R-:W2:Y:S02]  /*5c3e0*/  LDL.LU.64 R16, [R1+0x43c0] ;  /* 0x0043c00001107983 */ /* 0x000ea40000300a00 */
[----:B------:R-:W3:Y:S11]  /*5c3f0*/  LDL.LU R20, [R1+0x4e0] ;  /* 0x0004e00001147983 */ /* 0x000ef60000300800 */
[----:B------:R-:W-:Y:S08]  /*5c400*/  @!UPT UIADD3 URZ, URZ, URZ, URZ ;  /* 0x0000003f3f3ff290 */ /* 0x000ff0000fffe03f */
[----:B------:R0:W-:Y:S01]  /*5c410*/  STL.64 [R1+0x500], R4 ;  /* 0x0005000401007387 */ /* 0x0001e20000100a00 */
[----:B------:R1:W-:Y:S02]  /*5c420*/  STL.64 [R1+0x508], R6 ;  /* 0x0005080601007387 */ /* 0x0003e40000100a00 */
[----:B------:R-:W3:Y:S02]  /*5c430*/  LDL.LU R21, [R1+0x4e4] ;  /* 0x0004e40001157983 */ /* 0x000ee40000300800 */
[----:B------:R-:W3:Y:S01]  /*5c440*/  LDL.LU R22, [R1+0x4e8] ;  /* 0x0004e80001167983 */ /* 0x000ee20000300800 */
[----:B------:R-:W3:Y:S04]  /*5c450*/  LDL.LU R23, [R1+0x4ec] ;  /* 0x0004ec0001177983 */ /* 0x000ee80000300800 */
        /* <DEDUP_REMOVED lines=10> */
[----:B------:R-:W2:Y:S11]  /*5c500*/  LDL.LU R7, [R1+0x4dc] ;  /* 0x0004dc0001077983 */ /* 0x000eb60000300800 */
[----:B------:R-:W-:Y:S02]  /*5c510*/  @!UPT UIADD3 URZ, URZ, URZ, URZ ;  /* 0x0000003f3f3ff290 */ /* 0x000fe4000fffe03f */
[----:B------:R0:W-:Y:S01]  /*5c520*/  STL.64 [R1+0x4f0], R24 ;  /* 0x0004f01801007387 */ /* 0x0001e20000100a00 */
[----:B------:R1:W-:Y:S02]  /*5c530*/  STL.64 [R1+0x4f8], R26 ;  /* 0x0004f81a01007387 */ /* 0x0003e40000100a00 */
[----:B0-----:R-:W-:Y:S01]  /*5c540*/  IMAD.MOV.U32 R25, RZ, RZ, R14 ;  /* 0x000000ffff197224 */ /* 0x001fe200078e000e */
[----:B-1----:R-:W3:Y:S01]  /*5c550*/  LDL.LU.64 R26, [R1+0x43b8] ;  /* 0x0043b800011a7983 */ /* 0x002ee20000300a00 */
[----:B------:R-:W-:Y:S02]  /*5c560*/  IMAD.MOV.U32 R24, RZ, RZ, R15 ;  /* 0x000000ffff187224 */ /* 0x000fe400078e000f */
[----:B------:R-:W4:Y:S02]  /*5c570*/  LDL.LU.64 R14, [R1+0x43b0] ;  /* 0x0043b000010e7983 */ /* 0x000f240000300a00 */
[C---:B----4-:R-:W-:Y:S01]  /*5c580*/  HMMA.16816.F32.BF16 R20, R16.reuse, R14, R20 ;  /* 0x0000000e1014723c */ /* 0x050fe20000041814 */
[----:B------:R-:W-:Y:S11]  /*5c590*/  IMAD.MOV.U32 R8, RZ, RZ, R15 ;  /* 0x000000ffff087224 */ /* 0x000ff600078e000f */
[----:B------:R-:W-:Y:S11]  /*5c5a0*/  @!UPT UIADD3 URZ, URZ, URZ, URZ ;  /* 0x0000003f3f3ff290 */ /* 0x000ff6000fffe03f */
[----:B------:R-:W-:Y:S01]  /*5c5b0*/  STL.64 [R1+0x4e0], R20 ;  /* 0x0004e01401007387 */ /* 0x000fe20000100a00 */
[----:B------:R0:W-:Y:S02]  /*5c5c0*/  STL.64 [R1+0x4e8], R22 ;  /* 0x0004e81601007387 */ /* 0x0001e40000100a00 */
[----:B0-----:R-:W-:Y:S02]  /*5c5d0*/  IMAD.MOV.U32 R23, RZ, RZ, R14 ;  /* 0x000000ffff177224 */ /* 0x001fe400078e000e */
[----:B------:R-:W2:Y:S02]  /*5c5e0*/  LDL.LU.64 R14, [R1+0x43a8] ;  /* 0x0043a800010e7983 */ /* 0x000ea40000300a00 */
[----:B--2---:R-:W-:Y:S01]  /*5c5f0*/  HMMA.16816.F32.BF16 R4, R16, R14, R4 ;  /* 0x0000000e1004723c */ /* 0x004fe20000041804 */
[----:B------:R-:W-:Y:S02]  /*5c600*/  IMAD.MOV.U32 R22, RZ, RZ, R14 ;  /* 0x000000ffff167224 */ /* 0x000fe400078e000e */
[----:B------:R-:W-:Y:S11]  /*5c610*/  IMAD.MOV.U32 R12, RZ, RZ, R15 ;  /* 0x000000ffff0c7224 */ /* 0x000ff600078e000f */
[----:B------:R-:W-:Y:S09]  /*5c620*/  @!UPT UIADD3 URZ, URZ, URZ, URZ ;  /* 0x0000003f3f3ff290 */ /* 0x000ff2000fffe03f */
[----:B------:R-:W-:Y:S01]  /*5c630*/  STL.64 [R1+0x4d0], R4 ;  /* 0x0004d00401007387 */ /* 0x000fe20000100a00 */
[----:B------:R0:W-:Y:S03]  /*5c640*/  STL.64 [R1+0x4d8], R6 ;  /* 0x0004d80601007387 */ /* 0x0001e60000100a00 */
[----:B0-----:R-:W2:Y:S01]  /*5c650*/  LDL.LU.64 R6, [R1+0x43a0] ;  /* 0x0043a00001067983 */ /* 0x001ea20000300a00 */
[----:B------:R-:W2:Y:S02]  /*5c660*/  LDL.LU.64 R4, [R1+0x4398] ;  /* 0x0043980001047983 */ /* 0x000ea40000300a00 */
[----:B------:R-:W4:Y:S02]  /*5c670*/  LDL.LU.64 R14, [R1+0x4390] ;  /* 0x00439000010e7983 */ /* 0x000f240000300a00 */
[----:B------:R-:W2:Y:S01]  /*5c680*/  LDL.LU R13, [R1+0x4388] ;  /* 0x00438800010d7983 */ /* 0x000ea20000300800 */
[----:B------:R0:W-:Y:S01]  /*5c690*/  STL.64 [R1+0x4360], R22 ;  /* 0x0043601601007387 */ /* 0x0001e20000100a00 */
[----:B------:R-:W3:Y:S02]  /*5c6a0*/  LDL.LU R20, [R1+0x4c0] ;  /* 0x0004c00001147983 */ /* 0x000ee40000300800 */
[----:B0-----:R-:W-:-:S02]  /*5c6b0*/  IMAD.MOV.U32 R23, RZ, RZ, R3 ;  /* 0x000000ffff177224 */ /* 0x001fc400078e0003 */
[----:B----4-:R-:W-:Y:S02]  /*5c6c0*/  IMAD.MOV.U32 R21, RZ, RZ, R14 ;  /* 0x000000ffff157224 */ /* 0x010fe400078e000e */
[----:B------:R-:W-:Y:S01]  /*5c6d0*/  IMAD.MOV.U32 R22, RZ, RZ, R15 ;  /* 0x000000ffff167224 */ /* 0x000fe200078e000f */
[----:B------:R-:W2:Y:S01]  /*5c6e0*/  LDL.LU R14, [R1+0x4384] ;  /* 0x00438400010e7983 */ /* 0x000ea20000300800 */
[----:B------:R-:W2:Y:S05]  /*5c6f0*/  LDL.LU R15, [R1+0x4380] ;  /* 0x00438000010f7983 */ /* 0x000eaa0000300800 */
[----:B---3--:R-:W-:Y:S11]  /*5c700*/  HMMA.16816.F32.BF16 R20, R16, R26, R20 ;  /* 0x0000001a1014723c */ /* 0x008ff60000041814 */
[----:B------:R-:W-:Y:S11]  /*5c710*/  @!UPT UIADD3 URZ, URZ, URZ, URZ ;  /* 0x0000003f3f3ff290 */ /* 0x000ff6000fffe03f */
[----:B------:R-:W-:Y:S01]  /*5c720*/  @!UPT UIADD3 URZ, URZ, URZ, URZ ;  /* 0x0000003f3f3ff290 */ /* 0x000fe2000fffe03f */
[----:B------:R-:W-:Y:S01]  /*5c730*/  STL.64 [R1+0x4c0], R20 ;  /* 0x0004c01401007387 */ /* 0x000fe20000100a00 */
[----:B------:R-:W-:Y:S02]  /*5c740*/  STL [R1+0x4c8], R22 ;  /* 0x0004c81601007387 */ /* 0x000fe40000100800 */
[----:B------:R0:W-:Y:S02]  /*5c750*/  STL.64 [R1+0x4248], R26 ;  /* 0x0042481a01007387 */ /* 0x0001e40000100a00 */
[----:B------:R-:W-:Y:S01]  /*5c760*/  STL.64 [R1+0x42b8], R24 ;  /* 0x0042b81801007387 */ /* 0x000fe20000100a00 */
[----:B0-----:R-:W3:Y:S01]  /*5c770*/  LDL.64 R26, [R1+0x188] ;  /* 0x00018800011a7983 */ /* 0x001ee20000100a00 */
[----:B------:R-:W-:-:S03]  /*5c780*/  IMAD.MOV.U32 R3, RZ, RZ, R23 ;  /* 0x000000ffff037224 */ /* 0x000fc600078e0017 */
[----:B---3--:R0:W-:Y:S04]  /*5c790*/  STL.64 [R1+0x42c8], R26 ;  /* 0x0042c81a01007387 */ /* 0x0081e80000100a00 */
[----:B0-----:R-:W3:Y:S04]  /*5c7a0*/  LDL R26, [R1+0x198] ;  /* 0x00019800011a7983 */ /* 0x001ee80000100800 */
[----:B------:R-:W3:Y:S01]  /*5c7b0*/  LDL R27, [R1+0x19c] ;  /* 0x00019c00011b7983 */ /* 0x000ee20000100800 */
[----:B--2---:R-:W-:Y:S03]  /*5c7c0*/  HMMA.16816.F32.BF16 R4, R16, R14, R4 ;  /* 0x0000000e1004723c */ /* 0x004fe60000041804 */
[----:B---3--:R0:W-:Y:S01]  /*5c7d0*/  STL.64 [R1+0x42e0], R26 ;  /* 0x0042e01a01007387 */ /* 0x0081e20000100a00 */
[----:B------:R-:W-:Y:S03]  /*5c7e0*/  STL [R1+0x3b30], R3 ;  /* 0x003b300301007387 */ /* 0x000fe60000100800 */
[----:B0-----:R-:W2:Y:S04]  /*5c7f0*/  LDL.64 R26, [R1+0x1a8] ;  /* 0x0001a800011a7983 */ /* 0x001ea80000100a00 */
[----:B--2---:R0:W-:Y:S11]  /*5c800*/  STL.64 [R1+0x42f8], R26 ;  /* 0x0042f81a01007387 */ /* 0x0041f60000100a00 */
[----:B------:R-:W-:Y:S01]  /*5c810*/  @!UPT UIADD3 URZ, URZ, URZ, URZ ;  /* 0x0000003f3f3ff290 */ /* 0x000fe2000fffe03f */
[----:B------:R-:W-:Y:S02]  /*5c820*/  STL.64 [R1+0x4b0], R4 ;  /* 0x0004b00401007387 */ /* 0x000fe40000100a00 */
[----:B------:R-:W-:Y:S01]  /*5c830*/  STL.64 [R1+0x4b8], R6 ;  /* 0x0004b80601007387 */ /* 0x000fe20000100a00 */
[----:B0-----:R-:W2:Y:S04]  /*5c840*/  LDL R26, [R1+0x1b8] ;  /* 0x0001b800011a7983 */ /* 0x001ea80000100800 */
[----:B------:R-:W2:Y:S04]  /*5c850*/  LDL R27, [R1+0x1bc] ;  /* 0x0001bc00011b7983 */ /* 0x000ea80000100800 */
[----:B--2---:R-:W-:Y:S01]  /*5c860*/  STL.64 [R1+0x4310], R26 ;  /* 0x0043101a01007387 */ /* 0x004fe20000100a00 */
[----:B------:R-:W-:Y:S02]  /*5c870*/  STL.64 [R1+0x4240], R14 ;  /* 0x0042400e01007387 */ /* 0x000fe40000100a00 */
[----:B------:R-:W-:Y:S02]  /*5c880*/  STL [R1+0x4238], R13 ;  /* 0x0042380d01007387 */ /* 0x000fe40000100800 */
[----:B------:R0:W-:Y:S02]  /*5c890*/  STL [R1+0x42c0], R12 ;  /* 0x0042c00c01007387 */ /* 0x0001e40000100800 */
[----:B0-----:R-:W2:Y:S01]  /*5c8a0*/  LDL.LU R12, [R1+0x7c0] ;  /* 0x0007c000010c7983 */ /* 0x001ea20000300800 */
[----:B------:R-:W2:Y:S02]  /*5c8b0*/  LDL.LU R13, [R1+0x7c4] ;  /* 0x0007c400010d7983 */ /* 0x000ea40000300800 */
[----:B------:R-:W3:Y:S02]  /*5c8c0*/  LDL.LU R14, [R1+0x7c8] ;  /* 0x0007c800010e7983 */ /* 0x000ee40000300800 */
[----:B------:R-:W3:Y:S01]  /*5c8d0*/  LDL.LU R15, [R1+0x7cc] ;  /* 0x0007cc00010f7983 */ /* 0x000ee20000300800 */
[----:B------:R-:W4:Y:S04]  /*5c8e0*/  LDL.64 R26, [R1+0x1c8] ;  /* 0x0001c800011a7983 */ /* 0x000f280000100a00 */
[----:B----4-:R-:W-:Y:S01]  /*5c8f0*/  STL.64 [R1+0x4328], R26 ;  /* 0x0043281a01007387 */ /* 0x010fe20000100a00 */
[----:B---3--:R0:W-:Y:S02]  /*5c900*/  STL.64 [R1+0x42d8], R14 ;  /* 0x0042d80e01007387 */ /* 0x0081e40000100a00 */
[----:B--2---:R1:W-:Y:S02]  /*5c910*/  STL.64 [R1+0x42d0], R12 ;  /* 0x0042d00c01007387 */ /* 0x0043e40000100a00 */
[----:B0-----:R-:W-:Y:S01]  /*5c920*/  IMAD.MOV.U32 R14, RZ, RZ, R10 ;  /* 0x000000ffff0e7224 */ /* 0x001fe200078e000a */
[----:B-1----:R-:W2:Y:S01]  /*5c930*/  LDL.LU R12, [R1+0x7d0] ;  /* 0x0007d000010c7983 */ /* 0x002ea20000300800 */
[----:B------:R-:W2:Y:S02]  /*5c940*/  LDL.LU R13, [R1+0x7d4] ;  /* 0x0007d400010d7983 */ /* 0x000ea40000300800 */
[----:B------:R-:W3:Y:S02]  /*5c950*/  LDL.LU R10, [R1+0x437c] ;  /* 0x00437c00010a7983 */ /* 0x000ee40000300800 */
[----:B------:R-:W-:-:S02]  /*5c960*/  IMAD.MOV.U32 R15, RZ, RZ, R11 ;  /* 0x000000ffff0f7224 */ /* 0x000fc400078e000b */
[----:B------:R-:W4:Y:S01]  /*5c970*/  LDL.LU R11, [R1+0x4378] ;  /* 0x00437800010b7983 */ /* 0x000f220000300800 */
[----:B------:R-:W2:Y:S02]  /*5c980*/  LDL R26, [R1+0x1d8] ;  /* 0x0001d800011a7983 */ /* 0x000ea40000100800 */
[----:B------:R-:W2:Y:S02]  /*5c990*/  LDL R27, [R1+0x1dc] ;  /* 0x0001dc00011b7983 */ /* 0x000ea40000100800 */
[----:B------:R-:W3:Y:S01]  /*5c9a0*/  LDL.LU R4, [R1+0x4a0] ;  /* 0x0004a00001047983 */ /* 0x000ee20000300800 */
[----:B------:R-:W3:Y:S01]  /*5c9b0*/  LDL.LU R5, [R1+0x4a4] ;  /* 0x0004a40001057983 */ /* 0x000ee20000300800 */
[----:B------:R-:W3:Y:S02]  /*5c9c0*/  LDL.LU R6, [R1+0x4a8] ;  /* 0x0004a80001067983 */ /* 0x000ee40000300800 */
[----:B------:R-:W3:Y:S01]  /*5c9d0*/  LDL.LU R7, [R1+0x4ac] ;  /* 0x0004ac0001077983 */ /* 0x000ee20000300800 */
[----:B--2---:R0:W-:Y:S04]  /*5c9e0*/  STL.64 [R1+0x4340], R26 ;  /* 0x0043401a01007387 */ /* 0x0041e80000100a00 */
[----:B0-----:R-:W2:Y:S04]  /*5c9f0*/  LDL.64 R26, [R1+0x1e8] ;  /* 0x0001e800011a7983 */ /* 0x001ea80000100a00 */
[----:B--2---:R-:W-:Y:S01]  /*5ca00*/  STL.64 [R1+0x4358], R26 ;  /* 0x0043581a01007387 */ /* 0x004fe20000100a00 */
[----:B------:R-:W-:Y:S02]  /*5ca10*/  STL.64 [R1+0x42f0], R14 ;  /* 0x0042f00e01007387 */ /* 0x000fe40000100a00 */
[----:B------:R0:W-:Y:S02]  /*5ca20*/  STL.64 [R1+0x42e8], R12 ;  /* 0x0042e80c01007387 */ /* 0x0001e40000100a00 */
        /* <DEDUP_REMOVED lines=8> */
[----:B------:R-:W3:Y:S04]  /*5cab0*/  LDL.64 R26, [R1+0x38] ;  /* 0x00003800011a7983 */ /* 0x000ee80000100a00 */
[----:B--2---:R-:W-:Y:S01]  /*5cac0*/  STL.64 [R1+0x4308], R14 ;  /* 0x0043080e01007387 */ /* 0x004fe20000100a00 */
[----:B------:R0:W-:Y:S03]  /*5cad0*/  STL.64 [R1+0x4300], R12 ;  /* 0x0043000c01007387 */ /* 0x0001e60000100a00 */
[----:B0-----:R-:W2:Y:S01]  /*5cae0*/  LDL.LU R12, [R1+0x7f0] ;  /* 0x0007f000010c7983 */ /* 0x001ea20000300800 */
[----:B------:R-:W2:Y:S02]  /*5caf0*/  LDL.LU R13, [R1+0x7f4] ;  /* 0x0007f400010d7983 */ /* 0x000ea40000300800 */
[----:B----4-:R-:W-:-:S02]  /*5cb00*/  IMAD.MOV.U32 R14, RZ, RZ, R11 ;  /* 0x000000ffff0e7224 */ /* 0x010fc400078e000b */
[----:B---3--:R-:W-:Y:S01]  /*5cb10*/  IMAD.MOV.U32 R15, RZ, RZ, R10 ;  /* 0x000000ffff0f7224 */ /* 0x008fe200078e000a */
[----:B------:R-:W3:Y:S01]  /*5cb20*/  LDL.LU R11, [R1+0x4374] ;  /* 0x00437400010b7983 */ /* 0x000ee20000300800 */
[----:B------:R-:W4:Y:S03]  /*5cb30*/  LDL.LU R10, [R1+0x4370] ;  /* 0x00437000010a7983 */ /* 0x000f260000300800 */
[----:B------:R-:W-:Y:S04]  /*5cb40*/  STL.64 [R1+0x4320], R14 ;  /* 0x0043200e01007387 */ /* 0x000fe80000100a00 */
[----:B--2---:R0:W-:Y:S04]  /*5cb50*/  STL.64 [R1+0x4318], R12 ;  /* 0x0043180c01007387 */ /* 0x0041e80000100a00 */
[----:B0-----:R-:W2:Y:S01]  /*5cb60*/  LDL.LU R12, [R1+0x800] ;  /* 0x00080000010c7983 */ /* 0x001ea20000300800 */
[----:B------:R-:W2:Y:S02]  /*5cb70*/  LDL.LU R13, [R1+0x804] ;  /* 0x00080400010d7983 */ /* 0x000ea40000300800 */
[----:B------:R-:W2:Y:S02]  /*5cb80*/  LDL.LU R14, [R1+0x808] ;  /* 0x00080800010e7983 */ /* 0x000ea40000300800 */
[----:B------:R-:W2:Y:S02]  /*5cb90*/  LDL.LU R15, [R1+0x80c] ;  /* 0x00080c00010f7983 */ /* 0x000ea40000300800 */
[----:B--2---:R4:W-:Y:S01]  /*5cba0*/  STL.64 [R1+0x4338], R14 ;  /* 0x0043380e01007387 */ /* 0x0049e20000100a00 */
[----:B------:R0:W-:Y:S02]  /*5cbb0*/  STL.64 [R1+0x4330], R12 ;  /* 0x0043300c01007387 */ /* 0x0001e40000100a00 */
[----:B----4-:R-:W-:Y:S01]  /*5cbc0*/  IMAD.MOV.U32 R14, RZ, RZ, R10 ;  /* 0x000000ffff0e7224 */ /* 0x010fe200078e000a */
[----:B0-----:R-:W2:Y:S01]  /*5cbd0*/  LDL.LU R12, [R1+0x810] ;  /* 0x00081000010c7983 */ /* 0x001ea20000300800 */
[----:B------:R-:W2:Y:S02]  /*5cbe0*/  LDL.LU R13, [R1+0x814] ;  /* 0x00081400010d7983 */ /* 0x000ea40000300800 */
[----:B------:R-:W4:Y:S02]  /*5cbf0*/  LDL.LU R10, [R1+0x436c] ;  /* 0x00436c00010a7983 */ /* 0x000f240000300800 */
[----:B---3--:R-:W-:-:S02]  /*5cc00*/  IMAD.MOV.U32 R15, RZ, RZ, R11 ;  /* 0x000000ffff0f7224 */ /* 0x008fc400078e000b */
[----:B------:R-:W4:Y:S03]  /*5cc10*/  LDL.LU R11, [R1+0x4368] ;  /* 0x00436800010b7983 */ /* 0x000f260000300800 */
[----:B------:R-:W-:Y:S01]  /*5cc20*/  STL.64 [R1+0x4350], R14 ;  /* 0x0043500e01007387 */ /* 0x000fe20000100a00 */
[C---:B------:R-:W-:Y:S08]  /*5cc30*/  HMMA.16816.F32.BF16 R20, R16.reuse, R26, R20 ;  /* 0x0000001a1014723c */ /* 0x040ff00000041814 */
[----:B----4-:R-:W-:Y:S01]  /*5cc40*/  HMMA.16816.F32.BF16 R4, R16, R10, R4 ;  /* 0x0000000a1004723c */ /* 0x010fe20000041804 */
[----:B--2---:R0:W-:Y:S04]  /*5cc50*/  STL.64 [R1+0x4348], R12 ;  /* 0x0043480c01007387 */ /* 0x0041e80000100a00 */
[----:B0-----:R-:W2:Y:S01]  /*5cc60*/  LDL.LU R12, [R1+0x820] ;  /* 0x00082000010c7983 */ /* 0x001ea20000300800 */
[----:B------:R-:W2:Y:S02]  /*5cc70*/  LDL.LU R13, [R1+0x824] ;  /* 0x00082400010d7983 */ /* 0x000ea40000300800 */
[----:B------:R-:W2:Y:S02]  /*5cc80*/  LDL.LU R14, [R1+0x828] ;  /* 0x00082800010e7983 */ /* 0x000ea40000300800 */
[----:B------:R-:W2:Y:S11]  /*5cc90*/  LDL.LU R15, [R1+0x82c] ;  /* 0x00082c00010f7983 */ /* 0x000eb60000300800 */
[----:B------:R-:W-:Y:S02]  /*5cca0*/  @!UPT UIADD3 URZ, URZ, URZ, URZ ;  /* 0x0000003f3f3ff290 */ /* 0x000fe4000fffe03f */
[----:B------:R-:W-:Y:S01]  /*5ccb0*/  STL.64 [R1+0x4a0], R4 ;  /* 0x0004a00401007387 */ /* 0x000fe20000100a00 */
[----:B------:R-:W-:Y:S02]  /*5ccc0*/  STL.64 [R1+0x4a8], R6 ;  /* 0x0004a80601007387 */ /* 0x000fe40000100a00 */
[----:B------:R-:W0:Y:S04]  /*5ccd0*/  LDSM.16.MT88.4 R4, [R29+0x14100] ;  /* 0x014100001d04783b */ /* 0x000e280000004200 */
[----:B------:R-:W-:Y:S01]  /*5cce0*/  STL [R1+0x42a8], R29 ;  /* 0x0042a81d01007387 */ /* 0x000fe20000100800 */
[----:B0-----:R0:W-:Y:S01]  /*5ccf0*/  STL.64 [R1+0x4168], R6 ;  /* 0x0041680601007387 */ /* 0x0011e20000100a00 */
[----:B------:R-:W-:Y:S03]  /*5cd00*/  STL.64 [R1+0x4160], R4 ;  /* 0x0041600401007387 */ /* 0x000fe60000100a00 */
[----:B0-----:R-:W3:Y:S04]  /*5cd10*/  LDL R6, [R1+0x178] ;  /* 0x0001780001067983 */ /* 0x001ee80000100800 */
[----:B------:R-:W3:Y:S01]  /*5cd20*/  LDL R7, [R1+0x17c] ;  /* 0x00017c0001077983 */ /* 0x000ee20000100800 */
[----:B------:R0:W-:Y:S02]  /*5cd30*/  STL.64 [R1+0x8e0], R20 ;  /* 0x0008e01401007387 */ /* 0x0001e40000100a00 */
[----:B------:R1:W-:Y:S02]  /*5cd40*/  STL.64 [R1+0x8e8], R22 ;  /* 0x0008e81601007387 */ /* 0x0003e40000100a00 */
[----:B0-----:R-:W-:Y:S01]  /*5cd50*/  IMAD.MOV.U32 R21, RZ, RZ, R26 ;  /* 0x000000ffff157224 */ /* 0x001fe200078e001a */
[----:B-1----:R-:W4:Y:S01]  /*5cd60*/  LDL.LU.64 R22, [R1+0x4360] ;  /* 0x0043600001167983 */ /* 0x002f220000300a00 */
[----:B------:R-:W-:-:S02]  /*5cd70*/  IMAD.MOV.U32 R20, RZ, RZ, R27 ;  /* 0x000000ffff147224 */ /* 0x000fc400078e001b */
        /* <DEDUP_REMOVED lines=52> */
[----:B------:R0:W-:Y:S01]  /*5d0c0*/  STL.64 [R1+0x870], R12 ;  /* 0x0008700c01007387 */ /* 0x0001e20000100a00 */
[----:B------:R1:W-:Y:S03]  /*5d0d0*/  STL.64 [R1+0x878], R14 ;  /* 0x0008780e01007387 */ /* 0x0003e60000100a00 */
[----:B0-----:R-:W2:Y:S01]  /*5d0e0*/  LDL.LU R12, [R1+0x42c0] ;  /* 0x0042c000010c7983 */ /* 0x001ea20000300800 */
[----:B------:R-:W-:Y:S02]  /*5d0f0*/  IMAD.MOV.U32 R9, RZ, RZ, R26 ;  /* 0x000000ffff097224 */ /* 0x000fe400078e001a */
[----:B------:R-:W-:Y:S02]  /*5d100*/  IMAD.MOV.U32 R5, RZ, RZ, R27 ;  /* 0x000000ffff057224 */ /* 0x000fe400078e001b */
[----:B----4-:R-:W-:Y:S01]  /*5d110*/  IMAD.MOV.U32 R26, RZ, RZ, R22 ;  /* 0x000000ffff1a7224 */ /* 0x010fe200078e0016 */
[----:B------:R-:W4:Y:S01]  /*5d120*/  LDL.LU.64 R24, [R1+0x42b8] ;  /* 0x0042b80001187983 */ /* 0x000f220000300a00 */
[----:B------:R-:W3:Y:S02]  /*5d130*/  LDL.LU R22, [R1+0x42b4] ;  /* 0x0042b40001167983 */ /* 0x000ee40000300800 */
[----:B--2---:R-:W-:-:S05]  /*5d140*/  IMAD.MOV.U32 R27, RZ, RZ, R12 ;  /* 0x000000ffff1b7224 */ /* 0x004fca00078e000c */
[----:B------:R0:W-:Y:S01]  /*5d150*/  STL.64 [R1+0x4260], R26 ;  /* 0x0042601a01007387 */ /* 0x0001e20000100a00 */
[----:B------:R-:W2:Y:S02]  /*5d160*/  LDL.LU R12, [R1+0x450] ;  /* 0x00045000010c7983 */ /* 0x000ea40000300800 */
[----:B------:R-:W2:Y:S02]  /*5d170*/  LDL.LU R13, [R1+0x454] ;  /* 0x00045400010d7983 */ /* 0x000ea40000300800 */
[----:B-1----:R-:W2:Y:S01]  /*5d180*/  LDL.LU R14, [R1+0x458] ;  /* 0x00045800010e7983 */ /* 0x002ea20000300800 */
[----:B------:R-:W2:Y:S01]  /*5d190*/  LDL.LU R15, [R1+0x45c] ;  /* 0x00045c00010f7983 */ /* 0x000ea20000300800 */
[----:B0-----:R-:W-:Y:S02]  /*5d1a0*/  IMAD.MOV.U32 R26, RZ, RZ, R23 ;  /* 0x000000ffff1a7224 */ /* 0x001fe400078e0017 */
        /* <DEDUP_REMOVED lines=10> */
[----:B----4-:R-:W-:-:S02]  /*5d250*/  IMAD.MOV.U32 R26, RZ, RZ, R25 ;  /* 0x000000ffff1a7224 */ /* 0x010fc400078e0019 */
[----:B------:R-:W-:-:S05]  /*5d260*/  IMAD.MOV.U32 R27, RZ, RZ, R24 ;  /* 0x000000ffff1b7224 */ /* 0x000fca00078e0018 */
[----:B------:R0:W-:Y:S01]  /*5d270*/  STL.64 [R1+0x42a0], R26 ;  /* 0x0042a01a01007387 */ /* 0x0001e20000100a00 */
[----:B------:R-:W4:Y:S02]  /*5d280*/  LDL.LU R24, [R1+0x490] ;  /* 0x0004900001187983 */ /* 0x000f240000300800 */
[----:B------:R-:W4:Y:S01]  /*5d290*/  LDL.LU R25, [R1+0x494] ;  /* 0x0004940001197983 */ /* 0x000f220000300800 */
[----:B0-----:R-:W4:Y:S01]  /*5d2a0*/  LDL.LU R26, [R1+0x498] ;  /* 0x00049800011a7983 */ /* 0x001f220000300800 */
[----:B------:R-:W4:Y:S03]  /*5d2b0*/  LDL.LU R27, [R1+0x49c] ;  /* 0x00049c00011b7983 */ /* 0x000f260000300800 */
        /* <DEDUP_REMOVED lines=12> */
[----:B------:R-:W-:Y:S01]  /*5d380*/  STL.64 [R1+0x4230], R10 ;  /* 0x0042300a01007387 */ /* 0x000fe20000100a00 */
[----:B---3--:R0:W-:Y:S03]  /*5d390*/  STL.64 [R1+0x4228], R8 ;  /* 0x0042280801007387 */ /* 0x0081e60000100a00 */
[----:B0-----:R-:W3:Y:S01]  /*5d3a0*/  LDL.LU R8, [R1+0x7b0] ;  /* 0x0007b00001087983 */ /* 0x001ee20000300800 */
[----:B------:R-:W3:Y:S02]  /*5d3b0*/  LDL.LU R9, [R1+0x7b4] ;  /* 0x0007b40001097983 */ /* 0x000ee40000300800 */
[----:B------:R-:W3:Y:S02]  /*5d3c0*/  LDL.LU R10, [R1+0x7b8] ;  /* 0x0007b800010a7983 */ /* 0x000ee40000300800 */
[----:B------:R-:W3:Y:S02]  /*5d3d0*/  LDL.LU R11, [R1+0x7bc] ;  /* 0x0007bc00010b7983 */ /* 0x000ee40000300800 */
[C---:B---3--:R-:W-:Y:S11]  /*5d3e0*/  HMMA.16816.F32.BF16 R8, R16.reuse, R6, R8 ;  /* 0x000000061008723c */ /* 0x048ff60000041808 */
[----:B------:R-:W-:Y:S11]  /*5d3f0*/  @!UPT UIADD3 URZ, URZ, URZ, URZ ;  /* 0x0000003f3f3ff290 */ /* 0x000ff6000fffe03f */
[----:B------:R-:W-:Y:S01]  /*5d400*/  @!UPT UIADD3 URZ, URZ, URZ, URZ ;  /* 0x0000003f3f3ff290 */ /* 0x000fe2000fffe03f */
[----:B------:R0:W-:Y:S01]  /*5d410*/  STL.64 [R1+0x860], R8 ;  /* 0x0008600801007387 */ /* 0x0001e20000100a00 */
[----:B------:R1:W-:Y:S03]  /*5d420*/  STL.64 [R1+0x868], R10 ;  /* 0x0008680a01007387 */ /* 0x0003e60000100a00 */
[----:B0-----:R-:W3:Y:S01]  /*5d430*/  LDL.LU R8, [R1+0x440] ;  /* 0x0004400001087983 */ /* 0x001ee20000300800 */
[----:B------:R-:W3:Y:S02]  /*5d440*/  LDL.LU R9, [R1+0x444] ;  /* 0x0004440001097983 */ /* 0x000ee40000300800 */
[----:B-1----:R-:W3:Y:S02]  /*5d450*/  LDL.LU R10, [R1+0x448] ;  /* 0x00044800010a7983 */ /* 0x002ee40000300800 */
[----:B------:R-:W3:Y:S01]  /*5d460*/  LDL.LU R11, [R1+0x44c] ;  /* 0x00044c00010b7983 */ /* 0x000ee20000300800 */
[----:B------:R-:W-:Y:S01]  /*5d470*/  STL.64 [R1+0x4178], R6 ;  /* 0x0041780601007387 */ /* 0x000fe20000100a00 */
[----:B------:R0:W-:Y:S03]  /*5d480*/  STL.64 [R1+0x41f0], R4 ;  /* 0x0041f00401007387 */ /* 0x0001e60000100a00 */
[----:B0-----:R-:W2:Y:S01]  /*5d490*/  LDL.LU R4, [R1+0x780] ;  /* 0x0007800001047983 */ /* 0x001ea20000300800 */
[----:B------:R-:W2:Y:S02]  /*5d4a0*/  LDL.LU R5, [R1+0x784] ;  /* 0x0007840001057983 */ /* 0x000ea40000300800 */
[----:B------:R-:W2:Y:S02]  /*5d4b0*/  LDL.LU R6, [R1+0x788] ;  /* 0x0007880001067983 */ /* 0x000ea40000300800 */
[----:B------:R-:W2:Y:S01]  /*5d4c0*/  LDL.LU R7, [R1+0x78c] ;  /* 0x00078c0001077983 */ /* 0x000ea20000300800 */
[----:B----4-:R-:W-:Y:S01]  /*5d4d0*/  HMMA.16816.F32.BF16 R16, R16, R22, R24 ;  /* 0x000000161010723c */ /* 0x010fe20000041818 */
[----:B--2---:R0:W-:Y:S01]  /*5d4e0*/  STL.64 [R1+0x4200], R6 ;  /* 0x0042000601007387 */ /* 0x0041e20000100a00 */
[----:B------:R1:W-:Y:S02]  /*5d4f0*/  STL.64 [R1+0x41f8], R4 ;  /* 0x0041f80401007387 */ /* 0x0003e40000100a00 */
[----:B0-----:R-:W-:-:S02]  /*5d500*/  IMAD.MOV.U32 R6, RZ, RZ, R29 ;  /* 0x000000ffff067224 */ /* 0x001fc400078e001d */
[----:B------:R-:W-:Y:S01]  /*5d510*/  IMAD.MOV.U32 R7, RZ, RZ, R28 ;  /* 0x000000ffff077224 */ /* 0x000fe200078e001c */
[----:B------:R-:W2:Y:S01]  /*5d520*/  LDL.LU R29, [R1+0x42a8] ;  /* 0x0042a800011d7983 */ /* 0x000ea20000300800 */
[----:B-1----:R-:W-:-:S03]  /*5d530*/  IMAD.MOV.U32 R5, RZ, RZ, R22 ;  /* 0x000000ffff057224 */ /* 0x002fc600078e0016 */
[----:B------:R0:W-:Y:S01]  /*5d540*/  STL.64 [R1+0x4210], R6 ;  /* 0x0042100601007387 */ /* 0x0001e20000100a00 */
[----:B------:R-:W4:Y:S11]  /*5d550*/  LDL.LU.64 R26, [R1+0x42a0] ;  /* 0x0042a000011a7983 */ /* 0x000f360000300a00 */
[----:B------:R1:W-:Y:S02]  /*5d560*/  STL.64 [R1+0x490], R16 ;  /* 0x0004901001007387 */ /* 0x0003e40000100a00 */
[----:B------:R-:W-:Y:S01]  /*5d570*/  IMAD.MOV.U32 R4, RZ, RZ, R23 ;  /* 0x000000ffff047224 */ /* 0x000fe200078e0017 */
[----:B------:R1:W-:Y:S01]  /*5d580*/  STL.64 [R1+0x498], R18 ;  /* 0x0004981201007387 */ /* 0x0003e20000100a00 */
[----:B------:R-:W4:Y:S02]  /*5d590*/  LDL.LU.64 R22, [R1+0x4298] ;  /* 0x0042980001167983 */ /* 0x000f240000300a00 */
[----:B0-----:R-:W-:-:S02]  /*5d5a0*/  IMAD.MOV.U32 R6, RZ, RZ, R21 ;  /* 0x000000ffff067224 */ /* 0x001fc400078e0015 */
[----:B------:R-:W-:Y:S02]  /*5d5b0*/  IMAD.MOV.U32 R7, RZ, RZ, R20 ;  /* 0x000000ffff077224 */ /* 0x000fe400078e0014 */
[----:B------:R-:W4:Y:S01]  /*5d5c0*/  LDL.LU.64 R20, [R1+0x4290] ;  /* 0x0042900001147983 */ /* 0x000f220000300a00 */
[----:B-1----:R-:W2:Y:S02]  /*5d5d0*/  LDL.LU R16, [R1+0x430] ;  /* 0x0004300001107983 */ /* 0x002ea40000300800 */
[----:B------:R-:W2:Y:S02]  /*5d5e0*/  LDL.LU R17, [R1+0x434] ;  /* 0x0004340001117983 */ /* 0x000ea40000300800 */
[----:B------:R-:W2:Y:S01]  /*5d5f0*/  LDL.LU R18, [R1+0x438] ;  /* 0x0004380001127983 */ /* 0x000ea20000300800 */
[----:B------:R-:W2:Y:S01]  /*5d600*/  LDL.LU R19, [R1+0x43c] ;  /* 0x00043c0001137983 */ /* 0x000ea20000300800 */
        /* <DEDUP_REMOVED lines=21> */
[C---:B----4-:R-:W-:Y:S11]  /*5d760*/  HMMA.16816.F32.BF16 R12, R20.reuse, R26, R12 ;  /* 0x0000001a140c723c */ /* 0x050ff6000004180c */
[----:B------:R-:W-:Y:S11]  /*5d770*/  @!UPT UIADD3 URZ, URZ, URZ, URZ ;  /* 0x0000003f3f3ff290 */ /* 0x000ff6000fffe03f */
[----:B------:R-:W-:Y:S01]  /*5d780*/  @!UPT UIADD3 URZ, URZ, URZ, URZ ;  /* 0x0000003f3f3ff290 */ /* 0x000fe2000fffe03f */
[----:B------:R-:W-:Y:S01]  /*5d790*/  STL.64 [R1+0x450], R12 ;  /* 0x0004500c01007387 */ /* 0x000fe20000100a00 */
[----:B------:R0:W-:Y:S03]  /*5d7a0*/  STL.64 [R1+0x458], R14 ;  /* 0x0004580e01007387 */ /* 0x0001e60000100a00 */
[----:B0-----:R-:W3:Y:S01]  /*5d7b0*/  LDL.LU.64 R14, [R1+0x4240] ;  /* 0x00424000010e7983 */ /* 0x001ee20000300a00 */
[----:B------:R-:W4:Y:S02]  /*5d7c0*/  LDL.LU R13, [R1+0x4238] ;  /* 0x00423800010d7983 */ /* 0x000f240000300800 */
[----:B------:R0:W-:Y:S02]  /*5d7d0*/  STL.64 [R1+0x4208], R26 ;  /* 0x0042081a01007387 */ /* 0x0001e40000100a00 */
[----:B------:R-:W2:Y:S01]  /*5d7e0*/  LDL.LU R24, [R1+0x790] ;  /* 0x0007900001187983 */ /* 0x000ea20000300800 */
[----:B------:R-:W2:Y:S04]  /*5d7f0*/  LDL.LU R25, [R1+0x794] ;  /* 0x0007940001197983 */ /* 0x000ea80000300800 */
[----:B0-----:R-:W2:Y:S01]  /*5d800*/  LDL.LU R26, [R1+0x798] ;  /* 0x00079800011a7983 */ /* 0x001ea20000300800 */
[----:B------:R-:W2:Y:S01]  /*5d810*/  LDL.LU R27, [R1+0x79c] ;  /* 0x00079c00011b7983 */ /* 0x000ea20000300800 */
[C---:B---3--:R-:W-:Y:S02]  /*5d820*/  HMMA.16816.F32.BF16 R8, R20.reuse, R14, R8 ;  /* 0x0000000e1408723c */ /* 0x048fe40000041808 */
[----:B--2---:R-:W-:Y:S01]  /*5d830*/  STL.64 [R1+0x4220], R26 ;  /* 0x0042201a01007387 */ /* 0x004fe20000100a00 */
[----:B------:R0:W-:Y:S03]  /*5d840*/  STL.64 [R1+0x4218], R24 ;  /* 0x0042181801007387 */ /* 0x0001e60000100a00 */
[----:B0-----:R-:W2:Y:S01]  /*5d850*/  LDL.LU R24, [R1+0x7a0] ;  /* 0x0007a00001187983 */ /* 0x001ea20000300800 */
[----:B------:R-:W2:Y:S02]  /*5d860*/  LDL.LU R25, [R1+0x7a4] ;  /* 0x0007a40001197983 */ /* 0x000ea40000300800 */
[----:B------:R-:W2:Y:S02]  /*5d870*/  LDL.LU R26, [R1+0x7a8] ;  /* 0x0007a800011a7983 */ /* 0x000ea40000300800 */
[----:B------:R-:W2:Y:S11]  /*5d880*/  LDL.LU R27, [R1+0x7ac] ;  /* 0x0007ac00011b7983 */ /* 0x000eb60000300800 */
[----:B------:R-:W-:Y:S01]  /*5d890*/  @!UPT UIADD3 URZ, URZ, URZ, URZ ;  /* 0x0000003f3f3ff290 */ /* 0x000fe2000fffe03f */
[----:B------:R-:W-:Y:S01]  /*5d8a0*/  STL.64 [R1+0x440], R8 ;  /* 0x0004400801007387 */ /* 0x000fe20000100a00 */
[----:B------:R0:W-:Y:S03]  /*5d8b0*/  STL.64 [R1+0x448], R10 ;  /* 0x0004480a01007387 */ /* 0x0001e60000100a00 */
[----:B0-----:R-:W3:Y:S01]  /*5d8c0*/  LDL.LU.64 R10, [R1+0x4230] ;  /* 0x00423000010a7983 */ /* 0x001ee20000300a00 */
[----:B------:R-:W2:Y:S01]  /*5d8d0*/  LDL.LU.64 R8, [R1+0x4228] ;  /* 0x0042280001087983 */ /* 0x000ea20000300a00 */
[C---:B---3--:R-:W-:Y:S02]  /*5d8e0*/  HMMA.16816.F32.BF16 R16, R20.reuse, R10, R16 ;  /* 0x0000000a1410723c */ /* 0x048fe40000041810 */
[----:B------:R-:W-:Y:S01]  /*5d8f0*/  STL.64 [R1+0x41d0], R10 ;  /* 0x0041d00a01007387 */ /* 0x000fe20000100a00 */
[----:B--2---:R-:W-:Y:S11]  /*5d900*/  STL [R1+0x41c8], R8 ;  /* 0x0041c80801007387 */ /* 0x004ff60000100800 */
[----:B------:R-:W-:Y:S09]  /*5d910*/  @!UPT UIADD3 URZ, URZ, URZ, URZ ;  /* 0x0000003f3f3ff290 */ /* 0x000ff2000fffe03f */
[----:B------:R-:W-:Y:S01]  /*5d920*/  STL.64 [R1+0x430], R16 ;  /* 0x0004301001007387 */ /* 0x000fe20000100a00 */
[----:B------:R-:W-:Y:S02]  /*5d930*/  STL.64 [R1+0x438], R18 ;  /* 0x0004381201007387 */ /* 0x000fe40000100a00 */
[----:B------:R-:W0:Y:S02]  /*5d940*/  LDSM.16.MT88.4 R16, [R29+0x14180] ;  /* 0x014180001d10783b */ /* 0x000e240000004200 */
[----:B0-----:R0:W-:Y:S02]  /*5d950*/  STL.64 [R1+0x4058], R18 ;  /* 0x0040581201007387 */ /* 0x0011e40000100a00 */
[----:B0-----:R-:W-:Y:S02]  /*5d960*/  IMAD.MOV.U32 R18, RZ, RZ, R5 ;  /* 0x000000ffff127224 */ /* 0x001fe400078e0005 */
[----:B------:R-:W-:Y:S02]  /*5d970*/  IMAD.MOV.U32 R19, RZ, RZ, R4 ;  /* 0x000000ffff137224 */ /* 0x000fe400078e0004 */
[C---:B------:R-:W-:Y:S01]  /*5d980*/  HMMA.16816.F32.BF16 R4, R20.reuse, R6, R24 ;  /* 0x000000061404723c */ /* 0x040fe20000041818 */
[----:B------:R-:W-:Y:S02]  /*5d990*/  STL.64 [R1+0x4050], R16 ;  /* 0x0040501001007387 */ /* 0x000fe40000100a00 */
[----:B------:R0:W-:Y:S02]  /*5d9a0*/  STL.64 [R1+0x4170], R18 ;  /* 0x0041701201007387 */ /* 0x0001e40000100a00 */
[----:B0-----:R-:W2:Y:S01]  /*5d9b0*/  LDL.64 R18, [R1+0x1d8] ;  /* 0x0001d80001127983 */ /* 0x001ea20000100a00 */
[----:B------:R-:W3:Y:S02]  /*5d9c0*/  LDL.LU.64 R26, [R1+0x4220] ;  /* 0x00422000011a7983 */ /* 0x000ee40000300a00 */
[----:B------:R-:W3:Y:S11]  /*5d9d0*/  LDL.LU.64 R24, [R1+0x4218] ;  /* 0x0042180001187983 */ /* 0x000ef60000300a00 */
[----:B------:R-:W-:Y:S04]  /*5d9e0*/  @!UPT UIADD3 URZ, URZ, URZ, URZ ;  /* 0x0000003f3f3ff290 */ /* 0x000fe8000fffe03f */
[----:B------:R-:W-:Y:S01]  /*5d9f0*/  STL.64 [R1+0x850], R4 ;  /* 0x0008500401007387 */ /* 0x000fe20000100a00 */
[----:B------:R0:W-:Y:S03]  /*5da00*/  STL.64 [R1+0x858], R6 ;  /* 0x0008580601007387 */ /* 0x0001e60000100a00 */
[----:B0-----:R-:W3:Y:S02]  /*5da10*/  LDL.LU.64 R6, [R1+0x4210] ;  /* 0x0042100001067983 */ /* 0x001ee40000300a00 */
[C---:B---3--:R-:W-:Y:S02]  /*5da20*/  HMMA.16816.F32.BF16 R4, R20.reuse, R6, R24 ;  /* 0x000000061404723c */ /* 0x048fe40000041818 */
[----:B------:R-:W3:Y:S11]  /*5da30*/  LDL.LU.64 R26, [R1+0x4208] ;  /* 0x00420800011a7983 */ /* 0x000ef60000300a00 */
[----:B------:R-:W-:Y:S10]  /*5da40*/  @!UPT UIADD3 URZ, URZ, URZ, URZ ;  /* 0x0000003f3f3ff290 */ /* 0x000ff4000fffe03f */
[----:B------:R-:W-:Y:S01]  /*5da50*/  STL.64 [R1+0x840], R4 ;  /* 0x0008400401007387 */ /* 0x000fe20000100a00 */
[----:B------:R0:W-:Y:S03]  /*5da60*/  STL.64 [R1+0x848], R6 ;  /* 0x0008480601007387 */ /* 0x0001e60000100a00 */
[----:B0-----:R-:W3:Y:S01]  /*5da70*/  LDL.LU.64 R6, [R1+0x4200] ;  /* 0x0042000001067983 */ /* 0x001ee20000300a00 */
[----:B------:R-:W3:Y:S02]  /*5da80*/  LDL.LU.64 R4, [R1+0x41f8] ;  /* 0x0041f80001047983 */ /* 0x000ee40000300a00 */
[----:B--2---:R-:W-:Y:S02]  /*5da90*/  IMAD.MOV.U32 R12, RZ, RZ, R18 ;  /* 0x000000ffff0c7224 */ /* 0x004fe400078e0012 */
[----:B------:R-:W-:Y:S01]  /*5daa0*/  IMAD.MOV.U32 R25, RZ, RZ, R19 ;  /* 0x000000ffff197224 */ /* 0x000fe200078e0013 */
[----:B---3--:R-:W-:Y:S11]  /*5dab0*/  HMMA.16816.F32.BF16 R4, R20, R18, R4 ;  /* 0x000000121404723c */ /* 0x008ff60000041804 */
[----:B------:R-:W-:Y:S11]  /*5dac0*/  @!UPT UIADD3 URZ, URZ, URZ, URZ ;  /* 0x0000003f3f3ff290 */ /* 0x000ff6000fffe03f */
[----:B------:R-:W-:Y:S01]  /*5dad0*/  @!UPT UIADD3 URZ, URZ, URZ, URZ ;  /* 0x0000003f3f3ff290 */ /* 0x000fe2000fffe03f */
[----:B------:R0:W-:Y:S01]  /*5dae0*/  STL.64 [R1+0x830], R4 ;  /* 0x0008300401007387 */ /* 0x0001e20000100a00 */
[----:B------:R1:W-:Y:S03]  /*5daf0*/  STL.64 [R1+0x838], R6 ;  /* 0x0008380601007387 */ /* 0x0003e60000100a00 */
[----:B0-----:R-:W2:Y:S01]  /*5db00*/  LDL.LU.64 R4, [R1+0x41f0] ;  /* 0x0041f00001047983 */ /* 0x001ea20000300a00 */
[----:B------:R-:W3:Y:S02]  /*5db10*/  LDL.LU R16, [R1+0x720] ;  /* 0x0007200001107983 */ /* 0x000ee40000300800 */
[----:B------:R-:W3:Y:S02]  /*5db20*/  LDL.LU R17, [R1+0x724] ;  /* 0x0007240001117983 */ /* 0x000ee40000300800 */
[----:B------:R-:W3:Y:S01]  /*5db30*/  LDL.LU R18, [R1+0x728] ;  /* 0x0007280001127983 */ /* 0x000ee20000300800 */
[----:B------:R-:W3:Y:S01]  /*5db40*/  LDL.LU R19, [R1+0x72c] ;  /* 0x00072c0001137983 */ /* 0x000ee20000300800 */
[----:B-1----:R-:W-:-:S02]  /*5db50*/  IMAD.MOV.U32 R6, RZ, RZ, R9 ;  /* 0x000000ffff067224 */ /* 0x002fc400078e0009 */
[----:B--2---:R-:W-:Y:S01]  /*5db60*/  IMAD.MOV.U32 R7, RZ, RZ, R5 ;  /* 0x000000ffff077224 */ /* 0x004fe200078e0005 */
[----:B---3--:R-:W-:Y:S01]  /*5db70*/  STL.64 [R1+0x4188], R18 ;  /* 0x0041881201007387 */ /* 0x008fe20000100a00 */
[----:B------:R-:W-:Y:S03]  /*5db80*/  STL.64 [R1+0x4180], R16 ;  /* 0x0041801001007387 */ /* 0x000fe60000100a00 */
[----:B------:R0:W-:Y:S02]  /*5db90*/  STL.64 [R1+0x4190], R6 ;  /* 0x0041900601007387 */ /* 0x0001e40000100a00 */
[----:B0-----:R-:W2:Y:S04]  /*5dba0*/  LDL.64 R6, [R1+0x198] ;  /* 0x0001980001067983 */ /* 0x001ea80000100a00 */
[----:B--2---:R0:W-:Y:S01]  /*5dbb0*/  STL.64 [R1+0x41a8], R6 ;  /* 0x0041a80601007387 */ /* 0x0041e20000100a00 */
[----:B------:R-:W2:Y:S02]  /*5dbc0*/  LDL.LU R16, [R1+0x730] ;  /* 0x0007300001107983 */ /* 0x000ea40000300800 */
[----:B------:R-:W2:Y:S02]  /*5dbd0*/  LDL.LU R17, [R1+0x734] ;  /* 0x0007340001117983 */ /* 0x000ea40000300800 */
[----:B------:R-:W3:Y:S01]  /*5dbe0*/  LDL.LU R18, [R1+0x738] ;  /* 0x0007380001127983 */ /* 0x000ee20000300800 */
[----:B------:R-:W3:Y:S01]  /*5dbf0*/  LDL.LU R19, [R1+0x73c] ;  /* 0x00073c0001137983 */ /* 0x000ee20000300800 */
[----:B------:R-:W2:Y:S02]  /*5dc00*/  LDL.LU R8, [R1+0x760] ;  /* 0x0007600001087983 */ /* 0x000ea40000300800 */
[----:B------:R-:W2:Y:S02]  /*5dc10*/  LDL.LU R9, [R1+0x764] ;  /* 0x0007640001097983 */ /* 0x000ea40000300800 */
[----:B------:R-:W2:Y:S01]  /*5dc20*/  LDL.LU R10, [R1+0x768] ;  /* 0x00076800010a7983 */ /* 0x000ea20000300800 */
[----:B------:R-:W2:Y:S01]  /*5dc30*/  LDL.LU R11, [R1+0x76c] ;  /* 0x00076c00010b7983 */ /* 0x000ea20000300800 */
[----:B0-----:R-:W-:-:S02]  /*5dc40*/  IMAD.MOV.U32 R6, RZ, RZ, R4 ;  /* 0x000000ffff067224 */ /* 0x001fc400078e0004 */
[----:B------:R-:W-:Y:S01]  /*5dc50*/  IMAD.MOV.U32 R7, RZ, RZ, R3 ;  /* 0x000000ffff077224 */ /* 0x000fe200078e0003 */
[----:B--2---:R-:W-:Y:S01]  /*5dc60*/  STL.64 [R1+0x41e0], R10 ;  /* 0x0041e00a01007387 */ /* 0x004fe20000100a00 */
[----:B------:R-:W-:Y:S03]  /*5dc70*/  STL.64 [R1+0x41d8], R8 ;  /* 0x0041d80801007387 */ /* 0x000fe60000100a00 */
[----:B------:R0:W-:Y:S02]  /*5dc80*/  STL.64 [R1+0x41c0], R6 ;  /* 0x0041c00601007387 */ /* 0x0001e40000100a00 */
[----:B0-----:R-:W2:Y:S04]  /*5dc90*/  LDL.64 R6, [R1+0x1b8] ;  /* 0x0001b80001067983 */ /* 0x001ea80000100a00 */
[----:B--2---:R0:W-:Y:S01]  /*5dca0*/  STL.64 [R1+0x41e8], R6 ;  /* 0x0041e80601007387 */ /* 0x0041e20000100a00 */
[----:B------:R-:W2:Y:S02]  /*5dcb0*/  LDL.LU R4, [R1+0x770] ;  /* 0x0007700001047983 */ /* 0x000ea40000300800 */
[----:B------:R-:W2:Y:S01]  /*5dcc0*/  LDL.LU R5, [R1+0x774] ;  /* 0x0007740001057983 */ /* 0x000ea20000300800 */
[----:B0-----:R-:W2:Y:S01]  /*5dcd0*/  LDL.LU R6, [R1+0x778] ;  /* 0x0007780001067983 */ /* 0x001ea20000300800 */
[----:B------:R-:W2:Y:S02]  /*5dce0*/  LDL.LU R7, [R1+0x77c] ;  /* 0x00077c0001077983 */ /* 0x000ea40000300800 */
        /* <DEDUP_REMOVED lines=12> */
[----:B------:R0:W-:Y:S01]  /*5ddb0*/  STL.64 [R1+0x4140], R26 ;  /* 0x0041401a01007387 */ /* 0x0001e20000100a00 */
[----:B------:R-:W-:Y:S03]  /*5ddc0*/  STL [R1+0x4138], R25 ;  /* 0x0041381901007387 */ /* 0x000fe60000100800 */
[----:B0-----:R-:W3:Y:S01]  /*5ddd0*/  LDL.64 R26, [R1+0x18] ;  /* 0x00001800011a7983 */ /* 0x001ee20000100a00 */
[----:B------:R-:W-:-:S02]  /*5dde0*/  IMAD.MOV.U32 R10, RZ, RZ, R2 ;  /* 0x000000ffff0a7224 */ /* 0x000fc400078e0002 */
[----:B------:R-:W-:-:S07]  /*5ddf0*/  IMAD.MOV.U32 R11, RZ, RZ, R0 ;  /* 0x000000ffff0b7224 */ /* 0x000fce00078e0000 */
[C---:B------:R-:W-:Y:S01]  /*5de00*/  HMMA.16816.F32.BF16 R8, R20.reuse, R10, R4 ;  /* 0x0000000a1408723c */ /* 0x040fe20000041804 */
[----:B---3--:R0:W-:Y:S04]  /*5de10*/  STL.64 [R1+0x4158], R26 ;  /* 0x0041581a01007387 */ /* 0x0081e80000100a00 */
[----:B0-----:R-:W3:Y:S01]  /*5de20*/  LDL.64 R26, [R1+0x28] ;  /* 0x00002800011a7983 */ /* 0x001ee20000100a00 */
[----:B------:R-:W-:Y:S02]  /*5de30*/  STL.64 [R1+0x4130], R14 ;  /* 0x0041300e01007387 */ /* 0x000fe40000100a00 */
[----:B----4-:R0:W-:Y:S02]  /*5de40*/  STL.64 [R1+0x4128], R12 ;  /* 0x0041280c01007387 */ /* 0x0101e40000100a00 */
        /* <DEDUP_REMOVED lines=10> */
[----:B------:R-:W4:Y:S01]  /*5def0*/  LDL.LU.64 R6, [R1+0x41e8] ;  /* 0x0041e80001067983 */ /* 0x000f220000300a00 */
[----:B------:R-:W-:Y:S02]  /*5df00*/  STL.64 [R1+0x820], R8 ;  /* 0x0008200801007387 */ /* 0x000fe40000100a00 */
[----:B------:R0:W-:Y:S02]  /*5df10*/  STL.64 [R1+0x828], R10 ;  /* 0x0008280a01007387 */ /* 0x0001e40000100a00 */
[----:B0-----:R-:W4:Y:S01]  /*5df20*/  LDL.LU.64 R10, [R1+0x41e0] ;  /* 0x0041e000010a7983 */ /* 0x001f220000300a00 */
[----:B------:R-:W4:Y:S02]  /*5df30*/  LDL.LU.64 R8, [R1+0x41d8] ;  /* 0x0041d80001087983 */ /* 0x000f240000300a00 */
[C---:B----4-:R-:W-:Y:S01]  /*5df40*/  HMMA.16816.F32.BF16 R8, R20.reuse, R6, R8 ;  /* 0x000000061408723c */ /* 0x050fe20000041808 */
[----:B------:R-:W-:Y:S11]  /*5df50*/  IMAD.MOV.U32 R28, RZ, RZ, R7 ;  /* 0x000000ffff1c7224 */ /* 0x000ff600078e0007 */
[----:B------:R-:W-:Y:S11]  /*5df60*/  @!UPT UIADD3 URZ, URZ, URZ, URZ ;  /* 0x0000003f3f3ff290 */ /* 0x000ff6000fffe03f */
[----:B------:R0:W-:Y:S01]  /*5df70*/  STL.64 [R1+0x810], R8 ;  /* 0x0008100801007387 */ /* 0x0001e20000100a00 */
[----:B------:R1:W-:Y:S02]  /*5df80*/  STL.64 [R1+0x818], R10 ;  /* 0x0008180a01007387 */ /* 0x0003e40000100a00 */
[----:B0-----:R-:W-:Y:S01]  /*5df90*/  IMAD.MOV.U32 R9, RZ, RZ, R6 ;  /* 0x000000ffff097224 */ /* 0x001fe200078e0006 */
[----:B-1----:R-:W4:Y:S01]  /*5dfa0*/  LDL.LU.64 R10, [R1+0x41d0] ;  /* 0x0041d000010a7983 */ /* 0x002f220000300a00 */
[----:B------:R-:W2:Y:S02]  /*5dfb0*/  LDL.LU R8, [R1+0x41c8] ;  /* 0x0041c80001087983 */ /* 0x000ea40000300800 */
[----:B------:R-:W2:Y:S02]  /*5dfc0*/  LDL.LU.64 R6, [R1+0x41c0] ;  /* 0x0041c00001067983 */ /* 0x000ea40000300a00 */
[C---:B--2---:R-:W-:Y:S01]  /*5dfd0*/  HMMA.16816.F32.BF16 R4, R20.reuse, R6, R16 ;  /* 0x000000061404723c */ /* 0x044fe20000041810 */
[----:B----4-:R-:W-:Y:S01]  /*5dfe0*/  STL.64 [R1+0x4118], R10 ;  /* 0x0041180a01007387 */ /* 0x010fe20000100a00 */
[----:B------:R0:W-:Y:S03]  /*5dff0*/  STL.64 [R1+0x4110], R8 ;  /* 0x0041100801007387 */ /* 0x0001e60000100a00 */
[----:B0-----:R-:W2:Y:S01]  /*5e000*/  LDL.LU R8, [R1+0x420] ;  /* 0x0004200001087983 */ /* 0x001ea20000300800 */
[----:B------:R-:W2:Y:S02]  /*5e010*/  LDL.LU R9, [R1+0x424] ;  /* 0x0004240001097983 */ /* 0x000ea40000300800 */
[----:B------:R-:W2:Y:S02]  /*5e020*/  LDL.LU R10, [R1+0x428] ;  /* 0x00042800010a7983 */ /* 0x000ea40000300800 */
[----:B------:R-:W2:Y:S01]  /*5e030*/  LDL.LU R11, [R1+0x42c] ;  /* 0x00042c00010b7983 */ /* 0x000ea20000300800 */
[----:B------:R-:W4:Y:S01]  /*5e040*/  LDL.LU.64 R18, [R1+0x41b8] ;  /* 0x0041b80001127983 */ /* 0x000f220000300a00 */
[----:B------:R-:W4:Y:S11]  /*5e050*/  LDL.LU.64 R16, [R1+0x41b0] ;  /* 0x0041b00001107983 */ /* 0x000f360000300a00 */
[----:B------:R-:W-:Y:S01]  /*5e060*/  STL.64 [R1+0x800], R4 ;  /* 0x0008000401007387 */ /* 0x000fe20000100a00 */
[----:B------:R0:W-:Y:S03]  /*5e070*/  STL.64 [R1+0x808], R6 ;  /* 0x0008080601007387 */ /* 0x0001e60000100a00 */
[----:B0-----:R-:W4:Y:S02]  /*5e080*/  LDL.LU.64 R6, [R1+0x41a8] ;  /* 0x0041a80001067983 */ /* 0x001f240000300a00 */
        /* <DEDUP_REMOVED lines=17> */
[----:B------:R-:W2:Y:S11]  /*5e1a0*/  LDL.LU.64 R18, [R1+0x4170] ;  /* 0x0041700001127983 */ /* 0x000eb60000300a00 */
[----:B------:R-:W-:Y:S10]  /*5e1b0*/  @!UPT UIADD3 URZ, URZ, URZ, URZ ;  /* 0x0000003f3f3ff290 */ /* 0x000ff4000fffe03f */
[----:B------:R-:W-:Y:S01]  /*5e1c0*/  STL.64 [R1+0x7d0], R4 ;  /* 0x0007d00401007387 */ /* 0x000fe20000100a00 */
[----:B------:R0:W-:Y:S03]  /*5e1d0*/  STL.64 [R1+0x7d8], R6 ;  /* 0x0007d80601007387 */ /* 0x0001e60000100a00 */
[----:B0-----:R-:W4:Y:S01]  /*5e1e0*/  LDL.LU.64 R6, [R1+0x4168] ;  /* 0x0041680001067983 */ /* 0x001f220000300a00 */
[----:B------:R-:W4:Y:S01]  /*5e1f0*/  LDL.LU.64 R4, [R1+0x4160] ;  /* 0x0041600001047983 */ /* 0x000f220000300a00 */
[----:B--2---:R-:W-:Y:S02]  /*5e200*/  HMMA.16816.F32.BF16 R8, R20, R18, R8 ;  /* 0x000000121408723c */ /* 0x004fe40000041808 */
[----:B------:R-:W2:Y:S11]  /*5e210*/  LDL.64 R22, [R1+0x8] ;  /* 0x0000080001167983 */ /* 0x000eb60000100a00 */
[----:B------:R-:W-:Y:S10]  /*5e220*/  @!UPT UIADD3 URZ, URZ, URZ, URZ ;  /* 0x0000003f3f3ff290 */ /* 0x000ff4000fffe03f */
[----:B------:R0:W-:Y:S01]  /*5e230*/  STL.64 [R1+0x420], R8 ;  /* 0x0004200801007387 */ /* 0x0001e20000100a00 */
[----:B------:R1:W-:Y:S03]  /*5e240*/  STL.64 [R1+0x428], R10 ;  /* 0x0004280a01007387 */ /* 0x0003e60000100a00 */
[----:B0-----:R-:W2:Y:S01]  /*5e250*/  LDL.LU R8, [R1+0x3d0] ;  /* 0x0003d00001087983 */ /* 0x001ea20000300800 */
[----:B------:R-:W2:Y:S02]  /*5e260*/  LDL.LU R9, [R1+0x3d4] ;  /* 0x0003d40001097983 */ /* 0x000ea40000300800 */
[----:B-1----:R-:W2:Y:S02]  /*5e270*/  LDL.LU R10, [R1+0x3d8] ;  /* 0x0003d800010a7983 */ /* 0x002ea40000300800 */
[----:B------:R-:W2:Y:S01]  /*5e280*/  LDL.LU R11, [R1+0x3dc] ;  /* 0x0003dc00010b7983 */ /* 0x000ea20000300800 */
[----:B------:R0:W-:Y:S01]  /*5e290*/  STL.64 [R1+0x4068], R18 ;  /* 0x0040681201007387 */ /* 0x0001e20000100a00 */
[----:B------:R-:W4:Y:S02]  /*5e2a0*/  LDL.LU R16, [R1+0x410] ;  /* 0x0004100001107983 */ /* 0x000f240000300800 */
[----:B------:R-:W4:Y:S01]  /*5e2b0*/  LDL.LU R17, [R1+0x414] ;  /* 0x0004140001117983 */ /* 0x000f220000300800 */
[----:B0-----:R-:W4:Y:S01]  /*5e2c0*/  LDL.LU R18, [R1+0x418] ;  /* 0x0004180001127983 */ /* 0x001f220000300800 */
[----:B------:R-:W4:Y:S02]  /*5e2d0*/  LDL.LU R19, [R1+0x41c] ;  /* 0x00041c0001137983 */ /* 0x000f240000300800 */
[----:B---3--:R-:W-:Y:S01]  /*5e2e0*/  IMAD.MOV.U32 R3, RZ, RZ, R27 ;  /* 0x000000ffff037224 */ /* 0x008fe200078e001b */
[C---:B----4-:R-:W-:Y:S11]  /*5e2f0*/  HMMA.16816.F32.BF16 R16, R4.reuse, R26, R16 ;  /* 0x0000001a0410723c */ /* 0x050ff60000041810 */
[----:B------:R-:W-:Y:S11]  /*5e300*/  @!UPT UIADD3 URZ, URZ, URZ, URZ ;  /* 0x0000003f3f3ff290 */ /* 0x000ff6000fffe03f */
[----:B------:R-:W-:Y:S01]  /*5e310*/  @!UPT UIADD3 URZ, URZ, URZ, URZ ;  /* 0x0000003f3f3ff290 */ /* 0x000fe2000fffe03f */
[----:B------:R0:W-:Y:S01]  /*5e320*/  STL.64 [R1+0x410], R16 ;  /* 0x0004101001007387 */ /* 0x0001e20000100a00 */
[----:B------:R-:W-:Y:S02]  /*5e330*/  STL.64 [R1+0x418], R18 ;  /* 0x0004181201007387 */ /* 0x000fe40000100a00 */
[----:B0-----:R-:W-:Y:S02]  /*5e340*/  IMAD.MOV.U32 R16, RZ, RZ, R26 ;  /* 0x000000ffff107224 */ /* 0x001fe400078e001a */
[----:B------:R-:W3:Y:S02]  /*5e350*/  LDL.LU.64 R26, [R1+0x4158] ;  /* 0x00415800011a7983 */ /* 0x000ee40000300a00 */
[----:B---3--:R-:W-:Y:S11]  /*5e360*/  HMMA.16816.F32.BF16 R12, R4, R26, R12 ;  /* 0x0000001a040c723c */ /* 0x008ff6000004180c */
        /* <DEDUP_REMOVED lines=9> */
[----:B------:R-:W4:Y:S02]  /*5e400*/  LDL.LU R25, [R1+0x4138] ;  /* 0x0041380001197983 */ /* 0x000f240000300800 */
[----:B--2---:R-:W-:-:S02]  /*5e410*/  IMAD.MOV.U32 R19, RZ, RZ, R23 ;  /* 0x000000ffff137224 */ /* 0x004fc400078e0017 */
[----:B------:R-:W-:Y:S01]  /*5e420*/  IMAD.MOV.U32 R24, RZ, RZ, R22 ;  /* 0x000000ffff187224 */ /* 0x000fe200078e0016 */
[----:B---3--:R-:W-:Y:S11]  /*5e430*/  HMMA.16816.F32.BF16 R12, R4, R22, R12 ;  /* 0x00000016040c723c */ /* 0x008ff6000004180c */
[----:B------:R-:W-:Y:S11]  /*5e440*/  @!UPT UIADD3 URZ, URZ, URZ, URZ ;  /* 0x0000003f3f3ff290 */ /* 0x000ff6000fffe03f */
[----:B------:R-:W-:Y:S01]  /*5e450*/  @!UPT UIADD3 URZ, URZ, URZ, URZ ;  /* 0x0000003f3f3ff290 */ /* 0x000fe2000fffe03f */
[----:B------:R-:W-:Y:S01]  /*5e460*/  STL.64 [R1+0x3f0], R12 ;  /* 0x0003f00c01007387 */ /* 0x000fe20000100a00 */
[----:B------:R0:W-:Y:S03]  /*5e470*/  STL.64 [R1+0x3f8], R14 ;  /* 0x0003f80e01007387 */ /* 0x0001e60000100a00 */
[----:B0-----:R-:W2:Y:S01]  /*5e480*/  LDL.LU.64 R14, [R1+0x4130] ;  /* 0x00413000010e7983 */ /* 0x001ea20000300a00 */
[----:B------:R-:W3:Y:S02]  /*5e490*/  LDL.LU.64 R12, [R1+0x4128] ;  /* 0x00412800010c7983 */ /* 0x000ee40000300a00 */
[----:B------:R-:W2:Y:S02]  /*5e4a0*/  LDL.LU R20, [R1+0x3c0] ;  /* 0x0003c00001147983 */ /* 0x000ea40000300800 */
[----:B------:R-:W2:Y:S01]  /*5e4b0*/  LDL.LU R21, [R1+0x3c4] ;  /* 0x0003c40001157983 */ /* 0x000ea20000300800 */
[----:B------:R-:W2:Y:S01]  /*5e4c0*/  LDL.LU R22, [R1+0x3c8] ;  /* 0x0003c80001167983 */ /* 0x000ea20000300800 */
[----:B------:R-:W2:Y:S02]  /*5e4d0*/  LDL.LU R23, [R1+0x3cc] ;  /* 0x0003cc0001177983 */ /* 0x000ea40000300800 */
[----:B------:R0:W-:Y:S02]  /*5e4e0*/  STL.64 [R1+0x40d0], R18 ;  /* 0x0040d01201007387 */ /* 0x0001e40000100a00 */
[----:B------:R-:W-:Y:S01]  /*5e4f0*/  STL.64 [R1+0x40c8], R16 ;  /* 0x0040c81001007387 */ /* 0x000fe20000100a00 */
[----:B0-----:R-:W2:Y:S04]  /*5e500*/  LDL.64 R18, [R1+0x1c8] ;  /* 0x0001c80001127983 */ /* 0x001ea80000100a00 */
[----:B--2---:R3:W-:Y:S02]  /*5e510*/  STL.64 [R1+0x40d8], R18 ;  /* 0x0040d81201007387 */ /* 0x0047e40000100a00 */
[----:B---3--:R-:W-:-:S02]  /*5e520*/  IMAD.MOV.U32 R18, RZ, RZ, R12 ;  /* 0x000000ffff127224 */ /* 0x008fc400078e000c */
[----:B----4-:R-:W-:Y:S01]  /*5e530*/  IMAD.MOV.U32 R19, RZ, RZ, R25 ;  /* 0x000000ffff137224 */ /* 0x010fe200078e0019 */
[----:B------:R-:W2:Y:S04]  /*5e540*/  LDL.LU R12, [R1+0x4120] ;  /* 0x00412000010c7983 */ /* 0x000ea80000300800 */
[----:B------:R0:W-:Y:S04]  /*5e550*/  STL.64 [R1+0x40e8], R18 ;  /* 0x0040e81201007387 */ /* 0x0001e80000100a00 */
[----:B0-----:R-:W3:Y:S04]  /*5e560*/  LDL.64 R18, [R1+0x1e8] ;  /* 0x0001e80001127983 */ /* 0x001ee80000100a00 */
[----:B---3--:R0:W-:Y:S01]  /*5e570*/  STL.64 [R1+0x4100], R18 ;  /* 0x0041001201007387 */ /* 0x0081e20000100a00 */
[----:B------:R-:W3:Y:S02]  /*5e580*/  LDL.LU R16, [R1+0x3e0] ;  /* 0x0003e00001107983 */ /* 0x000ee40000300800 */
[----:B------:R-:W3:Y:S01]  /*5e590*/  LDL.LU R17, [R1+0x3e4] ;  /* 0x0003e40001117983 */ /* 0x000ee20000300800 */
[----:B0-----:R-:W3:Y:S01]  /*5e5a0*/  LDL.LU R18, [R1+0x3e8] ;  /* 0x0003e80001127983 */ /* 0x001ee20000300800 */
[----:B------:R-:W3:Y:S01]  /*5e5b0*/  LDL.LU R19, [R1+0x3ec] ;  /* 0x0003ec0001137983 */ /* 0x000ee20000300800 */
[C---:B------:R-:W-:Y:S08]  /*5e5c0*/  HMMA.16816.F32.BF16 R8, R4.reuse, R14, R8 ;  /* 0x0000000e0408723c */ /* 0x040ff00000041808 */
[----:B---3--:R-:W-:Y:S11]  /*5e5d0*/  HMMA.16816.F32.BF16 R16, R4, R26, R16 ;  /* 0x0000001a0410723c */ /* 0x008ff60000041810 */
[----:B------:R-:W-:Y:S11]  /*5e5e0*/  @!UPT UIADD3 URZ, URZ, URZ, URZ ;  /* 0x0000003f3f3ff290 */ /* 0x000ff6000fffe03f */
[----:B------:R-:W-:Y:S01]  /*5e5f0*/  @!UPT UIADD3 URZ, URZ, URZ, URZ ;  /* 0x0000003f3f3ff290 */ /* 0x000fe2000fffe03f */
[----:B------:R-:W-:Y:S01]  /*5e600*/  STL.64 [R1+0x3e0], R16 ;  /* 0x0003e01001007387 */ /* 0x000fe20000100a00 */
[----:B------:R0:W-:Y:S03]  /*5e610*/  STL.64 [R1+0x3e8], R18 ;  /* 0x0003e81201007387 */ /* 0x0001e60000100a00 */
[----:B0-----:R-:W3:Y:S01]  /*5e620*/  LDL.64 R18, [R1+0x38] ;  /* 0x0000380001127983 */ /* 0x001ee20000100a00 */
[----:B------:R-:W-:Y:S02]  /*5e630*/  STL [R1+0x404c], R26 ;  /* 0x00404c1a01007387 */ /* 0x000fe40000100800 */
[----:B------:R-:W-:Y:S02]  /*5e640*/  STL [R1+0x4048], R27 ;  /* 0x0040481b01007387 */ /* 0x000fe40000100800 */
[----:B------:R0:W-:Y:S02]  /*5e650*/  STL [R1+0x4108], R24 ;  /* 0x0041081801007387 */ /* 0x0001e40000100800 */
[----:B0-----:R-:W3:Y:S01]  /*5e660*/  LDL.LU R24, [R1+0x710] ;  /* 0x0007100001187983 */ /* 0x001ee20000300800 */
[----:B------:R-:W3:Y:S02]  /*5e670*/  LDL.LU R25, [R1+0x714] ;  /* 0x0007140001197983 */ /* 0x000ee40000300800 */
[----:B------:R-:W3:Y:S02]  /*5e680*/  LDL.LU R26, [R1+0x718] ;  /* 0x00071800011a7983 */ /* 0x000ee40000300800 */
[----:B------:R-:W3:Y:S01]  /*5e690*/  LDL.LU R27, [R1+0x71c] ;  /* 0x00071c00011b7983 */ /* 0x000ee20000300800 */
[----:B------:R-:W-:Y:S01]  /*5e6a0*/  STL.64 [R1+0x3d0], R8 ;  /* 0x0003d00801007387 */ /* 0x000fe20000100a00 */
[----:B------:R0:W-:Y:S03]  /*5e6b0*/  STL.64 [R1+0x3d8], R10 ;  /* 0x0003d80a01007387 */ /* 0x0001e60000100a00 */
[----:B0-----:R-:W4:Y:S01]  /*5e6c0*/  LDL.LU.64 R10, [R1+0x4118] ;  /* 0x00411800010a7983 */ /* 0x001f220000300a00 */
[----:B------:R-:W3:Y:S02]  /*5e6d0*/  LDL.LU.64 R8, [R1+0x4110] ;  /* 0x0041100001087983 */ /* 0x000ee40000300a00 */
[----:B------:R0:W-:Y:S02]  /*5e6e0*/  STL.64 [R1+0x3ff0], R14 ;  /* 0x003ff00e01007387 */ /* 0x0001e40000100a00 */
[----:B--2---:R1:W-:Y:S02]  /*5e6f0*/  STL.64 [R1+0x3fe8], R12 ;  /* 0x003fe80c01007387 */ /* 0x0043e40000100a00 */
[----:B0-----:R-:W-:-:S02]  /*5e700*/  IMAD.MOV.U32 R15, RZ, RZ, R28 ;  /* 0x000000ffff0f7224 */ /* 0x001fc400078e001c */
[----:B---3--:R-:W-:Y:S02]  /*5e710*/  IMAD.MOV.U32 R14, RZ, RZ, R9 ;  /* 0x000000ffff0e7224 */ /* 0x008fe400078e0009 */
[----:B------:R-:W2:Y:S03]  /*5e720*/  LDL.LU R9, [R1+0x410c] ;  /* 0x00410c0001097983 */ /* 0x000ea60000300800 */
[----:B------:R0:W-:Y:S02]  /*5e730*/  STL.64 [R1+0x40e0], R14 ;  /* 0x0040e00e01007387 */ /* 0x0001e40000100a00 */
[----:B-1----:R-:W3:Y:S02]  /*5e740*/  LDL.LU R12, [R1+0x6f0] ;  /* 0x0006f000010c7983 */ /* 0x002ee40000300800 */
[----:B------:R-:W3:Y:S01]  /*5e750*/  LDL.LU R13, [R1+0x6f4] ;  /* 0x0006f400010d7983 */ /* 0x000ee20000300800 */
[----:B0-----:R-:W2:Y:S01]  /*5e760*/  LDL.LU R14, [R1+0x6f8] ;  /* 0x0006f800010e7983 */ /* 0x001ea20000300800 */
[----:B------:R-:W2:Y:S01]  /*5e770*/  LDL.LU R15, [R1+0x6fc] ;  /* 0x0006fc00010f7983 */ /* 0x000ea20000300800 */
[C---:B----4-:R-:W-:Y:S08]  /*5e780*/  HMMA.16816.F32.BF16 R20, R4.reuse, R10, R20 ;  /* 0x0000000a0414723c */ /* 0x050ff00000041814 */
[----:B------:R-:W-:Y:S01]  /*5e790*/  HMMA.16816.F32.BF16 R24, R4, R18, R24 ;  /* 0x000000120418723c */ /* 0x000fe20000041818 */
[----:B------:R-:W-:Y:S01]  /*5e7a0*/  IMAD.MOV.U32 R28, RZ, RZ, R18 ;  /* 0x000000ffff1c7224 */ /* 0x000fe200078e0012 */
[----:B--2---:R-:W-:Y:S01]  /*5e7b0*/  STL.64 [R1+0x40f8], R14 ;  /* 0x0040f80e01007387 */ /* 0x004fe20000100a00 */
[----:B---3--:R0:W-:Y:S03]  /*5e7c0*/  STL.64 [R1+0x40f0], R12 ;  /* 0x0040f00c01007387 */ /* 0x0081e60000100a00 */
[----:B0-----:R-:W2:Y:S01]  /*5e7d0*/  LDL.LU R12, [R1+0x700] ;  /* 0x00070000010c7983 */ /* 0x001ea20000300800 */
[----:B------:R-:W2:Y:S02]  /*5e7e0*/  LDL.LU R13, [R1+0x704] ;  /* 0x00070400010d7983 */ /* 0x000ea40000300800 */
[----:B------:R-:W2:Y:S02]  /*5e7f0*/  LDL.LU R14, [R1+0x708] ;  /* 0x00070800010e7983 */ /* 0x000ea40000300800 */
[----:B------:R-:W2:Y:S01]  /*5e800*/  LDL.LU R15, [R1+0x70c] ;  /* 0x00070c00010f7983 */ /* 0x000ea20000300800 */
[----:B------:R-:W-:Y:S01]  /*5e810*/  STL.64 [R1+0x3fe0], R10 ;  /* 0x003fe00a01007387 */ /* 0x000fe20000100a00 */
[----:B------:R0:W-:Y:S02]  /*5e820*/  STL.64 [R1+0x3fd8], R8 ;  /* 0x003fd80801007387 */ /* 0x0001e40000100a00 */
[----:B------:R-:W-:Y:S02]  /*5e830*/  STL.64 [R1+0x3c0], R20 ;  /* 0x0003c01401007387 */ /* 0x000fe40000100a00 */
[----:B------:R-:W-:Y:S02]  /*5e840*/  STL.64 [R1+0x3c8], R22 ;  /* 0x0003c81601007387 */ /* 0x000fe40000100a00 */
[----:B------:R-:W1:Y:S04]  /*5e850*/  LDSM.16.MT88.4 R20, [R29+0x14200] ;  /* 0x014200001d14783b */ /* 0x000e680000004200 */
[----:B0-----:R-:W3:Y:S01]  /*5e860*/  LDL.LU R8, [R1+0x6d0] ;  /* 0x0006d00001087983 */ /* 0x001ee20000300800 */
[----:B------:R-:W3:Y:S02]  /*5e870*/  LDL.LU R9, [R1+0x6d4] ;  /* 0x0006d40001097983 */ /* 0x000ee40000300800 */
[----:B------:R-:W3:Y:S02]  /*5e880*/  LDL.LU R10, [R1+0x6d8] ;  /* 0x0006d800010a7983 */ /* 0x000ee40000300800 */
[----:B------:R-:W3:Y:S01]  /*5e890*/  LDL.LU R11, [R1+0x6dc] ;  /* 0x0006dc00010b7983 */ /* 0x000ee20000300800 */
[----:B-1----:R-:W-:Y:S01]  /*5e8a0*/  STL.64 [R1+0x3f38], R22 ;  /* 0x003f381601007387 */ /* 0x002fe20000100a00 */
[----:B------:R0:W-:Y:S03]  /*5e8b0*/  STL.64 [R1+0x3f30], R20 ;  /* 0x003f301401007387 */ /* 0x0001e60000100a00 */
[----:B0-----:R-:W4:Y:S01]  /*5e8c0*/  LDL.LU R20, [R1+0x6e0] ;  /* 0x0006e00001147983 */ /* 0x001f220000300800 */
[----:B------:R-:W4:Y:S02]  /*5e8d0*/  LDL.LU R21, [R1+0x6e4] ;  /* 0x0006e40001157983 */ /* 0x000f240000300800 */
[----:B------:R-:W4:Y:S02]  /*5e8e0*/  LDL.LU R22, [R1+0x6e8] ;  /* 0x0006e80001167983 */ /* 0x000f240000300800 */
[----:B------:R-:W4:Y:S01]  /*5e8f0*/  LDL.LU R23, [R1+0x6ec] ;  /* 0x0006ec0001177983 */ /* 0x000f220000300800 */
[----:B------:R0:W-:Y:S01]  /*5e900*/  STL.64 [R1+0x7c0], R24 ;  /* 0x0007c01801007387 */ /* 0x0001e20000100a00 */
[----:B------:R1:W-:Y:S03]  /*5e910*/  STL.64 [R1+0x7c8], R26 ;  /* 0x0007c81a01007387 */ /* 0x0003e60000100a00 */
[----:B0-----:R-:W2:Y:S01]  /*5e920*/  LDL.LU R24, [R1+0x4108] ;  /* 0x0041080001187983 */ /* 0x001ea20000300800 */
[----:B------:R-:W-:-:S02]  /*5e930*/  IMAD.MOV.U32 R25, RZ, RZ, R19 ;  /* 0x000000ffff197224 */ /* 0x000fc400078e0013 */
[----:B------:R-:W2:Y:S02]  /*5e940*/  LDL.LU.64 R18, [R1+0x4100] ;  /* 0x0041000001127983 */ /* 0x000ea40000300a00 */
[C---:B--2---:R-:W-:Y:S01]  /*5e950*/  HMMA.16816.F32.BF16 R12, R4.reuse, R18, R12 ;  /* 0x00000012040c723c */ /* 0x044fe2000004180c */
[----:B-1----:R-:W-:Y:S02]  /*5e960*/  IMAD.MOV.U32 R26, RZ, RZ, R18 ;  /* 0x000000ffff1a7224 */ /* 0x002fe400078e0012 */
        /* <DEDUP_REMOVED lines=8> */
[----:B------:R-:W-:Y:S01]  /*5e9f0*/  STL [R1+0x4090], R25 ;  /* 0x0040901901007387 */ /* 0x000fe20000100800 */
[C---:B--2---:R-:W-:Y:S03]  /*5ea00*/  HMMA.16816.F32.BF16 R16, R4.reuse, R18, R12 ;  /* 0x000000120410723c */ /* 0x044fe6000004180c */
[----:B------:R-:W3:Y:S11]  /*5ea10*/  LDL.LU.64 R14, [R1+0x40e0] ;  /* 0x0040e000010e7983 */ /* 0x000ef60000300a00 */
[----:B------:R-:W-:Y:S09]  /*5ea20*/  @!UPT UIADD3 URZ, URZ, URZ, URZ ;  /* 0x0000003f3f3ff290 */ /* 0x000ff2000fffe03f */
[----:B------:R-:W-:Y:S01]  /*5ea30*/  STL.64 [R1+0x7a0], R16 ;  /* 0x0007a01001007387 */ /* 0x000fe20000100a00 */
[----:B------:R0:W-:Y:S03]  /*5ea40*/  STL.64 [R1+0x7a8], R18 ;  /* 0x0007a81201007387 */ /* 0x0001e60000100a00 */
[----:B0-----:R-:W4:Y:S01]  /*5ea50*/  LDL.LU.64 R18, [R1+0x40d8] ;  /* 0x0040d80001127983 */ /* 0x001f220000300a00 */
[C---:B---3--:R-:W-:Y:S08]  /*5ea60*/  HMMA.16816.F32.BF16 R8, R4.reuse, R14, R8 ;  /* 0x0000000e0408723c */ /* 0x048ff00000041808 */
[----:B----4-:R-:W-:Y:S11]  /*5ea70*/  HMMA.16816.F32.BF16 R20, R4, R18, R20 ;  /* 0x000000120414723c */ /* 0x010ff60000041814 */
[----:B------:R-:W-:Y:S11]  /*5ea80*/  @!UPT UIADD3 URZ, URZ, URZ, URZ ;  /* 0x0000003f3f3ff290 */ /* 0x000ff6000fffe03f */
[----:B------:R-:W-:Y:S01]  /*5ea90*/  @!UPT UIADD3 URZ, URZ, URZ, URZ ;  /* 0x0000003f3f3ff290 */ /* 0x000fe2000fffe03f */
[----:B------:R0:W-:Y:S01]  /*5eaa0*/  STL.64 [R1+0x790], R20 ;  /* 0x0007901401007387 */ /* 0x0001e20000100a00 */
[----:B------:R1:W-:Y:S02]  /*5eab0*/  STL.64 [R1+0x798], R22 ;  /* 0x0007981601007387 */ /* 0x0003e40000100a00 */
[----:B0-----:R-:W-:Y:S02]  /*5eac0*/  IMAD.MOV.U32 R21, RZ, RZ, R19 ;  /* 0x000000ffff157224 */ /* 0x001fe400078e0013 */
[----:B-1----:R-:W-:Y:S02]  /*5ead0*/  IMAD.MOV.U32 R22, RZ, RZ, R18 ;  /* 0x000000ffff167224 */ /* 0x002fe400078e0012 */
[----:B------:R-:W2:Y:S01]  /*5eae0*/  LDL.LU.64 R18, [R1+0x40d0] ;  /* 0x0040d00001127983 */ /* 0x000ea20000300a00 */
[----:B------:R-:W3:Y:S02]  /*5eaf0*/  LDL.LU.64 R16, [R1+0x40c8] ;  /* 0x0040c80001107983 */ /* 0x000ee40000300a00 */
[----:B------:R-:W-:Y:S02]  /*5eb00*/  STL [R1+0x40c4], R22 ;  /* 0x0040c41601007387 */ /* 0x000fe40000100800 */
[----:B------:R-:W-:Y:S01]  /*5eb10*/  STL [R1+0x40c0], R21 ;  /* 0x0040c01501007387 */ /* 0x000fe20000100800 */
[----:B------:R-:W4:Y:S01]  /*5eb20*/  LDL.LU R12, [R1+0x370] ;  /* 0x00037000010c7983 */ /* 0x000f220000300800 */
[----:B------:R-:W-:Y:S02]  /*5eb30*/  STL.64 [R1+0x780], R8 ;  /* 0x0007800801007387 */ /* 0x000fe40000100a00 */
[----:B------:R-:W-:Y:S02]  /*5eb40*/  STL.64 [R1+0x788], R10 ;  /* 0x0007880a01007387 */ /* 0x000fe40000100a00 */
[----:B------:R-:W4:Y:S01]  /*5eb50*/  LDL.LU R13, [R1+0x374] ;  /* 0x00037400010d7983 */ /* 0x000f220000300800 */
[----:B------:R-:W2:Y:S01]  /*5eb60*/  LDL.LU R14, [R1+0x378] ;  /* 0x00037800010e7983 */ /* 0x000ea20000300800 */
[----:B------:R-:W2:Y:S03]  /*5eb70*/  LDL.LU R15, [R1+0x37c] ;  /* 0x00037c00010f7983 */ /* 0x000ea60000300800 */
[----:B--2---:R0:W-:Y:S01]  /*5eb80*/  STL.64 [R1+0x4000], R14 ;  /* 0x0040000e01007387 */ /* 0x0041e20000100a00 */
[----:B----4-:R-:W-:Y:S02]  /*5eb90*/  STL.64 [R1+0x3ff8], R12 ;  /* 0x003ff80c01007387 */ /* 0x010fe40000100a00 */
[----:B0-----:R-:W-:-:S02]  /*5eba0*/  IMAD.MOV.U32 R14, RZ, RZ, R24 ;  /* 0x000000ffff0e7224 */ /* 0x001fc400078e0018 */
[----:B------:R-:W-:-:S05]  /*5ebb0*/  IMAD.MOV.U32 R15, RZ, RZ, R19 ;  /* 0x000000ffff0f7224 */ /* 0x000fca00078e0013 */
[----:B------:R0:W-:Y:S01]  /*5ebc0*/  STL.64 [R1+0x4018], R14 ;  /* 0x0040180e01007387 */ /* 0x0001e20000100a00 */
[----:B------:R-:W2:Y:S02]  /*5ebd0*/  LDL.LU R8, [R1+0x360] ;  /* 0x0003600001087983 */ /* 0x000ea40000300800 */
[----:B------:R-:W2:Y:S02]  /*5ebe0*/  LDL.LU R9, [R1+0x364] ;  /* 0x0003640001097983 */ /* 0x000ea40000300800 */
[----:B------:R-:W4:Y:S01]  /*5ebf0*/  LDL.LU R10, [R1+0x368] ;  /* 0x00036800010a7983 */ /* 0x000f220000300800 */
[----:B------:R-:W4:Y:S01]  /*5ec00*/  LDL.LU R11, [R1+0x36c] ;  /* 0x00036c00010b7983 */ /* 0x000f220000300800 */
[----:B0-----:R-:W-:Y:S02]  /*5ec10*/  IMAD.MOV.U32 R14, RZ, RZ, R18 ;  /* 0x000000ffff0e7224 */ /* 0x001fe400078e0012 */
[----:B---3--:R-:W-:-:S05]  /*5ec20*/  IMAD.MOV.U32 R15, RZ, RZ, R17 ;  /* 0x000000ffff0f7224 */ /* 0x008fca00078e0011 */
[----:B------:R-:W-:Y:S04]  /*5ec30*/  STL.64 [R1+0x4030], R14 ;  /* 0x0040300e01007387 */ /* 0x000fe80000100a00 */
[----:B----4-:R-:W-:Y:S01]  /*5ec40*/  STL.64 [R1+0x4010], R10 ;  /* 0x0040100a01007387 */ /* 0x010fe20000100a00 */
[----:B--2---:R0:W-:Y:S03]  /*5ec50*/  STL.64 [R1+0x4008], R8 ;  /* 0x0040080801007387 */ /* 0x0041e60000100a00 */
[----:B0-----:R-:W2:Y:S01]  /*5ec60*/  LDL.LU R8, [R1+0x380] ;  /* 0x0003800001087983 */ /* 0x001ea20000300800 */
[----:B------:R-:W2:Y:S02]  /*5ec70*/  LDL.LU R9, [R1+0x384] ;  /* 0x0003840001097983 */ /* 0x000ea40000300800 */
[----:B------:R-:W3:Y:S02]  /*5ec80*/  LDL.LU R10, [R1+0x388] ;  /* 0x00038800010a7983 */ /* 0x000ee40000300800 */
[----:B------:R-:W3:Y:S01]  /*5ec90*/  LDL.LU R11, [R1+0x38c] ;  /* 0x00038c00010b7983 */ /* 0x000ee20000300800 */
[----:B------:R-:W4:Y:S01]  /*5eca0*/  LDL.LU R24, [R1+0x6a0] ;  /* 0x0006a00001187983 */ /* 0x000f220000300800 */
[----:B------:R-:W4:Y:S02]  /*5ecb0*/  LDL.LU R25, [R1+0x6a4] ;  /* 0x0006a40001197983 */ /* 0x000f240000300800 */
[----:B------:R-:W2:Y:S02]  /*5ecc0*/  LDL.LU R26, [R1+0x6a8] ;  /* 0x0006a800011a7983 */ /* 0x000ea40000300800 */
[----:B------:R-:W2:Y:S02]  /*5ecd0*/  LDL.LU R27, [R1+0x6ac] ;  /* 0x0006ac00011b7983 */ /* 0x000ea40000300800 */
[----:B------:R-:W-:-:S02]  /*5ece0*/  IMAD.MOV.U32 R14, RZ, RZ, R16 ;  /* 0x000000ffff0e7224 */ /* 0x000fc400078e0010 */
[----:B------:R-:W-:Y:S01]  /*5ecf0*/  IMAD.MOV.U32 R15, RZ, RZ, R3 ;  /* 0x000000ffff0f7224 */ /* 0x000fe200078e0003 */
[----:B--2---:R0:W-:Y:S01]  /*5ed00*/  STL.64 [R1+0x40a8], R26 ;  /* 0x0040a81a01007387 */ /* 0x0041e20000100a00 */
[----:B----4-:R-:W-:Y:S02]  /*5ed10*/  STL.64 [R1+0x40a0], R24 ;  /* 0x0040a01801007387 */ /* 0x010fe40000100a00 */
[----:B------:R-:W2:Y:S02]  /*5ed20*/  LDL.LU R20, [R1+0x6c0] ;  /* 0x0006c00001147983 */ /* 0x000ea40000300800 */
[----:B------:R-:W2:Y:S01]  /*5ed30*/  LDL.LU R21, [R1+0x6c4] ;  /* 0x0006c40001157983 */ /* 0x000ea20000300800 */
[----:B------:R-:W2:Y:S01]  /*5ed40*/  LDL.LU R22, [R1+0x6c8] ;  /* 0x0006c80001167983 */ /* 0x000ea20000300800 */
[----:B------:R-:W2:Y:S02]  /*5ed50*/  LDL.LU R23, [R1+0x6cc] ;  /* 0x0006cc0001177983 */ /* 0x000ea40000300800 */
[----:B0-----:R-:W-:-:S02]  /*5ed60*/  IMAD.MOV.U32 R26, RZ, RZ, R2 ;  /* 0x000000ffff1a7224 */ /* 0x001fc400078e0002 */
[----:B------:R-:W-:-:S05]  /*5ed70*/  IMAD.MOV.U32 R27, RZ, RZ, R0 ;  /* 0x000000ffff1b7224 */ /* 0x000fca00078e0000 */
[----:B------:R0:W-:Y:S04]  /*5ed80*/  STL.64 [R1+0x40b8], R26 ;  /* 0x0040b81a01007387 */ /* 0x0001e80000100a00 */
        /* <DEDUP_REMOVED lines=11> */
[----:B------:R-:W4:Y:S02]  /*5ee40*/  LDL.LU R15, [R1+0x69c] ;  /* 0x00069c00010f7983 */ /* 0x000f240000300800 */
[----:B----4-:R0:W-:Y:S01]  /*5ee50*/  STL.64 [R1+0x4088], R14 ;  /* 0x0040880e01007387 */ /* 0x0101e20000100a00 */
[----:B--2---:R1:W-:Y:S03]  /*5ee60*/  STL.64 [R1+0x4080], R12 ;  /* 0x0040800c01007387 */ /* 0x0043e60000100a00 */
[----:B0-----:R-:W2:Y:S01]  /*5ee70*/  LDL.64 R14, [R1+0x188] ;  /* 0x00018800010e7983 */ /* 0x001ea20000100a00 */
[C---:B------:R-:W-:Y:S03]  /*5ee80*/  HMMA.16816.F32.BF16 R20, R4.reuse, R26, R20 ;  /* 0x0000001a0414723c */ /* 0x040fe60000041814 */
[----:B--2---:R0:W-:Y:S01]  /*5ee90*/  STL.64 [R1+0x40b0], R14 ;  /* 0x0040b00e01007387 */ /* 0x0041e20000100a00 */
[----:B-1----:R-:W2:Y:S02]  /*5eea0*/  LDL.LU R12, [R1+0x6b0] ;  /* 0x0006b000010c7983 */ /* 0x002ea40000300800 */
[----:B------:R-:W2:Y:S01]  /*5eeb0*/  LDL.LU R13, [R1+0x6b4] ;  /* 0x0006b400010d7983 */ /* 0x000ea20000300800 */
[----:B0-----:R-:W2:Y:S01]  /*5eec0*/  LDL.LU R14, [R1+0x6b8] ;  /* 0x0006b800010e7983 */ /* 0x001ea20000300800 */
[----:B------:R-:W2:Y:S02]  /*5eed0*/  LDL.LU R15, [R1+0x6bc] ;  /* 0x0006bc00010f7983 */ /* 0x000ea40000300800 */
[----:B------:R-:W4:Y:S02]  /*5eee0*/  LDL.64 R18, [R1+0x178] ;  /* 0x0001780001127983 */ /* 0x000f240000100a00 */
[----:B---3--:R-:W-:Y:S01]  /*5eef0*/  STL.64 [R1+0x4028], R10 ;  /* 0x0040280a01007387 */ /* 0x008fe20000100a00 */
[----:B------:R0:W-:Y:S04]  /*5ef00*/  STL.64 [R1+0x4020], R8 ;  /* 0x0040200801007387 */ /* 0x0001e80000100a00 */
[----:B0-----:R-:W3:Y:S01]  /*5ef10*/  LDL.LU R8, [R1+0x390] ;  /* 0x0003900001087983 */ /* 0x001ee20000300800 */
[----:B------:R-:W3:Y:S02]  /*5ef20*/  LDL.LU R9, [R1+0x394] ;  /* 0x0003940001097983 */ /* 0x000ee40000300800 */
[----:B------:R-:W2:Y:S02]  /*5ef30*/  LDL.LU R10, [R1+0x398] ;  /* 0x00039800010a7983 */ /* 0x000ea40000300800 */
[----:B------:R-:W2:Y:S02]  /*5ef40*/  LDL.LU R11, [R1+0x39c] ;  /* 0x00039c00010b7983 */ /* 0x000ea40000300800 */
[----:B------:R-:W-:Y:S01]  /*5ef50*/  IMAD.MOV.U32 R3, RZ, RZ, R27 ;  /* 0x000000ffff037224 */ /* 0x000fe200078e001b */
[----:B--2---:R-:W-:Y:S01]  /*5ef60*/  STL.64 [R1+0x4040], R10 ;  /* 0x0040400a01007387 */ /* 0x004fe20000100a00 */
[----:B---3--:R0:W-:Y:S03]  /*5ef70*/  STL.64 [R1+0x4038], R8 ;  /* 0x0040380801007387 */ /* 0x0081e60000100a00 */
[----:B0-----:R-:W2:Y:S01]  /*5ef80*/  LDL.LU R8, [R1+0x3a0] ;  /* 0x0003a00001087983 */ /* 0x001ea20000300800 */
[----:B------:R-:W2:Y:S02]  /*5ef90*/  LDL.LU R9, [R1+0x3a4] ;  /* 0x0003a40001097983 */ /* 0x000ea40000300800 */
[----:B------:R-:W2:Y:S02]  /*5efa0*/  LDL.LU R10, [R1+0x3a8] ;  /* 0x0003a800010a7983 */ /* 0x000ea40000300800 */
[----:B------:R-:W2:Y:S01]  /*5efb0*/  LDL.LU R11, [R1+0x3ac] ;  /* 0x0003ac00010b7983 */ /* 0x000ea20000300800 */
[----:B------:R0:W-:Y:S01]  /*5efc0*/  STL.64 [R1+0x770], R20 ;  /* 0x0007701401007387 */ /* 0x0001e20000100a00 */
[----:B------:R1:W-:Y:S02]  /*5efd0*/  STL.64 [R1+0x778], R22 ;  /* 0x0007781601007387 */ /* 0x0003e40000100a00 */
[----:B0-----:R-:W-:Y:S01]  /*5efe0*/  IMAD.MOV.U32 R20, RZ, RZ, R26 ;  /* 0x000000ffff147224 */ /* 0x001fe200078e001a */
[----:B-1----:R-:W3:Y:S01]  /*5eff0*/  LDL.LU R22, [R1+0x40c4] ;  /* 0x0040c40001167983 */ /* 0x002ee20000300800 */
[----:B------:R-:W2:Y:S02]  /*5f000*/  LDL.LU R21, [R1+0x40c0] ;  /* 0x0040c00001157983 */ /* 0x000ea40000300800 */
[----:B------:R-:W2:Y:S02]  /*5f010*/  LDL.LU.64 R26, [R1+0x40b8] ;  /* 0x0040b800011a7983 */ /* 0x000ea40000300a00 */
[C---:B--2---:R-:W-:Y:S01]  /*5f020*/  HMMA.16816.F32.BF16 R24, R4.reuse, R26, R12 ;  /* 0x0000001a0418723c */ /* 0x044fe2000004180c */
[----:B------:R-:W2:Y:S11]  /*5f030*/  LDL.LU.64 R14, [R1+0x40b0] ;  /* 0x0040b000010e7983 */ /* 0x000eb60000300a00 */
[----:B------:R-:W-:Y:S11]  /*5f040*/  @!UPT UIADD3 URZ, URZ, URZ, URZ ;  /* 0x0000003f3f3ff290 */ /* 0x000ff6000fffe03f */
[----:B------:R-:W-:Y:S01]  /*5f050*/  STL.64 [R1+0x760], R24 ;  /* 0x0007601801007387 */ /* 0x000fe20000100a00 */
[----:B------:R0:W-:Y:S03]  /*5f060*/  STL.64 [R1+0x768], R26 ;  /* 0x0007681a01007387 */ /* 0x0001e60000100a00 */
[----:B0-----:R-:W3:Y:S01]  /*5f070*/  LDL.LU.64 R26, [R1+0x40a8] ;  /* 0x0040a800011a7983 */ /* 0x001ee20000300a00 */
[----:B------:R-:W3:Y:S02]  /*5f080*/  LDL.LU.64 R24, [R1+0x40a0] ;  /* 0x0040a00001187983 */ /* 0x000ee40000300a00 */
[----:B--2---:R-:W-:Y:S01]  /*5f090*/  IMAD.MOV.U32 R23, RZ, RZ, R15 ;  /* 0x000000ffff177224 */ /* 0x004fe200078e000f */
[----:B---3--:R-:W-:Y:S11]  /*5f0a0*/  HMMA.16816.F32.BF16 R24, R4, R14, R24 ;  /* 0x0000000e0418723c */ /* 0x008ff60000041818 */
        /* <DEDUP_REMOVED lines=8> */
[----:B------:R-:W2:Y:S01]  /*5f130*/  LDL.LU.64 R12, [R1+0x4080] ;  /* 0x00408000010c7983 */ /* 0x000ea20000300a00 */
[----:B------:R-:W-:Y:S01]  /*5f140*/  STL.64 [R1+0x3fc0], R22 ;  /* 0x003fc01601007387 */ /* 0x000fe20000100a00 */
[----:B------:R0:W-:Y:S03]  /*5f150*/  STL.64 [R1+0x3fb8], R20 ;  /* 0x003fb81401007387 */ /* 0x0001e60000100a00 */
[----:B0-----:R-:W3:Y:S01]  /*5f160*/  LDL.LU R20, [R1+0x340] ;  /* 0x0003400001147983 */ /* 0x001ee20000300800 */
[----:B------:R-:W3:Y:S02]  /*5f170*/  LDL.LU R21, [R1+0x344] ;  /* 0x0003440001157983 */ /* 0x000ee40000300800 */
[----:B------:R-:W3:Y:S02]  /*5f180*/  LDL.LU R22, [R1+0x348] ;  /* 0x0003480001167983 */ /* 0x000ee40000300800 */
[----:B------:R-:W3:Y:S02]  /*5f190*/  LDL.LU R23, [R1+0x34c] ;  /* 0x00034c0001177983 */ /* 0x000ee40000300800 */
[----:B----4-:R-:W-:-:S02]  /*5f1a0*/  IMAD.MOV.U32 R2, RZ, RZ, R18 ;  /* 0x000000ffff027224 */ /* 0x010fc400078e0012 */
[----:B------:R-:W-:Y:S01]  /*5f1b0*/  IMAD.MOV.U32 R0, RZ, RZ, R19 ;  /* 0x000000ffff007224 */ /* 0x000fe200078e0013 */
[C---:B--2---:R-:W-:Y:S01]  /*5f1c0*/  HMMA.16816.F32.BF16 R12, R4.reuse, R18, R12 ;  /* 0x00000012040c723c */ /* 0x044fe2000004180c */
[----:B---3--:R-:W-:Y:S01]  /*5f1d0*/  STL.64 [R1+0x3fd0], R22 ;  /* 0x003fd01601007387 */ /* 0x008fe20000100a00 */
        /* <DEDUP_REMOVED lines=16> */
[----:B------:R-:W-:Y:S01]  /*5f2e0*/  STL.64 [R1+0x3b0], R4 ;  /* 0x0003b00401007387 */ /* 0x000fe20000100a00 */
[----:B------:R0:W-:Y:S02]  /*5f2f0*/  STL.64 [R1+0x3b8], R6 ;  /* 0x0003b80601007387 */ /* 0x0001e40000100a00 */
[----:B0-----:R-:W-:Y:S02]  /*5f300*/  IMAD.MOV.U32 R6, RZ, RZ, R26 ;  /* 0x000000ffff067224 */ /* 0x001fe400078e001a */
[----:B------:R-:W-:Y:S01]  /*5f310*/  IMAD.MOV.U32 R7, RZ, RZ, R27 ;  /* 0x000000ffff077224 */ /* 0x000fe200078e001b */
[----:B------:R-:W4:Y:S01]  /*5f320*/  LDL.LU R26, [R1+0x404c] ;  /* 0x00404c00011a7983 */ /* 0x000f220000300800 */
[----:B------:R-:W4:Y:S01]  /*5f330*/  LDL.LU R27, [R1+0x4048] ;  /* 0x00404800011b7983 */ /* 0x000f220000300800 */
[C---:B---3--:R-:W-:Y:S02]  /*5f340*/  HMMA.16816.F32.BF16 R12, R16.reuse, R14, R8 ;  /* 0x0000000e100c723c */ /* 0x048fe40000041808 */
[----:B------:R-:W3:Y:S01]  /*5f350*/  LDL.LU.64 R10, [R1+0x4040] ;  /* 0x00404000010a7983 */ /* 0x000ee20000300a00 */
[----:B------:R-:W3:Y:S11]  /*5f360*/  LDL.LU.64 R8, [R1+0x4038] ;  /* 0x0040380001087983 */ /* 0x000ef60000300a00 */
[----:B------:R-:W-:Y:S09]  /*5f370*/  @!UPT UIADD3 URZ, URZ, URZ, URZ ;  /* 0x0000003f3f3ff290 */ /* 0x000ff2000fffe03f */
        /* <DEDUP_REMOVED lines=33> */
[----:B------:R-:W-:Y:S02]  /*5f590*/  STL.64 [R1+0x3ef8], R14 ;  /* 0x003ef80e01007387 */ /* 0x000fe40000100a00 */
[----:B----4-:R0:W-:Y:S02]  /*5f5a0*/  STL.64 [R1+0x3ef0], R12 ;  /* 0x003ef00c01007387 */ /* 0x0101e40000100a00 */
[----:B0-----:R-:W4:Y:S01]  /*5f5b0*/  LDL.LU R12, [R1+0x330] ;  /* 0x00033000010c7983 */ /* 0x001f220000300800 */
[----:B------:R-:W4:Y:S02]  /*5f5c0*/  LDL.LU R13, [R1+0x334] ;  /* 0x00033400010d7983 */ /* 0x000f240000300800 */
[----:B------:R-:W4:Y:S02]  /*5f5d0*/  LDL.LU R14, [R1+0x338] ;  /* 0x00033800010e7983 */ /* 0x000f240000300800 */
[----:B------:R-:W4:Y:S01]  /*5f5e0*/  LDL.LU R15, [R1+0x33c] ;  /* 0x00033c00010f7983 */ /* 0x000f220000300800 */
        /* <DEDUP_REMOVED lines=8> */
[----:B---3--:R2:W-:Y:S02]  /*5f670*/  STL.64 [R1+0x3f00], R8 ;  /* 0x003f000801007387 */ /* 0x0085e40000100a00 */
[----:B0-----:R-:W-:-:S02]  /*5f680*/  IMAD.MOV.U32 R10, RZ, RZ, R28 ;  /* 0x000000ffff0a7224 */ /* 0x001fc400078e001c */
[----:B------:R-:W-:-:S07]  /*5f690*/  IMAD.MOV.U32 R11, RZ, RZ, R25 ;  /* 0x000000ffff0b7224 */ /* 0x000fce00078e0019 */
[C---:B--2---:R-:W-:Y:S01]  /*5f6a0*/  HMMA.16816.F32.BF16 R8, R16.reuse, R10, R20 ;  /* 0x0000000a1008723c */ /* 0x044fe20000041814 */
[----:B------:R-:W2:Y:S01]  /*5f6b0*/  LDL.LU.64 R22, [R1+0x3fc0] ;  /* 0x003fc00001167983 */ /* 0x000ea20000300a00 */
[----:B------:R-:W3:Y:S11]  /*5f6c0*/  LDL.LU.64 R20, [R1+0x3fb8] ;  /* 0x003fb80001147983 */ /* 0x000ef60000300a00 */
[----:B------:R-:W-:Y:S10]  /*5f6d0*/  @!UPT UIADD3 URZ, URZ, URZ, URZ ;  /* 0x0000003f3f3ff290 */ /* 0x000ff4000fffe03f */
[----:B------:R-:W-:Y:S01]  /*5f6e0*/  STL.64 [R1+0xa00], R8 ;  /* 0x000a000801007387 */ /* 0x000fe20000100a00 */
[----:B------:R4:W-:Y:S02]  /*5f6f0*/  STL.64 [R1+0xa08], R10 ;  /* 0x000a080a01007387 */ /* 0x0009e40000100a00 */
[----:B----4-:R-:W-:Y:S07]  /*5f700*/  HMMA.16816.F32.BF16 R8, R16, R6, R12 ;  /* 0x000000061008723c */ /* 0x010fee000004180c */
[----:B------:R-:W-:Y:S11]  /*5f710*/  IMAD.MOV.U32 R6, RZ, RZ, R24 ;  /* 0x000000ffff067224 */ /* 0x000ff600078e0018 */
[----:B------:R-:W-:Y:S05]  /*5f720*/  @!UPT UIADD3 URZ, URZ, URZ, URZ ;  /* 0x0000003f3f3ff290 */ /* 0x000fea000fffe03f */
[----:B------:R0:W-:Y:S01]  /*5f730*/  STL.64 [R1+0x9f0], R8 ;  /* 0x0009f00801007387 */ /* 0x0001e20000100a00 */
[----:B------:R1:W-:Y:S02]  /*5f740*/  STL.64 [R1+0x9f8], R10 ;  /* 0x0009f80a01007387 */ /* 0x0003e40000100a00 */
[----:B--2---:R-:W-:Y:S02]  /*5f750*/  IMAD.MOV.U32 R7, RZ, RZ, R23 ;  /* 0x000000ffff077224 */ /* 0x004fe400078e0017 */
[----:B------:R-:W-:Y:S02]  /*5f760*/  IMAD.MOV.U32 R26, RZ, RZ, R22 ;  /* 0x000000ffff1a7224 */ /* 0x000fe400078e0016 */
[----:B---3--:R-:W-:Y:S01]  /*5f770*/  IMAD.MOV.U32 R27, RZ, RZ, R21 ;  /* 0x000000ffff1b7224 */ /* 0x008fe200078e0015 */
[----:B------:R-:W-:Y:S01]  /*5f780*/  STL.64 [R1+0x3f58], R6 ;  /* 0x003f580601007387 */ /* 0x000fe20000100a00 */
[----:B------:R-:W2:Y:S02]  /*5f790*/  LDL.LU R12, [R1+0x2d0] ;  /* 0x0002d000010c7983 */ /* 0x000ea40000300800 */
[----:B------:R-:W2:Y:S02]  /*5f7a0*/  LDL.LU R13, [R1+0x2d4] ;  /* 0x0002d400010d7983 */ /* 0x000ea40000300800 */
[----:B------:R-:W3:Y:S01]  /*5f7b0*/  LDL.LU R14, [R1+0x2d8] ;  /* 0x0002d800010e7983 */ /* 0x000ee20000300800 */
[----:B------:R-:W3:Y:S01]  /*5f7c0*/  LDL.LU R15, [R1+0x2dc] ;  /* 0x0002dc00010f7983 */ /* 0x000ee20000300800 */
[----:B------:R-:W-:Y:S02]  /*5f7d0*/  STL.64 [R1+0x3fa0], R26 ;  /* 0x003fa01a01007387 */ /* 0x000fe40000100a00 */
[----:B0-----:R-:W4:Y:S02]  /*5f7e0*/  LDL.LU R8, [R1+0x310] ;  /* 0x0003100001087983 */ /* 0x001f240000300800 */
[----:B------:R-:W4:Y:S01]  /*5f7f0*/  LDL.LU R9, [R1+0x314] ;  /* 0x0003140001097983 */ /* 0x000f220000300800 */
[----:B-1----:R-:W2:Y:S01]  /*5f800*/  LDL.LU R10, [R1+0x318] ;  /* 0x00031800010a7983 */ /* 0x002ea20000300800 */
[----:B------:R-:W2:Y:S03]  /*5f810*/  LDL.LU R11, [R1+0x31c] ;  /* 0x00031c00010b7983 */ /* 0x000ea60000300800 */
[----:B--2---:R-:W-:Y:S01]  /*5f820*/  STL.64 [R1+0x3fb0], R10 ;  /* 0x003fb00a01007387 */ /* 0x004fe20000100a00 */
[----:B----4-:R0:W-:Y:S03]  /*5f830*/  STL.64 [R1+0x3fa8], R8 ;  /* 0x003fa80801007387 */ /* 0x0101e60000100a00 */
[----:B0-----:R-:W2:Y:S01]  /*5f840*/  LDL.LU R8, [R1+0x320] ;  /* 0x0003200001087983 */ /* 0x001ea20000300800 */
        /* <DEDUP_REMOVED lines=8> */
[----:B------:R-:W4:Y:S02]  /*5f8d0*/  LDL.LU R14, [R1+0x2e8] ;  /* 0x0002e800010e7983 */ /* 0x000f240000300800 */
[----:B------:R-:W4:Y:S02]  /*5f8e0*/  LDL.LU R15, [R1+0x2ec] ;  /* 0x0002ec00010f7983 */ /* 0x000f240000300800 */
[----:B----4-:R0:W-:Y:S01]  /*5f8f0*/  STL.64 [R1+0x3f78], R14 ;  /* 0x003f780e01007387 */ /* 0x0101e20000100a00 */
[----:B---3--:R-:W-:Y:S02]  /*5f900*/  STL.64 [R1+0x3f70], R12 ;  /* 0x003f700c01007387 */ /* 0x008fe40000100a00 */
[----:B0-----:R-:W-:-:S02]  /*5f910*/  IMAD.MOV.U32 R14, RZ, RZ, R20 ;  /* 0x000000ffff0e7224 */ /* 0x001fc400078e0014 */
[----:B------:R-:W-:-:S05]  /*5f920*/  IMAD.MOV.U32 R15, RZ, RZ, R3 ;  /* 0x000000ffff0f7224 */ /* 0x000fca00078e0003 */
[----:B------:R0:W-:Y:S01]  /*5f930*/  STL.64 [R1+0x3f88], R14 ;  /* 0x003f880e01007387 */ /* 0x0001e20000100a00 */
[----:B------:R-:W3:Y:S03]  /*5f940*/  LDL.64 R6, [R1+0x198] ;  /* 0x0001980001067983 */ /* 0x000ee60000100a00 */
[----:B0-----:R-:W4:Y:S04]  /*5f950*/  LDL.64 R14, [R1+0x1b8] ;  /* 0x0001b800010e7983 */ /* 0x001f280000100a00 */
[----:B---3--:R0:W-:Y:S01]  /*5f960*/  STL.64 [R1+0x3f80], R6 ;  /* 0x003f800601007387 */ /* 0x0081e20000100a00 */
[----:B------:R-:W3:Y:S02]  /*5f970*/  LDL.LU R4, [R1+0x2f0] ;  /* 0x0002f00001047983 */ /* 0x000ee40000300800 */
[----:B------:R-:W3:Y:S01]  /*5f980*/  LDL.LU R5, [R1+0x2f4] ;  /* 0x0002f40001057983 */ /* 0x000ee20000300800 */
[----:B0-----:R-:W3:Y:S01]  /*5f990*/  LDL.LU R6, [R1+0x2f8] ;  /* 0x0002f80001067983 */ /* 0x001ee20000300800 */
[----:B------:R-:W3:Y:S01]  /*5f9a0*/  LDL.LU R7, [R1+0x2fc] ;  /* 0x0002fc0001077983 */ /* 0x000ee20000300800 */
[C---:B--2---:R-:W-:Y:S02]  /*5f9b0*/  HMMA.16816.F32.BF16 R8, R16.reuse, R26, R8 ;  /* 0x0000001a1008723c */ /* 0x044fe40000041808 */
[----:B---3--:R-:W-:Y:S01]  /*5f9c0*/  STL.64 [R1+0x3f98], R6 ;  /* 0x003f980601007387 */ /* 0x008fe20000100a00 */
[----:B------:R0:W-:Y:S03]  /*5f9d0*/  STL.64 [R1+0x3f90], R4 ;  /* 0x003f900401007387 */ /* 0x0001e60000100a00 */
[----:B0-----:R-:W4:Y:S01]  /*5f9e0*/  LDL.LU R4, [R1+0x300] ;  /* 0x0003000001047983 */ /* 0x001f220000300800 */
[----:B------:R-:W4:Y:S02]  /*5f9f0*/  LDL.LU R5, [R1+0x304] ;  /* 0x0003040001057983 */ /* 0x000f240000300800 */
[----:B------:R-:W4:Y:S02]  /*5fa00*/  LDL.LU R6, [R1+0x308] ;  /* 0x0003080001067983 */ /* 0x000f240000300800 */
[----:B------:R-:W4:Y:S01]  /*5fa10*/  LDL.LU R7, [R1+0x30c] ;  /* 0x00030c0001077983 */ /* 0x000f220000300800 */
[----:B------:R-:W2:Y:S01]  /*5fa20*/  LDL.LU R20, [R1+0x2c0] ;  /* 0x0002c00001147983 */ /* 0x000ea20000300800 */
[----:B------:R-:W2:Y:S02]  /*5fa30*/  LDL.LU R21, [R1+0x2c4] ;  /* 0x0002c40001157983 */ /* 0x000ea40000300800 */
[----:B------:R-:W3:Y:S02]  /*5fa40*/  LDL.LU R22, [R1+0x2c8] ;  /* 0x0002c80001167983 */ /* 0x000ee40000300800 */
[----:B------:R-:W3:Y:S02]  /*5fa50*/  LDL.LU R23, [R1+0x2cc] ;  /* 0x0002cc0001177983 */ /* 0x000ee40000300800 */
[----:B------:R-:W-:Y:S01]  /*5fa60*/  IMAD.MOV.U32 R3, RZ, RZ, R27 ;  /* 0x000000ffff037224 */ /* 0x000fe200078e001b */
[----:B---3--:R-:W-:Y:S01]  /*5fa70*/  STL.64 [R1+0x3f48], R22 ;  /* 0x003f481601007387 */ /* 0x008fe20000100a00 */
[----:B--2---:R-:W-:Y:S02]  /*5fa80*/  STL.64 [R1+0x3f40], R20 ;  /* 0x003f401401007387 */ /* 0x004fe40000100a00 */
[----:B------:R-:W-:Y:S02]  /*5fa90*/  STL.64 [R1+0x9e0], R8 ;  /* 0x0009e00801007387 */ /* 0x000fe40000100a00 */
[----:B------:R0:W-:Y:S02]  /*5faa0*/  STL.64 [R1+0x9e8], R10 ;  /* 0x0009e80a01007387 */ /* 0x0001e40000100a00 */
[----:B0-----:R-:W2:Y:S01]  /*5fab0*/  LDL.LU.64 R10, [R1+0x3fb0] ;  /* 0x003fb000010a7983 */ /* 0x001ea20000300a00 */
[----:B------:R-:W2:Y:S02]  /*5fac0*/  LDL.LU.64 R8, [R1+0x3fa8] ;  /* 0x003fa80001087983 */ /* 0x000ea40000300a00 */
[----:B------:R-:W2:Y:S02]  /*5fad0*/  LDL.LU.64 R26, [R1+0x3fa0] ;  /* 0x003fa000011a7983 */ /* 0x000ea40000300a00 */
[----:B------:R-:W3:Y:S01]  /*5fae0*/  LDL.LU R24, [R1+0x2a0] ;  /* 0x0002a00001187983 */ /* 0x000ee20000300800 */
[C---:B--2---:R-:W-:Y:S11]  /*5faf0*/  HMMA.16816.F32.BF16 R8, R16.reuse, R26, R8 ;  /* 0x0000001a1008723c */ /* 0x044ff60000041808 */
[----:B------:R-:W-:Y:S11]  /*5fb00*/  @!UPT UIADD3 URZ, URZ, URZ, URZ ;  /* 0x0000003f3f3ff290 */ /* 0x000ff6000fffe03f */
[----:B------:R-:W-:Y:S01]  /*5fb10*/  @!UPT UIADD3 URZ, URZ, URZ, URZ ;  /* 0x0000003f3f3ff290 */ /* 0x000fe2000fffe03f */
[----:B------:R-:W-:Y:S01]  /*5fb20*/  STL.64 [R1+0x730], R8 ;  /* 0x0007300801007387 */ /* 0x000fe20000100a00 */
[----:B------:R-:W-:Y:S02]  /*5fb30*/  STL.64 [R1+0x738], R10 ;  /* 0x0007380a01007387 */ /* 0x000fe40000100a00 */
[----:B------:R-:W3:Y:S02]  /*5fb40*/  LDL.LU R25, [R1+0x2a4] ;  /* 0x0002a40001197983 */ /* 0x000ee40000300800 */
[----:B------:R-:W2:Y:S01]  /*5fb50*/  LDL.LU R26, [R1+0x2a8] ;  /* 0x0002a800011a7983 */ /* 0x000ea20000300800 */
[----:B------:R-:W2:Y:S04]  /*5fb60*/  LDL.LU R27, [R1+0x2ac] ;  /* 0x0002ac00011b7983 */ /* 0x000ea80000300800 */
[----:B--2---:R0:W-:Y:S01]  /*5fb70*/  STL.64 [R1+0x3f28], R26 ;  /* 0x003f281a01007387 */ /* 0x0041e20000100a00 */
[----:B---3--:R1:W-:Y:S03]  /*5fb80*/  STL.64 [R1+0x3f20], R24 ;  /* 0x003f201801007387 */ /* 0x0083e60000100a00 */
[----:B0-----:R-:W2:Y:S01]  /*5fb90*/  LDL.64 R26, [R1+0x28] ;  /* 0x00002800011a7983 */ /* 0x001ea20000100a00 */
[----:B----4-:R-:W-:Y:S03]  /*5fba0*/  HMMA.16816.F32.BF16 R4, R16, R14, R4 ;  /* 0x0000000e1004723c */ /* 0x010fe60000041804 */
[----:B--2---:R0:W-:Y:S01]  /*5fbb0*/  STL.64 [R1+0x3f50], R26 ;  /* 0x003f501a01007387 */ /* 0x0041e20000100a00 */
[----:B-1----:R-:W2:Y:S02]  /*5fbc0*/  LDL.LU R24, [R1+0x680] ;  /* 0x0006800001187983 */ /* 0x002ea40000300800 */
[----:B------:R-:W2:Y:S01]  /*5fbd0*/  LDL.LU R25, [R1+0x684] ;  /* 0x0006840001197983 */ /* 0x000ea20000300800 */
[----:B0-----:R-:W2:Y:S01]  /*5fbe0*/  LDL.LU R26, [R1+0x688] ;  /* 0x00068800011a7983 */ /* 0x001ea20000300800 */
[----:B------:R-:W2:Y:S02]  /*5fbf0*/  LDL.LU R27, [R1+0x68c] ;  /* 0x00068c00011b7983 */ /* 0x000ea40000300800 */
[----:B------:R-:W3:Y:S02]  /*5fc00*/  LDL.64 R10, [R1+0x8] ;  /* 0x00000800010a7983 */ /* 0x000ee40000100a00 */
[----:B------:R-:W-:-:S02]  /*5fc10*/  IMAD.MOV.U32 R22, RZ, RZ, R2 ;  /* 0x000000ffff167224 */ /* 0x000fc400078e0002 */
[----:B------:R-:W-:Y:S02]  /*5fc20*/  IMAD.MOV.U32 R23, RZ, RZ, R0 ;  /* 0x000000ffff177224 */ /* 0x000fe400078e0000 */
[----:B------:R-:W-:Y:S02]  /*5fc30*/  IMAD.MOV.U32 R2, RZ, RZ, R14 ;  /* 0x000000ffff027224 */ /* 0x000fe400078e000e */
[----:B------:R-:W-:Y:S01]  /*5fc40*/  IMAD.MOV.U32 R0, RZ, RZ, R15 ;  /* 0x000000ffff007224 */ /* 0x000fe200078e000f */
[----:B---3--:R0:W-:Y:S04]  /*5fc50*/  STL.64 [R1+0x3f10], R10 ;  /* 0x003f100a01007387 */ /* 0x0081e80000100a00 */
[----:B0-----:R-:W3:Y:S01]  /*5fc60*/  LDL.64 R10, [R1+0x18] ;  /* 0x00001800010a7983 */ /* 0x001ee20000100a00 */
[----:B------:R-:W-:Y:S02]  /*5fc70*/  STL.64 [R1+0x720], R4 ;  /* 0x0007200401007387 */ /* 0x000fe40000100a00 */
[----:B------:R0:W-:Y:S02]  /*5fc80*/  STL.64 [R1+0x728], R6 ;  /* 0x0007280601007387 */ /* 0x0001e40000100a00 */
[----:B0-----:R-:W4:Y:S01]  /*5fc90*/  LDL.LU.64 R6, [R1+0x3f98] ;  /* 0x003f980001067983 */ /* 0x001f220000300a00 */
[----:B------:R-:W4:Y:S02]  /*5fca0*/  LDL.LU.64 R4, [R1+0x3f90] ;  /* 0x003f900001047983 */ /* 0x000f240000300a00 */
[----:B------:R-:W4:Y:S02]  /*5fcb0*/  LDL.LU.64 R14, [R1+0x3f88] ;  /* 0x003f8800010e7983 */ /* 0x000f240000300a00 */
[C---:B----4-:R-:W-:Y:S01]  /*5fcc0*/  HMMA.16816.F32.BF16 R12, R16.reuse, R14, R4 ;  /* 0x0000000e100c723c */ /* 0x050fe20000041804 */
[----:B------:R-:W4:Y:S11]  /*5fcd0*/  LDL.LU.64 R6, [R1+0x3f80] ;  /* 0x003f800001067983 */ /* 0x000f360000300a00 */
[----:B------:R-:W-:Y:S11]  /*5fce0*/  @!UPT UIADD3 URZ, URZ, URZ, URZ ;  /* 0x0000003f3f3ff290 */ /* 0x000ff6000fffe03f */
[----:B------:R-:W-:Y:S01]  /*5fcf0*/  STL.64 [R1+0x710], R12 ;  /* 0x0007100c01007387 */ /* 0x000fe20000100a00 */
[----:B------:R0:W-:Y:S03]  /*5fd00*/  STL.64 [R1+0x718], R14 ;  /* 0x0007180e01007387 */ /* 0x0001e60000100a00 */
[----:B0-----:R-:W2:Y:S01]  /*5fd10*/  LDL.LU.64 R14, [R1+0x3f78] ;  /* 0x003f7800010e7983 */ /* 0x001ea20000300a00 */
[----:B------:R-:W2:Y:S02]  /*5fd20*/  LDL.LU.64 R12, [R1+0x3f70] ;  /* 0x003f7000010c7983 */ /* 0x000ea40000300a00 */
[----:B----4-:R-:W-:Y:S01]  /*5fd30*/  IMAD.MOV.U32 R28, RZ, RZ, R7 ;  /* 0x000000ffff1c7224 */ /* 0x010fe200078e0007 */
[C---:B--2---:R-:W-:Y:S11]  /*5fd40*/  HMMA.16816.F32.BF16 R12, R16.reuse, R6, R12 ;  /* 0x00000006100c723c */ /* 0x044ff6000004180c */
[----:B------:R-:W-:Y:S11]  /*5fd50*/  @!UPT UIADD3 URZ, URZ, URZ, URZ ;  /* 0x0000003f3f3ff290 */ /* 0x000ff6000fffe03f */
[----:B------:R-:W-:Y:S01]  /*5fd60*/  @!UPT UIADD3 URZ, URZ, URZ, URZ ;  /* 0x0000003f3f3ff290 */ /* 0x000fe2000fffe03f */
[----:B------:R-:W-:Y:S01]  /*5fd70*/  STL.64 [R1+0x700], R12 ;  /* 0x0007000c01007387 */ /* 0x000fe20000100a00 */
[----:B------:R0:W-:Y:S03]  /*5fd80*/  STL.64 [R1+0x708], R14 ;  /* 0x0007080e01007387 */ /* 0x0001e60000100a00 */
[----:B0-----:R-:W2:Y:S01]  /*5fd90*/  LDL.LU.64 R14, [R1+0x3f68] ;  /* 0x003f6800010e7983 */ /* 0x001ea20000300a00 */
[----:B------:R-:W2:Y:S02]  /*5fda0*/  LDL.LU.64 R12, [R1+0x3f60] ;  /* 0x003f6000010c7983 */ /* 0x000ea40000300a00 */
[----:B------:R-:W2:Y:S01]  /*5fdb0*/  LDL.LU.64 R6, [R1+0x3f58] ;  /* 0x003f580001067983 */ /* 0x000ea20000300a00 */
[C---:B------:R-:W-:Y:S08]  /*5fdc0*/  HMMA.16816.F32.BF16 R20, R16.reuse, R22, R24 ;  /* 0x000000161014723c */ /* 0x040ff00000041818 */
[C---:B--2---:R-:W-:Y:S01]  /*5fdd0*/  HMMA.16816.F32.BF16 R4, R16.reuse, R6, R12 ;  /* 0x000000061004723c */ /* 0x044fe2000004180c */
[----:B------:R-:W2:Y:S11]  /*5fde0*/  LDL.LU R12, [R1+0x280] ;  /* 0x00028000010c7983 */ /* 0x000eb60000300800 */
[----:B------:R-:W-:Y:S11]  /*5fdf0*/  @!UPT UIADD3 URZ, URZ, URZ, URZ ;  /* 0x0000003f3f3ff290 */ /* 0x000ff6000fffe03f */
[----:B------:R-:W-:Y:S01]  /*5fe00*/  STL.64 [R1+0x6f0], R4 ;  /* 0x0006f00401007387 */ /* 0x000fe20000100a00 */
[----:B------:R-:W-:Y:S02]  /*5fe10*/  STL.64 [R1+0x6f8], R6 ;  /* 0x0006f80601007387 */ /* 0x000fe40000100a00 */
[----:B------:R-:W0:Y:S04]  /*5fe20*/  LDSM.16.MT88.4 R4, [R29+0x14280] ;  /* 0x014280001d04783b */ /* 0x000e280000004200 */
[----:B------:R-:W2:Y:S01]  /*5fe30*/  LDL.LU R13, [R1+0x284] ;  /* 0x00028400010d7983 */ /* 0x000ea20000300800 */
[----:B------:R-:W2:Y:S01]  /*5fe40*/  LDL.LU R14, [R1+0x288] ;  /* 0x00028800010e7983 */ /* 0x000ea20000300800 */
[----:B------:R-:W2:Y:S03]  /*5fe50*/  LDL.LU R15, [R1+0x28c] ;  /* 0x00028c00010f7983 */ /* 0x000ea60000300800 */
[----:B0-----:R0:W-:Y:S01]  /*5fe60*/  STL.64 [R1+0x3e50], R6 ;  /* 0x003e500601007387 */ /* 0x0011e20000100a00 */
[----:B------:R-:W-:Y:S03]  /*5fe70*/  STL.64 [R1+0x3e48], R4 ;  /* 0x003e480401007387 */ /* 0x000fe60000100a00 */
[----:B0-----:R-:W4:Y:S04]  /*5fe80*/  LDL R6, [R1+0x168] ;  /* 0x0001680001067983 */ /* 0x001f280000100800 */
[----:B------:R-:W4:Y:S01]  /*5fe90*/  LDL R7, [R1+0x16c] ;  /* 0x00016c0001077983 */ /* 0x000f220000100800 */
[----:B------:R-:W2:Y:S02]  /*5fea0*/  LDL.LU.64 R26, [R1+0x3f50] ;  /* 0x003f5000011a7983 */ /* 0x000ea40000300a00 */
[----:B------:R-:W-:Y:S02]  /*5feb0*/  STL.64 [R1+0x6e0], R20 ;  /* 0x0006e01401007387 */ /* 0x000fe40000100a00 */
[----:B------:R0:W-:Y:S02]  /*5fec0*/  STL.64 [R1+0x6e8], R22 ;  /* 0x0006e81601007387 */ /* 0x0001e40000100a00 */
        /* <DEDUP_REMOVED lines=10> */
[----:B-1----:R-:W4:Y:S02]  /*5ff70*/  LDL.LU R18, [R1+0x298] ;  /* 0x0002980001127983 */ /* 0x002f240000300800 */
[----:B------:R-:W4:Y:S01]  /*5ff80*/  LDL.LU R19, [R1+0x29c] ;  /* 0x00029c0001137983 */ /* 0x000f220000300800 */
[----:B------:R0:W-:Y:S01]  /*5ff90*/  STL.64 [R1+0x3e60], R6 ;  /* 0x003e600601007387 */ /* 0x0001e20000100a00 */
[----:B------:R-:W2:Y:S02]  /*5ffa0*/  LDL.LU R4, [R1+0x2b0] ;  /* 0x0002b00001047983 */ /* 0x000ea40000300800 */
[----:B------:R-:W2:Y:S01]  /*5ffb0*/  LDL.LU R5, [R1+0x2b4] ;  /* 0x0002b40001057983 */ /* 0x000ea20000300800 */
[----:B0-----:R-:W2:Y:S01]  /*5ffc0*/  LDL.LU R6, [R1+0x2b8] ;  /* 0x0002b80001067983 */ /* 0x001ea20000300800 */
[----:B------:R-:W2:Y:S02]  /*5ffd0*/  LDL.LU R7, [R1+0x2bc] ;  /* 0x0002bc0001077983 */ /* 0x000ea40000300800 */
[C---:B--2---:R-:W-:Y:S11]  /*5ffe0*/  HMMA.16816.F32.BF16 R4, R20.reuse, R26, R4 ;  /* 0x0000001a1404723c */ /* 0x044ff60000041804 */
[----:B------:R-:W-:Y:S11]  /*5fff0*/  @!UPT UIADD3 URZ, URZ, URZ, URZ ;  /* 0x0000003f3f3ff290 */ /* 0x000ff6000fffe03f */
[----:B------:R-:W-:Y:S01]  /*60000*/  @!UPT UIADD3 URZ, URZ, URZ, URZ ;  /* 0x0000003f3f3ff290 */ /* 0x000fe2000fffe03f */
[----:B------:R0:W-:Y:S01]  /*60010*/  STL.64 [R1+0x330], R4 ;  /* 0x0003300401007387 */ /* 0x0001e20000100a00 */
[----:B------:R-:W-:Y:S02]  /*60020*/  STL.64 [R1+0x338], R6 ;  /* 0x0003380601007387 */ /* 0x000fe40000100a00 */
[----:B0-----:R-:W-:Y:S02]  /*60030*/  IMAD.MOV.U32 R5, RZ, RZ, R26 ;  /* 0x000000ffff057224 */ /* 0x001fe400078e001a */
[----:B------:R-:W-:Y:S02]  /*60040*/  IMAD.MOV.U32 R4, RZ, RZ, R27 ;  /* 0x000000ffff047224 */ /* 0x000fe400078e001b */
[----:B------:R-:W3:Y:S01]  /*60050*/  LDL.LU.64 R26, [R1+0x3f28] ;  /* 0x003f2800011a7983 */ /* 0x000ee20000300a00 */
[----:B------:R-:W3:Y:S02]  /*60060*/  LDL.LU.64 R24, [R1+0x3f20] ;  /* 0x003f200001187983 */ /* 0x000ee40000300a00 */
[----:B------:R0:W-:Y:S02]  /*60070*/  STL.64 [R1+0x3eb0], R4 ;  /* 0x003eb00401007387 */ /* 0x0001e40000100a00 */
[----:B0-----:R-:W2:Y:S01]  /*60080*/  LDL.LU R4, [R1+0x270] ;  /* 0x0002700001047983 */ /* 0x001ea20000300800 */
[----:B------:R-:W2:Y:S02]  /*60090*/  LDL.LU R5, [R1+0x274] ;  /* 0x0002740001057983 */ /* 0x000ea40000300800 */
[----:B------:R-:W2:Y:S02]  /*600a0*/  LDL.LU R6, [R1+0x278] ;  /* 0x0002780001067983 */ /* 0x000ea40000300800 */
[----:B------:R-:W2:Y:S01]  /*600b0*/  LDL.LU R7, [R1+0x27c] ;  /* 0x00027c0001077983 */ /* 0x000ea20000300800 */
[C---:B---3--:R-:W-:Y:S11]  /*600c0*/  HMMA.16816.F32.BF16 R24, R20.reuse, R10, R24 ;  /* 0x0000000a1418723c */ /* 0x048ff60000041818 */
[----:B------:R-:W-:Y:S11]  /*600d0*/  @!UPT UIADD3 URZ, URZ, URZ, URZ ;  /* 0x0000003f3f3ff290 */ /* 0x000ff6000fffe03f */
[----:B------:R-:W-:Y:S01]  /*600e0*/  @!UPT UIADD3 URZ, URZ, URZ, URZ ;  /* 0x0000003f3f3ff290 */ /* 0x000fe2000fffe03f */
[----:B------:R0:W-:Y:S01]  /*600f0*/  STL.64 [R1+0x320], R24 ;  /* 0x0003201801007387 */ /* 0x0001e20000100a00 */
[----:B------:R1:W-:Y:S02]  /*60100*/  STL.64 [R1+0x328], R26 ;  /* 0x0003281a01007387 */ /* 0x0003e40000100a00 */
[----:B0-----:R-:W-:Y:S01]  /*60110*/  IMAD.MOV.U32 R25, RZ, RZ, R10 ;  /* 0x000000ffff197224 */ /* 0x001fe200078e000a */
[----:B-1----:R-:W3:Y:S01]  /*60120*/  LDL.LU.64 R26, [R1+0x3f18] ;  /* 0x003f1800011a7983 */ /* 0x002ee20000300a00 */
[----:B------:R-:W-:Y:S02]  /*60130*/  IMAD.MOV.U32 R24, RZ, RZ, R11 ;  /* 0x000000ffff187224 */ /* 0x000fe400078e000b */
[----:B------:R-:W4:Y:S02]  /*60140*/  LDL.LU.64 R10, [R1+0x3f10] ;  /* 0x003f1000010a7983 */ /* 0x000f240000300a00 */
[C---:B----4-:R-:W-:Y:S11]  /*60150*/  HMMA.16816.F32.BF16 R16, R20.reuse, R10, R16 ;  /* 0x0000000a1410723c */ /* 0x050ff60000041810 */
[----:B------:R-:W-:Y:S11]  /*60160*/  @!UPT UIADD3 URZ, URZ, URZ, URZ ;  /* 0x0000003f3f3ff290 */ /* 0x000ff6000fffe03f */
[----:B------:R-:W-:Y:S01]  /*60170*/  @!UPT UIADD3 URZ, URZ, URZ, URZ ;  /* 0x0000003f3f3ff290 */ /* 0x000fe2000fffe03f */
[----:B------:R0:W-:Y:S01]  /*60180*/  STL.64 [R1+0x310], R16 ;  /* 0x0003101001007387 */ /* 0x0001e20000100a00 */
[----:B------:R-:W-:Y:S02]  /*60190*/  STL.64 [R1+0x318], R18 ;  /* 0x0003181201007387 */ /* 0x000fe40000100a00 */
[----:B0-----:R-:W-:Y:S02]  /*601a0*/  IMAD.MOV.U32 R17, RZ, RZ, R10 ;  /* 0x000000ffff117224 */ /* 0x001fe400078e000a */
[----:B------:R-:W-:Y:S02]  /*601b0*/  IMAD.MOV.U32 R16, RZ, RZ, R11 ;  /* 0x000000ffff107224 */ /* 0x000fe400078e000b */
[----:B------:R-:W4:Y:S01]  /*601c0*/  LDL.LU.64 R10, [R1+0x3f08] ;  /* 0x003f0800010a7983 */ /* 0x000f220000300a00 */
[----:B------:R-:W2:Y:S02]  /*601d0*/  LDL.LU.64 R8, [R1+0x3f00] ;  /* 0x003f000001087983 */ /* 0x000ea40000300a00 */
[----:B------:R0:W-:Y:S02]  /*601e0*/  STL.64 [R1+0x3ed8], R16 ;  /* 0x003ed81001007387 */ /* 0x0001e40000100a00 */
[----:B0-----:R-:W2:Y:S01]  /*601f0*/  LDL.LU R16, [R1+0x250] ;  /* 0x0002500001107983 */ /* 0x001ea20000300800 */
[----:B------:R-:W2:Y:S02]  /*60200*/  LDL.LU R17, [R1+0x254] ;  /* 0x0002540001117983 */ /* 0x000ea40000300800 */
[----:B------:R-:W2:Y:S02]  /*60210*/  LDL.LU R18, [R1+0x258] ;  /* 0x0002580001127983 */ /* 0x000ea40000300800 */
[----:B------:R-:W2:Y:S01]  /*60220*/  LDL.LU R19, [R1+0x25c] ;  /* 0x00025c0001137983 */ /* 0x000ea20000300800 */
[C---:B---3--:R-:W-:Y:S01]  /*60230*/  HMMA.16816.F32.BF16 R12, R20.reuse, R26, R12 ;  /* 0x0000001a140c723c */ /* 0x048fe2000004180c */
[----:B--2---:R-:W-:Y:S01]  /*60240*/  STL.64 [R1+0x3ee8], R18 ;  /* 0x003ee81201007387 */ /* 0x004fe20000100a00 */
[----:B------:R0:W-:Y:S03]  /*60250*/  STL.64 [R1+0x3ee0], R16 ;  /* 0x003ee01001007387 */ /* 0x0001e60000100a00 */
[----:B0-----:R-:W4:Y:S01]  /*60260*/  LDL.LU R16, [R1+0x260] ;  /* 0x0002600001107983 */ /* 0x001f220000300800 */
[----:B------:R-:W4:Y:S02]  /*60270*/  LDL.LU R17, [R1+0x264] ;  /* 0x0002640001117983 */ /* 0x000f240000300800 */
[----:B------:R-:W4:Y:S02]  /*60280*/  LDL.LU R18, [R1+0x268] ;  /* 0x0002680001127983 */ /* 0x000f240000300800 */
[----:B------:R-:W4:Y:S11]  /*60290*/  LDL.LU R19, [R1+0x26c] ;  /* 0x00026c0001137983 */ /* 0x000f360000300800 */
[----:B------:R-:W-:Y:S02]  /*602a0*/  @!UPT UIADD3 URZ, URZ, URZ, URZ ;  /* 0x0000003f3f3ff290 */ /* 0x000fe4000fffe03f */
[----:B------:R-:W-:Y:S01]  /*602b0*/  STL.64 [R1+0x300], R12 ;  /* 0x0003000c01007387 */ /* 0x000fe20000100a00 */
[----:B------:R0:W-:Y:S03]  /*602c0*/  STL.64 [R1+0x308], R14 ;  /* 0x0003080e01007387 */ /* 0x0001e60000100a00 */
[----:B0-----:R-:W2:Y:S01]  /*602d0*/  LDL.LU.64 R14, [R1+0x3ef8] ;  /* 0x003ef800010e7983 */ /* 0x001ea20000300a00 */
[----:B------:R-:W3:Y:S02]  /*602e0*/  LDL.LU.64 R12, [R1+0x3ef0] ;  /* 0x003ef000010c7983 */ /* 0x000ee40000300a00 */
[----:B------:R-:W-:Y:S01]  /*602f0*/  STL.64 [R1+0x3e78], R26 ;  /* 0x003e781a01007387 */ /* 0x000fe20000100a00 */
[C---:B--2---:R-:W-:Y:S11]  /*60300*/  HMMA.16816.F32.BF16 R4, R20.reuse, R14, R4 ;  /* 0x0000000e1404723c */ /* 0x044ff60000041804 */
[----:B------:R-:W-:Y:S11]  /*60310*/  @!UPT UIADD3 URZ, URZ, URZ, URZ ;  /* 0x0000003f3f3ff290 */ /* 0x000ff6000fffe03f */
[----:B------:R-:W-:Y:S01]  /*60320*/  @!UPT UIADD3 URZ, URZ, URZ, URZ ;  /* 0x0000003f3f3ff290 */ /* 0x000fe2000fffe03f */
[----:B------:R0:W-:Y:S01]  /*60330*/  STL.64 [R1+0x2f0], R4 ;  /* 0x0002f00401007387 */ /* 0x0001e20000100a00 */
[----:B------:R1:W-:Y:S03]  /*60340*/  STL.64 [R1+0x2f8], R6 ;  /* 0x0002f80601007387 */ /* 0x0003e60000100a00 */
[----:B0-----:R-:W2:Y:S01]  /*60350*/  LDL.LU R4, [R1+0x650] ;  /* 0x0006500001047983 */ /* 0x001ea20000300800 */
[----:B------:R-:W2:Y:S02]  /*60360*/  LDL.LU R5, [R1+0x654] ;  /* 0x0006540001057983 */ /* 0x000ea40000300800 */
[----:B-1----:R-:W2:Y:S02]  /*60370*/  LDL.LU R6, [R1+0x658] ;  /* 0x0006580001067983 */ /* 0x002ea40000300800 */
[----:B------:R-:W2:Y:S01]  /*60380*/  LDL.LU R7, [R1+0x65c] ;  /* 0x00065c0001077983 */ /* 0x000ea20000300800 */
[C---:B----4-:R-:W-:Y:S01]  /*60390*/  HMMA.16816.F32.BF16 R16, R20.reuse, R10, R16 ;  /* 0x0000000a1410723c */ /* 0x050fe20000041810 */
[----:B--2---:R-:W-:Y:S01]  /*603a0*/  STL.64 [R1+0x3ec0], R6 ;  /* 0x003ec00601007387 */ /* 0x004fe20000100a00 */
[----:B------:R0:W-:Y:S03]  /*603b0*/  STL.64 [R1+0x3eb8], R4 ;  /* 0x003eb80401007387 */ /* 0x0001e60000100a00 */
[----:B0-----:R-:W2:Y:S01]  /*603c0*/  LDL.LU R4, [R1+0x660] ;  /* 0x0006600001047983 */ /* 0x001ea20000300800 */
[----:B------:R-:W2:Y:S02]  /*603d0*/  LDL.LU R5, [R1+0x664] ;  /* 0x0006640001057983 */ /* 0x000ea40000300800 */
[----:B------:R-:W4:Y:S02]  /*603e0*/  LDL.LU R6, [R1+0x668] ;  /* 0x0006680001067983 */ /* 0x000f240000300800 */
[----:B------:R-:W4:Y:S02]  /*603f0*/  LDL.LU R7, [R1+0x66c] ;  /* 0x00066c0001077983 */ /* 0x000f240000300800 */
[----:B----4-:R0:W-:Y:S01]  /*60400*/  STL.64 [R1+0x3ed0], R6 ;  /* 0x003ed00601007387 */ /* 0x0101e20000100a00 */
[----:B--2---:R-:W-:Y:S03]  /*60410*/  STL.64 [R1+0x3ec8], R4 ;  /* 0x003ec80401007387 */ /* 0x004fe60000100a00 */
[----:B0-----:R-:W2:Y:S01]  /*60420*/  LDL.64 R6, [R1+0x1e8] ;  /* 0x0001e80001067983 */ /* 0x001ea20000100a00 */
[----:B------:R0:W-:Y:S02]  /*60430*/  STL.64 [R1+0x3e00], R14 ;  /* 0x003e000e01007387 */ /* 0x0001e40000100a00 */
[----:B---3--:R-:W-:Y:S01]  /*60440*/  STL.64 [R1+0x3df8], R12 ;  /* 0x003df80c01007387 */ /* 0x008fe20000100a00 */
[----:B0-----:R-:W3:Y:S03]  /*60450*/  LDL.64 R14, [R1+0x38] ;  /* 0x00003800010e7983 */ /* 0x001ee60000100a00 */
[----:B------:R-:W-:Y:S02]  /*60460*/  STL.64 [R1+0x2e0], R16 ;  /* 0x0002e01001007387 */ /* 0x000fe40000100a00 */
[----:B------:R0:W-:Y:S02]  /*60470*/  STL.64 [R1+0x2e8], R18 ;  /* 0x0002e81201007387 */ /* 0x0001e40000100a00 */
[----:B0-----:R-:W3:Y:S01]  /*60480*/  LDL.LU.64 R18, [R1+0x3ee8] ;  /* 0x003ee80001127983 */ /* 0x001ee20000300a00 */
[----:B------:R-:W3:Y:S02]  /*60490*/  LDL.LU.64 R16, [R1+0x3ee0] ;  /* 0x003ee00001107983 */ /* 0x000ee40000300a00 */
[----:B------:R-:W-:Y:S02]  /*604a0*/  STL.64 [R1+0x3df0], R10 ;  /* 0x003df00a01007387 */ /* 0x000fe40000100a00 */
[----:B------:R0:W-:Y:S02]  /*604b0*/  STL.64 [R1+0x3de8], R8 ;  /* 0x003de80801007387 */ /* 0x0001e40000100a00 */
[----:B0-----:R-:W2:Y:S01]  /*604c0*/  LDL.LU R8, [R1+0x670] ;  /* 0x0006700001087983 */ /* 0x001ea20000300800 */
[----:B------:R-:W2:Y:S02]  /*604d0*/  LDL.LU R9, [R1+0x674] ;  /* 0x0006740001097983 */ /* 0x000ea40000300800 */
[----:B------:R-:W2:Y:S02]  /*604e0*/  LDL.LU R10, [R1+0x678] ;  /* 0x00067800010a7983 */ /* 0x000ea40000300800 */
[----:B------:R-:W2:Y:S01]  /*604f0*/  LDL.LU R11, [R1+0x67c] ;  /* 0x00067c00010b7983 */ /* 0x000ea20000300800 */
[----:B---3--:R-:W-:Y:S11]  /*60500*/  HMMA.16816.F32.BF16 R16, R20, R14, R16 ;  /* 0x0000000e1410723c */ /* 0x008ff60000041810 */
[----:B------:R-:W-:Y:S11]  /*60510*/  @!UPT UIADD3 URZ, URZ, URZ, URZ ;  /* 0x0000003f3f3ff290 */ /* 0x000ff6000fffe03f */
[----:B------:R-:W-:Y:S01]  /*60520*/  @!UPT UIADD3 URZ, URZ, URZ, URZ ;  /* 0x0000003f3f3ff290 */ /* 0x000fe2000fffe03f */
[----:B------:R0:W-:Y:S01]  /*60530*/  STL.64 [R1+0x6d0], R16 ;  /* 0x0006d01001007387 */ /* 0x0001e20000100a00 */
[----:B------:R-:W-:Y:S03]  /*60540*/  STL.64 [R1+0x6d8], R18 ;  /* 0x0006d81201007387 */ /* 0x000fe60000100a00 */
[----:B0-----:R-:W3:Y:S01]  /*60550*/  LDL.LU.64 R16, [R1+0x3ed8] ;  /* 0x003ed80001107983 */ /* 0x001ee20000300a00 */
[----:B------:R-:W-:Y:S02]  /*60560*/  IMAD.MOV.U32 R26, RZ, RZ, R2 ;  /* 0x000000ffff1a7224 */ /* 0x000fe400078e0002 */
[----:B------:R-:W-:Y:S02]  /*60570*/  IMAD.MOV.U32 R27, RZ, RZ, R0 ;  /* 0x000000ffff1b7224 */ /* 0x000fe400078e0000 */
[----:B------:R-:W-:Y:S02]  /*60580*/  IMAD.MOV.U32 R2, RZ, RZ, R14 ;  /* 0x000000ffff027224 */ /* 0x000fe400078e000e */
[----:B------:R-:W-:-:S02]  /*60590*/  IMAD.MOV.U32 R0, RZ, RZ, R15 ;  /* 0x000000ffff007224 */ /* 0x000fc400078e000f */
[----:B---3--:R-:W-:Y:S02]  /*605a0*/  IMAD.MOV.U32 R14, RZ, RZ, R17 ;  /* 0x000000ffff0e7224 */ /* 0x008fe400078e0011 */
[----:B------:R-:W-:Y:S02]  /*605b0*/  IMAD.MOV.U32 R15, RZ, RZ, R16 ;  /* 0x000000ffff0f7224 */ /* 0x000fe400078e0010 */
[----:B------:R-:W0:Y:S04]  /*605c0*/  LDSM.16.MT88.4 R16, [R29+0x14300] ;  /* 0x014300001d10783b */ /* 0x000e280000004200 */
[----:B------:R1:W-:Y:S04]  /*605d0*/  STL.64 [R1+0x3e18], R14 ;  /* 0x003e180e01007387 */ /* 0x0003e80000100a00 */
[----:B-1----:R-:W3:Y:S04]  /*605e0*/  LDL R14, [R1+0x1d8] ;  /* 0x0001d800010e7983 */ /* 0x002ee80000100800 */
[----:B0-----:R0:W-:Y:S01]  /*605f0*/  STL.64 [R1+0x3d28], R18 ;  /* 0x003d281201007387 */ /* 0x0011e20000100a00 */
[----:B------:R-:W-:Y:S03]  /*60600*/  STL.64 [R1+0x3d20], R16 ;  /* 0x003d201001007387 */ /* 0x000fe60000100a00 */
[----:B0-----:R-:W4:Y:S01]  /*60610*/  LDL.64 R18, [R1+0x178] ;  /* 0x0001780001127983 */ /* 0x001f220000100a00 */
[----:B--2---:R-:W-:Y:S01]  /*60620*/  HMMA.16816.F32.BF16 R8, R20, R6, R8 ;  /* 0x000000061408723c */ /* 0x004fe20000041808 */
[----:B------:R-:W-:-:S02]  /*60630*/  IMAD.MOV.U32 R15, RZ, RZ, R3 ;  /* 0x000000ffff0f7224 */ /* 0x000fc400078e0003 */
[----:B------:R-:W-:Y:S01]  /*60640*/  IMAD.MOV.U32 R3, RZ, RZ, R7 ;  /* 0x000000ffff037224 */ /* 0x000fe200078e0007 */
[----:B----4-:R0:W-:Y:S04]  /*60650*/  STL.64 [R1+0x3ea8], R18 ;  /* 0x003ea81201007387 */ /* 0x0101e80000100a00 */
[----:B0-----:R-:W2:Y:S11]  /*60660*/  LDL.64 R18, [R1+0x1c8] ;  /* 0x0001c80001127983 */ /* 0x001eb60000100a00 */
[----:B------:R-:W-:Y:S04]  /*60670*/  @!UPT UIADD3 URZ, URZ, URZ, URZ ;  /* 0x0000003f3f3ff290 */ /* 0x000fe8000fffe03f */
[----:B------:R0:W-:Y:S02]  /*60680*/  STL.64 [R1+0x6c0], R8 ;  /* 0x0006c00801007387 */ /* 0x0001e40000100a00 */
[----:B------:R-:W-:Y:S02]  /*60690*/  STL.64 [R1+0x6c8], R10 ;  /* 0x0006c80a01007387 */ /* 0x000fe40000100a00 */
[----:B0-----:R-:W-:Y:S02]  /*606a0*/  IMAD.MOV.U32 R8, RZ, RZ, R6 ;  /* 0x000000ffff087224 */ /* 0x001fe400078e0006 */
[----:B------:R-:W3:Y:S01]  /*606b0*/  LDL.LU.64 R6, [R1+0x3ed0] ;  /* 0x003ed00001067983 */ /* 0x000ee20000300a00 */
[----:B------:R-:W3:Y:S02]  /*606c0*/  LDL.LU.64 R4, [R1+0x3ec8] ;  /* 0x003ec80001047983 */ /* 0x000ee40000300a00 */
[----:B---3--:R-:W-:Y:S01]  /*606d0*/  HMMA.16816.F32.BF16 R12, R20, R14, R4 ;  /* 0x0000000e140c723c */ /* 0x008fe20000041804 */
        /* <DEDUP_REMOVED lines=8> */
[----:B------:R-:W3:Y:S02]  /*60760*/  LDL.LU R12, [R1+0x640] ;  /* 0x00064000010c7983 */ /* 0x000ee40000300800 */
[----:B------:R-:W3:Y:S01]  /*60770*/  LDL.LU R13, [R1+0x644] ;  /* 0x00064400010d7983 */ /* 0x000ee20000300800 */
[----:B0-----:R-:W3:Y:S01]  /*60780*/  LDL.LU R14, [R1+0x648] ;  /* 0x00064800010e7983 */ /* 0x001ee20000300800 */
[----:B------:R-:W3:Y:S01]  /*60790*/  LDL.LU R15, [R1+0x64c] ;  /* 0x00064c00010f7983 */ /* 0x000ee20000300800 */
        /* <DEDUP_REMOVED lines=8> */
[----:B------:R-:W4:Y:S01]  /*60820*/  LDL.LU R16, [R1+0x630] ;  /* 0x0006300001107983 */ /* 0x000f220000300800 */
[----:B------:R-:W4:Y:S01]  /*60830*/  LDL.LU R17, [R1+0x634] ;  /* 0x0006340001117983 */ /* 0x000f220000300800 */
[----:B------:R-:W4:Y:S02]  /*60840*/  LDL.LU R18, [R1+0x638] ;  /* 0x0006380001127983 */ /* 0x000f240000300800 */
[----:B------:R-:W4:Y:S01]  /*60850*/  LDL.LU R19, [R1+0x63c] ;  /* 0x00063c0001137983 */ /* 0x000f220000300800 */
[C---:B---3--:R-:W-:Y:S01]  /*60860*/  HMMA.16816.F32.BF16 R24, R20.reuse, R26, R12 ;  /* 0x0000001a1418723c */ /* 0x048fe2000004180c */
[----:B------:R0:W-:Y:S01]  /*60870*/  STL [R1+0x3ea0], R10 ;  /* 0x003ea00a01007387 */ /* 0x0001e20000100800 */
[----:B------:R-:W-:Y:S03]  /*60880*/  STL.64 [R1+0x3e98], R8 ;  /* 0x003e980801007387 */ /* 0x000fe60000100a00 */
[----:B0-----:R-:W4:Y:S11]  /*60890*/  LDL.64 R10, [R1+0x1a8] ;  /* 0x0001a800010a7983 */ /* 0x001f360000100a00 */
[----:B------:R-:W-:Y:S07]  /*608a0*/  @!UPT UIADD3 URZ, URZ, URZ, URZ ;  /* 0x0000003f3f3ff290 */ /* 0x000fee000fffe03f */
[----:B------:R0:W-:Y:S01]  /*608b0*/  STL.64 [R1+0x690], R24 ;  /* 0x0006901801007387 */ /* 0x0001e20000100a00 */
[----:B------:R1:W-:Y:S02]  /*608c0*/  STL.64 [R1+0x698], R26 ;  /* 0x0006981a01007387 */ /* 0x0003e40000100a00 */
[----:B--2---:R-:W-:Y:S02]  /*608d0*/  IMAD.MOV.U32 R15, RZ, RZ, R4 ;  /* 0x000000ffff0f7224 */ /* 0x004fe400078e0004 */
[----:B------:R-:W-:Y:S01]  /*608e0*/  IMAD.MOV.U32 R14, RZ, RZ, R5 ;  /* 0x000000ffff0e7224 */ /* 0x000fe200078e0005 */
[----:B------:R-:W2:Y:S01]  /*608f0*/  LDL.LU R4, [R1+0x600] ;  /* 0x0006000001047983 */ /* 0x000ea20000300800 */
[----:B------:R-:W2:Y:S02]  /*60900*/  LDL.LU R5, [R1+0x604] ;  /* 0x0006040001057983 */ /* 0x000ea40000300800 */
[----:B------:R-:W3:Y:S02]  /*60910*/  LDL.LU R6, [R1+0x608] ;  /* 0x0006080001067983 */ /* 0x000ee40000300800 */
[----:B------:R-:W3:Y:S01]  /*60920*/  LDL.LU R7, [R1+0x60c] ;  /* 0x00060c0001077983 */ /* 0x000ee20000300800 */
[----:B0-----:R-:W2:Y:S01]  /*60930*/  LDL.LU R24, [R1+0x610] ;  /* 0x0006100001187983 */ /* 0x001ea20000300800 */
[----:B------:R-:W2:Y:S02]  /*60940*/  LDL.LU R25, [R1+0x614] ;  /* 0x0006140001197983 */ /* 0x000ea40000300800 */
[----:B-1----:R-:W2:Y:S02]  /*60950*/  LDL.LU R26, [R1+0x618] ;  /* 0x00061800011a7983 */ /* 0x002ea40000300800 */
[----:B------:R-:W2:Y:S02]  /*60960*/  LDL.LU R27, [R1+0x61c] ;  /* 0x00061c00011b7983 */ /* 0x000ea40000300800 */
[----:B--2---:R0:W-:Y:S01]  /*60970*/  STL.64 [R1+0x3e88], R26 ;  /* 0x003e881a01007387 */ /* 0x0041e20000100a00 */
[----:B------:R-:W-:Y:S03]  /*60980*/  STL.64 [R1+0x3e80], R24 ;  /* 0x003e801801007387 */ /* 0x000fe60000100a00 */
[----:B0-----:R-:W2:Y:S01]  /*60990*/  LDL R26, [R1+0x198] ;  /* 0x00019800011a7983 */ /* 0x001ea20000100800 */
[----:B---3--:R0:W-:Y:S02]  /*609a0*/  STL.64 [R1+0x3e70], R6 ;  /* 0x003e700601007387 */ /* 0x0081e40000100a00 */
[----:B------:R1:W-:Y:S01]  /*609b0*/  STL.64 [R1+0x3e68], R4 ;  /* 0x003e680401007387 */ /* 0x0003e20000100a00 */
[----:B0-----:R-:W3:Y:S01]  /*609c0*/  LDL.64 R6, [R1+0x188] ;  /* 0x0001880001067983 */ /* 0x001ee20000100a00 */
[----:B----4-:R-:W-:Y:S03]  /*609d0*/  HMMA.16816.F32.BF16 R16, R20, R10, R16 ;  /* 0x0000000a1410723c */ /* 0x010fe60000041810 */
[----:B---3--:R0:W-:Y:S01]  /*609e0*/  STL.64 [R1+0x3e90], R6 ;  /* 0x003e900601007387 */ /* 0x0081e20000100a00 */
[----:B-1----:R-:W2:Y:S02]  /*609f0*/  LDL.LU R4, [R1+0x620] ;  /* 0x0006200001047983 */ /* 0x002ea40000300800 */
[----:B------:R-:W2:Y:S01]  /*60a00*/  LDL.LU R5, [R1+0x624] ;  /* 0x0006240001057983 */ /* 0x000ea20000300800 */
[----:B0-----:R-:W2:Y:S01]  /*60a10*/  LDL.LU R6, [R1+0x628] ;  /* 0x0006280001067983 */ /* 0x001ea20000300800 */
[----:B------:R-:W2:Y:S02]  /*60a20*/  LDL.LU R7, [R1+0x62c] ;  /* 0x00062c0001077983 */ /* 0x000ea40000300800 */
[----:B------:R0:W-:Y:S02]  /*60a30*/  STL.64 [R1+0x3e58], R14 ;  /* 0x003e580e01007387 */ /* 0x0001e40000100a00 */
[----:B------:R-:W3:Y:S01]  /*60a40*/  LDL.LU R12, [R1+0x240] ;  /* 0x00024000010c7983 */ /* 0x000ee20000300800 */
[----:B------:R-:W3:Y:S04]  /*60a50*/  LDL.LU R13, [R1+0x244] ;  /* 0x00024400010d7983 */ /* 0x000ee80000300800 */
[----:B0-----:R-:W3:Y:S01]  /*60a60*/  LDL.LU R14, [R1+0x248] ;  /* 0x00024800010e7983 */ /* 0x001ee20000300800 */
[----:B------:R-:W3:Y:S05]  /*60a70*/  LDL.LU R15, [R1+0x24c] ;  /* 0x00024c00010f7983 */ /* 0x000eea0000300800 */
[----:B------:R0:W-:Y:S02]  /*60a80*/  STL.64 [R1+0x680], R16 ;  /* 0x0006801001007387 */ /* 0x0001e40000100a00 */
[----:B------:R1:W-:Y:S02]  /*60a90*/  STL.64 [R1+0x688], R18 ;  /* 0x0006881201007387 */ /* 0x0003e40000100a00 */
[----:B0-----:R-:W-:Y:S01]  /*60aa0*/  IMAD.MOV.U32 R16, RZ, RZ, R10 ;  /* 0x000000ffff107224 */ /* 0x001fe200078e000a */
[----:B-1----:R-:W4:Y:S01]  /*60ab0*/  LDL.LU.64 R18, [R1+0x3ea8] ;  /* 0x003ea80001127983 */ /* 0x002f220000300a00 */
[----:B------:R-:W2:Y:S02]  /*60ac0*/  LDL.LU R10, [R1+0x3ea0] ;  /* 0x003ea000010a7983 */ /* 0x000ea40000300800 */
[----:B------:R-:W3:Y:S01]  /*60ad0*/  LDL.LU.64 R8, [R1+0x3e98] ;  /* 0x003e980001087983 */ /* 0x000ee20000300a00 */
[----:B--2---:R-:W-:Y:S01]  /*60ae0*/  STL.64 [R1+0x3e10], R10 ;  /* 0x003e100a01007387 */ /* 0x004fe20000100a00 */
[----:B---3--:R0:W-:Y:S03]  /*60af0*/  STL.64 [R1+0x3e08], R8 ;  /* 0x003e080801007387 */ /* 0x0081e60000100a00 */
[----:B0-----:R-:W2:Y:S01]  /*60b00*/  LDL.LU R8, [R1+0x5d0] ;  /* 0x0005d00001087983 */ /* 0x001ea20000300800 */
[----:B------:R-:W2:Y:S02]  /*60b10*/  LDL.LU R9, [R1+0x5d4] ;  /* 0x0005d40001097983 */ /* 0x000ea40000300800 */
[----:B------:R-:W3:Y:S02]  /*60b20*/  LDL.LU R10, [R1+0x5d8] ;  /* 0x0005d800010a7983 */ /* 0x000ee40000300800 */
[----:B------:R-:W3:Y:S02]  /*60b30*/  LDL.LU R11, [R1+0x5dc] ;  /* 0x0005dc00010b7983 */ /* 0x000ee40000300800 */
[----:B------:R-:W-:-:S07]  /*60b40*/  IMAD.MOV.U32 R27, RZ, RZ, R28 ;  /* 0x000000ffff1b7224 */ /* 0x000fce00078e001c */
[C---:B------:R-:W-:Y:S01]  /*60b50*/  HMMA.16816.F32.BF16 R24, R20.reuse, R26, R4 ;  /* 0x0000001a1418723c */ /* 0x040fe20000041804 */
        /* <DEDUP_REMOVED lines=12> */
[----:B------:R-:W3:Y:S01]  /*60c20*/  LDL.LU.64 R6, [R1+0x3e90] ;  /* 0x003e900001067983 */ /* 0x000ee20000300a00 */
        /* <DEDUP_REMOVED lines=11> */
[----:B------:R-:W4:Y:S02]  /*60ce0*/  LDL.LU.64 R6, [R1+0x3e70] ;  /* 0x003e700001067983 */ /* 0x000f240000300a00 */
[----:B------:R-:W4:Y:S02]  /*60cf0*/  LDL.LU.64 R4, [R1+0x3e68] ;  /* 0x003e680001047983 */ /* 0x000f240000300a00 */
[C---:B----4-:R-:W-:Y:S11]  /*60d00*/  HMMA.16816.F32.BF16 R4, R20.reuse, R18, R4 ;  /* 0x000000121404723c */ /* 0x050ff60000041804 */
[----:B------:R-:W-:Y:S11]  /*60d10*/  @!UPT UIADD3 URZ, URZ, URZ, URZ ;  /* 0x0000003f3f3ff290 */ /* 0x000ff6000fffe03f */
[----:B------:R-:W-:Y:S01]  /*60d20*/  @!UPT UIADD3 URZ, URZ, URZ, URZ ;  /* 0x0000003f3f3ff290 */ /* 0x000fe2000fffe03f */
[----:B------:R-:W-:Y:S01]  /*60d30*/  STL.64 [R1+0x650], R4 ;  /* 0x0006500401007387 */ /* 0x000fe20000100a00 */
[----:B------:R0:W-:Y:S03]  /*60d40*/  STL.64 [R1+0x658], R6 ;  /* 0x0006580601007387 */ /* 0x0001e60000100a00 */
[----:B0-----:R-:W4:Y:S01]  /*60d50*/  LDL.LU.64 R6, [R1+0x3e60] ;  /* 0x003e600001067983 */ /* 0x001f220000300a00 */
[----:B------:R-:W-:Y:S01]  /*60d60*/  STL.64 [R1+0x3d30], R18 ;  /* 0x003d301201007387 */ /* 0x000fe20000100a00 */
[----:B----4-:R-:W-:Y:S02]  /*60d70*/  HMMA.16816.F32.BF16 R20, R20, R6, R12 ;  /* 0x000000061414723c */ /* 0x010fe4000004180c */
        /* <DEDUP_REMOVED lines=8> */
[----:B------:R1:W-:Y:S02]  /*60e00*/  STL.64 [R1+0x3bc0], R20 ;  /* 0x003bc01401007387 */ /* 0x0003e40000100a00 */
[----:B0-----:R-:W4:Y:S01]  /*60e10*/  LDL.LU.64 R22, [R1+0x168] ;  /* 0x0001680001167983 */ /* 0x001f220000300a00 */
[C---:B--2---:R-:W-:Y:S03]  /*60e20*/  HMMA.16816.F32.BF16 R12, R4.reuse, R14, R8 ;  /* 0x0000000e040c723c */ /* 0x044fe60000041808 */
[----:B----4-:R0:W-:Y:S01]  /*60e30*/  STL.64 [R1+0x3d78], R22 ;  /* 0x003d781601007387 */ /* 0x0101e20000100a00 */
[----:B-1----:R-:W3:Y:S02]  /*60e40*/  LDL.LU R20, [R1+0x5c0] ;  /* 0x0005c00001147983 */ /* 0x002ee40000300800 */
[----:B------:R-:W3:Y:S01]  /*60e50*/  LDL.LU R21, [R1+0x5c4] ;  /* 0x0005c40001157983 */ /* 0x000ee20000300800 */
[----:B0-----:R-:W3:Y:S01]  /*60e60*/  LDL.LU R22, [R1+0x5c8] ;  /* 0x0005c80001167983 */ /* 0x001ee20000300800 */
[----:B------:R-:W3:Y:S02]  /*60e70*/  LDL.LU R23, [R1+0x5cc] ;  /* 0x0005cc0001177983 */ /* 0x000ee40000300800 */
[----:B------:R-:W2:Y:S02]  /*60e80*/  LDL.LU.64 R10, [R1+0x3e40] ;  /* 0x003e4000010a7983 */ /* 0x000ea40000300a00 */
[----:B------:R-:W2:Y:S11]  /*60e90*/  LDL.LU.64 R8, [R1+0x3e38] ;  /* 0x003e380001087983 */ /* 0x000eb60000300a00 */
        /* <DEDUP_REMOVED lines=10> */
[----:B---3--:R-:W-:Y:S01]  /*60f40*/  HMMA.16816.F32.BF16 R20, R4, R26, R20 ;  /* 0x0000001a0414723c */ /* 0x008fe20000041814 */
[----:B------:R-:W-:Y:S02]  /*60f50*/  IMAD.MOV.U32 R18, RZ, RZ, R24 ;  /* 0x000000ffff127224 */ /* 0x000fe400078e0018 */
[----:B------:R-:W-:-:S05]  /*60f60*/  IMAD.MOV.U32 R19, RZ, RZ, R17 ;  /* 0x000000ffff137224 */ /* 0x000fca00078e0011 */
[----:B--2---:R-:W-:Y:S01]  /*60f70*/  HMMA.16816.F32.BF16 R12, R4, R14, R8 ;  /* 0x0000000e040c723c */ /* 0x004fe20000041808 */
[----:B------:R-:W2:Y:S01]  /*60f80*/  LDL.LU.64 R10, [R1+0x3e10] ;  /* 0x003e1000010a7983 */ /* 0x000ea20000300a00 */
[----:B------:R-:W3:Y:S11]  /*60f90*/  LDL.LU.64 R8, [R1+0x3e08] ;  /* 0x003e080001087983 */ /* 0x000ef60000300a00 */
[----:B------:R-:W-:Y:S10]  /*60fa0*/  @!UPT UIADD3 URZ, URZ, URZ, URZ ;  /* 0x0000003f3f3ff290 */ /* 0x000ff4000fffe03f */
[----:B------:R-:W-:Y:S01]  /*60fb0*/  STL.64 [R1+0x2a0], R12 ;  /* 0x0002a00c01007387 */ /* 0x000fe20000100a00 */
[----:B------:R0:W-:Y:S03]  /*60fc0*/  STL.64 [R1+0x2a8], R14 ;  /* 0x0002a80e01007387 */ /* 0x0001e60000100a00 */
[----:B0-----:R-:W4:Y:S01]  /*60fd0*/  LDL.LU.64 R14, [R1+0x3e00] ;  /* 0x003e0000010e7983 */ /* 0x001f220000300a00 */
[----:B------:R-:W2:Y:S02]  /*60fe0*/  LDL.LU.64 R12, [R1+0x3df8] ;  /* 0x003df800010c7983 */ /* 0x000ea40000300a00 */
[----:B------:R-:W-:Y:S02]  /*60ff0*/  STL.64 [R1+0x290], R20 ;  /* 0x0002901401007387 */ /* 0x000fe40000100a00 */
[----:B------:R-:W-:Y:S01]  /*61000*/  STL.64 [R1+0x298], R22 ;  /* 0x0002981601007387 */ /* 0x000fe20000100a00 */
[----:B------:R0:W-:Y:S04]  /*61010*/  STL.64 [R1+0x3d48], R18 ;  /* 0x003d481201007387 */ /* 0x0001e80000100a00 */
[----:B0-----:R-:W2:Y:S04]  /*61020*/  LDL.64 R18, [R1+0x198] ;  /* 0x0001980001127983 */ /* 0x001ea80000100a00 */
[----:B--2---:R0:W-:Y:S01]  /*61030*/  STL.64 [R1+0x3d60], R18 ;  /* 0x003d601201007387 */ /* 0x0041e20000100a00 */
[----:B------:R1:W-:Y:S02]  /*61040*/  STL.64 [R1+0x3cf8], R26 ;  /* 0x003cf81a01007387 */ /* 0x0003e40000100a00 */
[----:B------:R-:W2:Y:S02]  /*61050*/  LDL.LU R24, [R1+0x230] ;  /* 0x0002300001187983 */ /* 0x000ea40000300800 */
[----:B------:R-:W2:Y:S02]  /*61060*/  LDL.LU R25, [R1+0x234] ;  /* 0x0002340001197983 */ /* 0x000ea40000300800 */
[----:B0-----:R-:W-:-:S02]  /*61070*/  IMAD.MOV.U32 R18, RZ, RZ, R16 ;  /* 0x000000ffff127224 */ /* 0x001fc400078e0010 */
[----:B------:R-:W-:Y:S01]  /*61080*/  IMAD.MOV.U32 R19, RZ, RZ, R11 ;  /* 0x000000ffff137224 */ /* 0x000fe200078e000b */
[----:B-1----:R-:W2:Y:S01]  /*61090*/  LDL.LU R26, [R1+0x238] ;  /* 0x00023800011a7983 */ /* 0x002ea20000300800 */
[----:B------:R-:W2:Y:S03]  /*610a0*/  LDL.LU R27, [R1+0x23c] ;  /* 0x00023c00011b7983 */ /* 0x000ea60000300800 */
[----:B------:R0:W-:Y:S01]  /*610b0*/  STL.64 [R1+0x3d80], R18 ;  /* 0x003d801201007387 */ /* 0x0001e20000100a00 */
[----:B------:R-:W2:Y:S02]  /*610c0*/  LDL.LU R20, [R1+0x550] ;  /* 0x0005500001147983 */ /* 0x000ea40000300800 */
[----:B------:R-:W2:Y:S02]  /*610d0*/  LDL.LU R21, [R1+0x554] ;  /* 0x0005540001157983 */ /* 0x000ea40000300800 */
[----:B------:R-:W2:Y:S01]  /*610e0*/  LDL.LU R22, [R1+0x558] ;  /* 0x0005580001167983 */ /* 0x000ea20000300800 */
[----:B------:R-:W2:Y:S01]  /*610f0*/  LDL.LU R23, [R1+0x55c] ;  /* 0x00055c0001177983 */ /* 0x000ea20000300800 */
[----:B0-----:R-:W-:-:S02]  /*61100*/  IMAD.MOV.U32 R18, RZ, RZ, R10 ;  /* 0x000000ffff127224 */ /* 0x001fc400078e000a */
[----:B---3--:R-:W-:Y:S01]  /*61110*/  IMAD.MOV.U32 R19, RZ, RZ, R9 ;  /* 0x000000ffff137224 */ /* 0x008fe200078e0009 */
[----:B--2---:R-:W-:Y:S01]  /*61120*/  STL.64 [R1+0x3d90], R22 ;  /* 0x003d901601007387 */ /* 0x004fe20000100a00 */
        /* <DEDUP_REMOVED lines=16> */
[----:B------:R0:W-:Y:S01]  /*61230*/  STL.64 [R1+0x3dc8], R22 ;  /* 0x003dc81601007387 */ /* 0x0001e20000100a00 */
[----:B------:R-:W4:Y:S02]  /*61240*/  LDL.LU R8, [R1+0x5b0] ;  /* 0x0005b00001087983 */ /* 0x000f240000300800 */
[----:B------:R-:W4:Y:S02]  /*61250*/  LDL.LU R9, [R1+0x5b4] ;  /* 0x0005b40001097983 */ /* 0x000f240000300800 */
[----:B------:R-:W4:Y:S01]  /*61260*/  LDL.LU R10, [R1+0x5b8] ;  /* 0x0005b800010a7983 */ /* 0x000f220000300800 */
[----:B------:R-:W4:Y:S01]  /*61270*/  LDL.LU R11, [R1+0x5bc] ;  /* 0x0005bc00010b7983 */ /* 0x000f220000300800 */
[----:B0-----:R-:W-:Y:S02]  /*61280*/  IMAD.MOV.U32 R22, RZ, RZ, R2 ;  /* 0x000000ffff167224 */ /* 0x001fe400078e0002 */
[----:B------:R-:W-:-:S05]  /*61290*/  IMAD.MOV.U32 R23, RZ, RZ, R0 ;  /* 0x000000ffff177224 */ /* 0x000fca00078e0000 */
[----:B------:R-:W-:Y:S01]  /*612a0*/  STL.64 [R1+0x3de0], R22 ;  /* 0x003de01601007387 */ /* 0x000fe20000100a00 */
[----:B------:R-:W2:Y:S03]  /*612b0*/  LDL.64 R18, [R1+0x1d8] ;  /* 0x0001d80001127983 */ /* 0x000ea60000100a00 */
[----:B--2---:R0:W-:Y:S01]  /*612c0*/  STL.64 [R1+0x3dc0], R18 ;  /* 0x003dc01201007387 */ /* 0x0041e20000100a00 */
[----:B------:R-:W2:Y:S02]  /*612d0*/  LDL.LU R16, [R1+0x580] ;  /* 0x0005800001107983 */ /* 0x000ea40000300800 */
[----:B------:R-:W2:Y:S01]  /*612e0*/  LDL.LU R17, [R1+0x584] ;  /* 0x0005840001117983 */ /* 0x000ea20000300800 */
[----:B0-----:R-:W3:Y:S01]  /*612f0*/  LDL.LU R18, [R1+0x588] ;  /* 0x0005880001127983 */ /* 0x001ee20000300800 */
[----:B------:R-:W3:Y:S02]  /*61300*/  LDL.LU R19, [R1+0x58c] ;  /* 0x00058c0001137983 */ /* 0x000ee40000300800 */
[----:B------:R-:W2:Y:S02]  /*61310*/  LDL.LU R20, [R1+0x5a0] ;  /* 0x0005a00001147983 */ /* 0x000ea40000300800 */
[----:B------:R-:W4:Y:S01]  /*61320*/  LDL.LU R21, [R1+0x5a4] ;  /* 0x0005a40001157983 */ /* 0x000f220000300800 */
[----:B------:R-:W4:Y:S01]  /*61330*/  LDL.LU R22, [R1+0x5a8] ;  /* 0x0005a80001167983 */ /* 0x000f220000300800 */
[----:B------:R-:W4:Y:S03]  /*61340*/  LDL.LU R23, [R1+0x5ac] ;  /* 0x0005ac0001177983 */ /* 0x000f260000300800 */
        /* <DEDUP_REMOVED lines=29> */
[----:B------:R-:W-:Y:S02]  /*61520*/  STL.64 [R1+0x3ce0], R14 ;  /* 0x003ce00e01007387 */ /* 0x000fe40000100a00 */
        /* <DEDUP_REMOVED lines=8> */
[----:B------:R-:W-:Y:S01]  /*615b0*/  STL.64 [R1+0x270], R20 ;  /* 0x0002701401007387 */ /* 0x000fe20000100a00 */
[----:B------:R0:W-:Y:S03]  /*615c0*/  STL.64 [R1+0x278], R22 ;  /* 0x0002781601007387 */ /* 0x0001e60000100a00 */
[----:B0-----:R-:W3:Y:S01]  /*615d0*/  LDL.LU.64 R22, [R1+0x3de0] ;  /* 0x003de00001167983 */ /* 0x001ee20000300a00 */
[----:B------:R0:W-:Y:S02]  /*615e0*/  STL.64 [R1+0x3cd0], R10 ;  /* 0x003cd00a01007387 */ /* 0x0001e40000100a00 */
[----:B----4-:R-:W-:Y:S01]  /*615f0*/  STL.64 [R1+0x3cc8], R8 ;  /* 0x003cc80801007387 */ /* 0x010fe20000100a00 */
[----:B0-----:R-:W4:Y:S01]  /*61600*/  LDL.64 R10, [R1+0x1b8] ;  /* 0x0001b800010a7983 */ /* 0x001f220000100a00 */
[C---:B---3--:R-:W-:Y:S03]  /*61610*/  HMMA.16816.F32.BF16 R20, R4.reuse, R22, R16 ;  /* 0x000000160414723c */ /* 0x048fe60000041810 */
[----:B------:R-:W3:Y:S01]  /*61620*/  LDL.LU.64 R18, [R1+0x3dd8] ;  /* 0x003dd80001127983 */ /* 0x000ee20000300a00 */
[----:B------:R-:W3:Y:S11]  /*61630*/  LDL.LU.64 R16, [R1+0x3dd0] ;  /* 0x003dd00001107983 */ /* 0x000ef60000300a00 */
[----:B------:R-:W-:Y:S08]  /*61640*/  @!UPT UIADD3 URZ, URZ, URZ, URZ ;  /* 0x0000003f3f3ff290 */ /* 0x000ff0000fffe03f */
        /* <DEDUP_REMOVED lines=9> */
[----:B------:R-:W2:Y:S02]  /*616e0*/  LDL.LU.64 R20, [R1+0x3db0] ;  /* 0x003db00001147983 */ /* 0x000ea40000300a00 */
[----:B---3--:R-:W-:Y:S02]  /*616f0*/  IMAD.MOV.U32 R2, RZ, RZ, R18 ;  /* 0x000000ffff027224 */ /* 0x008fe400078e0012 */
        /* <DEDUP_REMOVED lines=16> */
[C---:B----4-:R-:W-:Y:S08]  /*61800*/  HMMA.16816.F32.BF16 R20, R4.reuse, R10, R20 ;  /* 0x0000000a0414723c */ /* 0x050ff00000041814 */
[C---:B--2---:R-:W-:Y:S11]  /*61810*/  HMMA.16816.F32.BF16 R16, R4.reuse, R18, R24 ;  /* 0x000000120410723c */ /* 0x044ff60000041818 */
[----:B------:R-:W-:Y:S04]  /*61820*/  @!UPT UIADD3 URZ, URZ, URZ, URZ ;  /* 0x0000003f3f3ff290 */ /* 0x000fe8000fffe03f */
[----:B------:R0:W-:Y:S01]  /*61830*/  STL.64 [R1+0x600], R20 ;  /* 0x0006001401007387 */ /* 0x0001e20000100a00 */
[----:B------:R1:W-:Y:S02]  /*61840*/  STL.64 [R1+0x608], R22 ;  /* 0x0006081601007387 */ /* 0x0003e40000100a00 */
[----:B0-----:R-:W-:Y:S02]  /*61850*/  IMAD.MOV.U32 R20, RZ, RZ, R11 ;  /* 0x000000ffff147224 */ /* 0x001fe400078e000b */
[----:B------:R-:W-:Y:S01]  /*61860*/  IMAD.MOV.U32 R21, RZ, RZ, R10 ;  /* 0x000000ffff157224 */ /* 0x000fe200078e000a */
[----:B-1----:R-:W2:Y:S01]  /*61870*/  LDL.LU.64 R22, [R1+0x3d78] ;  /* 0x003d780001167983 */ /* 0x002ea20000300a00 */
[----:B------:R-:W3:Y:S02]  /*61880*/  LDL.LU.64 R10, [R1+0x28] ;  /* 0x00002800010a7983 */ /* 0x000ee40000300a00 */
[----:B------:R-:W-:Y:S01]  /*61890*/  STL [R1+0x3c78], R20 ;  /* 0x003c781401007387 */ /* 0x000fe20000100800 */
[----:B------:R-:W-:Y:S01]  /*618a0*/  STL [R1+0x3c74], R21 ;  /* 0x003c741501007387 */ /* 0x000fe20000100800 */
[----:B------:R-:W4:Y:S02]  /*618b0*/  LDL.LU.64 R26, [R1+0x3d70] ;  /* 0x003d7000011a7983 */ /* 0x000f240000300a00 */
[----:B------:R-:W4:Y:S01]  /*618c0*/  LDL.LU.64 R24, [R1+0x3d68] ;  /* 0x003d680001187983 */ /* 0x000f220000300a00 */
        /* <DEDUP_REMOVED lines=13> */
[----:B------:R-:W2:Y:S01]  /*619a0*/  LDL.LU.64 R26, [R1+0x3d40] ;  /* 0x003d4000011a7983 */ /* 0x000ea20000300a00 */
[----:B------:R-:W2:Y:S11]  /*619b0*/  LDL.LU.64 R24, [R1+0x3d38] ;  /* 0x003d380001187983 */ /* 0x000eb60000300a00 */
[----:B------:R-:W-:Y:S10]  /*619c0*/  @!UPT UIADD3 URZ, URZ, URZ, URZ ;  /* 0x0000003f3f3ff290 */ /* 0x000ff4000fffe03f */
[----:B------:R-:W-:Y:S01]  /*619d0*/  STL.64 [R1+0x5d0], R16 ;  /* 0x0005d01001007387 */ /* 0x000fe20000100a00 */
[----:B------:R0:W-:Y:S03]  /*619e0*/  STL.64 [R1+0x5d8], R18 ;  /* 0x0005d81201007387 */ /* 0x0001e60000100a00 */
[----:B0-----:R-:W4:Y:S02]  /*619f0*/  LDL.LU.64 R18, [R1+0x3d30] ;  /* 0x003d300001127983 */ /* 0x001f240000300a00 */
[C---:B----4-:R-:W-:Y:S08]  /*61a00*/  HMMA.16816.F32.BF16 R12, R4.reuse, R18, R12 ;  /* 0x00000012040c723c */ /* 0x050ff0000004180c */
[----:B--2---:R-:W-:Y:S01]  /*61a10*/  HMMA.16816.F32.BF16 R4, R4, R22, R24 ;  /* 0x000000160404723c */ /* 0x004fe20000041818 */
[----:B------:R-:W-:-:S02]  /*61a20*/  IMAD.MOV.U32 R21, RZ, RZ, R18 ;  /* 0x000000ffff157224 */ /* 0x000fc400078e0012 */
[----:B------:R-:W-:Y:S11]  /*61a30*/  IMAD.MOV.U32 R0, RZ, RZ, R19 ;  /* 0x000000ffff007224 */ /* 0x000ff600078e0013 */
[----:B------:R-:W-:Y:S01]  /*61a40*/  @!UPT UIADD3 URZ, URZ, URZ, URZ ;  /* 0x0000003f3f3ff290 */ /* 0x000fe2000fffe03f */
[----:B------:R0:W-:Y:S01]  /*61a50*/  STL.64 [R1+0x5c0], R12 ;  /* 0x0005c00c01007387 */ /* 0x0001e20000100a00 */
[----:B------:R1:W-:Y:S02]  /*61a60*/  STL.64 [R1+0x5c8], R14 ;  /* 0x0005c80e01007387 */ /* 0x0003e40000100a00 */
[----:B------:R-:W3:Y:S02]  /*61a70*/  LDL.LU.64 R18, [R1+0x3d28] ;  /* 0x003d280001127983 */ /* 0x000ee40000300a00 */
[----:B------:R-:W3:Y:S01]  /*61a80*/  LDL.LU.64 R16, [R1+0x3d20] ;  /* 0x003d200001107983 */ /* 0x000ee20000300a00 */
[----:B0-----:R-:W2:Y:S02]  /*61a90*/  LDL.LU R12, [R1+0x1f0] ;  /* 0x0001f000010c7983 */ /* 0x001ea40000300800 */
[----:B------:R-:W-:Y:S02]  /*61aa0*/  STL.64 [R1+0x260], R4 ;  /* 0x0002600401007387 */ /* 0x000fe40000100a00 */
[----:B------:R-:W-:Y:S02]  /*61ab0*/  STL.64 [R1+0x268], R6 ;  /* 0x0002680601007387 */ /* 0x000fe40000100a00 */
[----:B------:R-:W2:Y:S01]  /*61ac0*/  LDL.LU R13, [R1+0x1f4] ;  /* 0x0001f400010d7983 */ /* 0x000ea20000300800 */
[----:B-1----:R-:W4:Y:S01]  /*61ad0*/  LDL.LU R14, [R1+0x1f8] ;  /* 0x0001f800010e7983 */ /* 0x002f220000300800 */
[----:B------:R-:W4:Y:S02]  /*61ae0*/  LDL.LU R15, [R1+0x1fc] ;  /* 0x0001fc00010f7983 */ /* 0x000f240000300800 */
[----:B------:R-:W2:Y:S02]  /*61af0*/  LDL.LU R24, [R1+0x200] ;  /* 0x0002000001187983 */ /* 0x000ea40000300800 */
[----:B------:R-:W2:Y:S01]  /*61b00*/  LDL.LU R25, [R1+0x204] ;  /* 0x0002040001197983 */ /* 0x000ea20000300800 */
[----:B------:R-:W2:Y:S01]  /*61b10*/  LDL.LU R26, [R1+0x208] ;  /* 0x00020800011a7983 */ /* 0x000ea20000300800 */
[----:B------:R-:W2:Y:S03]  /*61b20*/  LDL.LU R27, [R1+0x20c] ;  /* 0x00020c00011b7983 */ /* 0x000ea60000300800 */
[----:B--2---:R0:W-:Y:S01]  /*61b30*/  STL.64 [R1+0x3d08], R26 ;  /* 0x003d081a01007387 */ /* 0x0041e20000100a00 */
[----:B------:R1:W-:Y:S03]  /*61b40*/  STL.64 [R1+0x3d00], R24 ;  /* 0x003d001801007387 */ /* 0x0003e60000100a00 */
[----:B0-----:R-:W2:Y:S04]  /*61b50*/  LDL.LU.64 R26, [R1+0x18] ;  /* 0x00001800011a7983 */ /* 0x001ea80000300a00 */
[----:B--2---:R0:W-:Y:S01]  /*61b60*/  STL.64 [R1+0x3d18], R26 ;  /* 0x003d181a01007387 */ /* 0x0041e20000100a00 */
[----:B-1----:R-:W3:Y:S02]  /*61b70*/  LDL.LU R24, [R1+0x220] ;  /* 0x0002200001187983 */ /* 0x002ee40000300800 */
[----:B------:R-:W3:Y:S01]  /*61b80*/  LDL.LU R25, [R1+0x224] ;  /* 0x0002240001197983 */ /* 0x000ee20000300800 */
[----:B0-----:R-:W3:Y:S01]  /*61b90*/  LDL.LU R26, [R1+0x228] ;  /* 0x00022800011a7983 */ /* 0x001ee20000300800 */
[----:B------:R-:W3:Y:S02]  /*61ba0*/  LDL.LU R27, [R1+0x22c] ;  /* 0x00022c00011b7983 */ /* 0x000ee40000300800 */
[----:B----4-:R0:W-:Y:S02]  /*61bb0*/  STL.64 [R1+0x3cf0], R14 ;  /* 0x003cf00e01007387 */ /* 0x0101e40000100a00 */
[----:B------:R1:W-:Y:S01]  /*61bc0*/  STL.64 [R1+0x3ce8], R12 ;  /* 0x003ce80c01007387 */ /* 0x0003e20000100a00 */
[----:B0-----:R-:W2:Y:S04]  /*61bd0*/  LDL.LU.64 R14, [R1+0x8] ;  /* 0x00000800010e7983 */ /* 0x001ea80000300a00 */
[----:B--2---:R0:W-:Y:S01]  /*61be0*/  STL.64 [R1+0x3d10], R14 ;  /* 0x003d100e01007387 */ /* 0x0041e20000100a00 */
[----:B-1----:R-:W2:Y:S02]  /*61bf0*/  LDL.LU R12, [R1+0x210] ;  /* 0x00021000010c7983 */ /* 0x002ea40000300800 */
[----:B------:R-:W2:Y:S01]  /*61c00*/  LDL.LU R13, [R1+0x214] ;  /* 0x00021400010d7983 */ /* 0x000ea20000300800 */
[----:B0-----:R-:W2:Y:S01]  /*61c10*/  LDL.LU R14, [R1+0x218] ;  /* 0x00021800010e7983 */ /* 0x001ea20000300800 */
[----:B------:R-:W2:Y:S02]  /*61c20*/  LDL.LU R15, [R1+0x21c] ;  /* 0x00021c00010f7983 */ /* 0x000ea40000300800 */
[----:B------:R0:W-:Y:S02]  /*61c30*/  STL.64 [R1+0x3be0], R22 ;  /* 0x003be01601007387 */ /* 0x0001e40000100a00 */
[----:B------:R-:W4:Y:S01]  /*61c40*/  LDL R7, [R1+0x9d0] ;  /* 0x0009d00001077983 */ /* 0x000f220000100800 */
[----:B---3--:R-:W-:Y:S01]  /*61c50*/  HMMA.16816.F32.BF16 R24, R16, R10, R24 ;  /* 0x0000000a1018723c */ /* 0x008fe20000041818 */
[----:B------:R-:W-:-:S02]  /*61c60*/  IMAD.MOV.U32 R5, RZ, RZ, R11 ;  /* 0x000000ffff057224 */ /* 0x000fc400078e000b */
[----:B0-----:R-:W-:Y:S11]  /*61c70*/  IMAD.MOV.U32 R22, RZ, RZ, R10 ;  /* 0x000000ffff167224 */ /* 0x001ff600078e000a */
[----:B------:R-:W-:Y:S09]  /*61c80*/  @!UPT UIADD3 URZ, URZ, URZ, URZ ;  /* 0x0000003f3f3ff290 */ /* 0x000ff2000fffe03f */
[----:B------:R-:W-:Y:S01]  /*61c90*/  STL.64 [R1+0x250], R24 ;  /* 0x0002501801007387 */ /* 0x000fe20000100a00 */
[----:B------:R0:W-:Y:S03]  /*61ca0*/  STL.64 [R1+0x258], R26 ;  /* 0x0002581a01007387 */ /* 0x0001e60000100a00 */
[----:B0-----:R-:W2:Y:S01]  /*61cb0*/  LDL.LU.64 R26, [R1+0x3d18] ;  /* 0x003d1800011a7983 */ /* 0x001ea20000300a00 */
[----:B------:R-:W3:Y:S02]  /*61cc0*/  LDL.LU R8, [R1+0x150] ;  /* 0x0001500001087983 */ /* 0x000ee40000300800 */
[----:B------:R-:W3:Y:S02]  /*61cd0*/  LDL.LU R9, [R1+0x154] ;  /* 0x0001540001097983 */ /* 0x000ee40000300800 */
[----:B------:R-:W3:Y:S01]  /*61ce0*/  LDL.LU R10, [R1+0x158] ;  /* 0x00015800010a7983 */ /* 0x000ee20000300800 */
[----:B------:R-:W3:Y:S04]  /*61cf0*/  LDL.LU R11, [R1+0x15c] ;  /* 0x00015c00010b7983 */ /* 0x000ee80000300800 */
[----:B----4-:R-:W-:Y:S01]  /*61d00*/  STL [R1+0x3cac], R7 ;  /* 0x003cac0701007387 */ /* 0x010fe20000100800 */
[----:B------:R0:W-:Y:S02]  /*61d10*/  STL [R1+0x3ca8], R5 ;  /* 0x003ca80501007387 */ /* 0x0001e40000100800 */
[----:B------:R-:W4:Y:S01]  /*61d20*/  LDL.LU R4, [R1+0x130] ;  /* 0x0001300001047983 */ /* 0x000f220000300800 */
[----:B0-----:R-:W4:Y:S01]  /*61d30*/  LDL.LU R5, [R1+0x134] ;  /* 0x0001340001057983 */ /* 0x001f220000300800 */
[----:B------:R-:W3:Y:S02]  /*61d40*/  LDL.LU R6, [R1+0x138] ;  /* 0x0001380001067983 */ /* 0x000ee40000300800 */
        /* <DEDUP_REMOVED lines=15> */
[----:B------:R0:W-:Y:S01]  /*61e40*/  STL.64 [R1+0x3c90], R22 ;  /* 0x003c901601007387 */ /* 0x0001e20000100a00 */
[----:B------:R-:W-:Y:S04]  /*61e50*/  STL.64 [R1+0x3c88], R20 ;  /* 0x003c881401007387 */ /* 0x000fe80000100a00 */
[----:B0-----:R-:W4:Y:S01]  /*61e60*/  LDL.LU.64 R22, [R1+0x1e8] ;  /* 0x0001e80001167983 */ /* 0x001f220000300a00 */
[C---:B---3--:R-:W-:Y:S03]  /*61e70*/  HMMA.16816.F32.BF16 R24, R16.reuse, R14, R24 ;  /* 0x0000000e1018723c */ /* 0x048fe60000041818 */
[----:B----4-:R0:W-:Y:S04]  /*61e80*/  STL.64 [R1+0x3ca0], R22 ;  /* 0x003ca01601007387 */ /* 0x0101e80000100a00 */
[----:B0-----:R-:W3:Y:S11]  /*61e90*/  LDL.LU.64 R22, [R1+0x38] ;  /* 0x0000380001167983 */ /* 0x001ef60000300a00 */
[----:B------:R-:W-:Y:S05]  /*61ea0*/  @!UPT UIADD3 URZ, URZ, URZ, URZ ;  /* 0x0000003f3f3ff290 */ /* 0x000fea000fffe03f */
[----:B------:R0:W-:Y:S02]  /*61eb0*/  STL.64 [R1+0x230], R24 ;  /* 0x0002301801007387 */ /* 0x0001e40000100a00 */
[----:B------:R1:W-:Y:S02]  /*61ec0*/  STL.64 [R1+0x238], R26 ;  /* 0x0002381a01007387 */ /* 0x0003e40000100a00 */
[----:B0-----:R-:W-:Y:S01]  /*61ed0*/  IMAD.MOV.U32 R24, RZ, RZ, R14 ;  /* 0x000000ffff187224 */ /* 0x001fe200078e000e */
[----:B-1----:R-:W4:Y:S01]  /*61ee0*/  LDL.LU.64 R26, [R1+0x3cf8] ;  /* 0x003cf800011a7983 */ /* 0x002f220000300a00 */
[----:B------:R-:W-:Y:S02]  /*61ef0*/  IMAD.MOV.U32 R25, RZ, RZ, R15 ;  /* 0x000000ffff197224 */ /* 0x000fe400078e000f */
        /* <DEDUP_REMOVED lines=8> */
[----:B------:R-:W2:Y:S02]  /*61f80*/  LDL.LU.64 R12, [R1+0x3cd8] ;  /* 0x003cd800010c7983 */ /* 0x000ea40000300a00 */
[----:B------:R-:W-:Y:S02]  /*61f90*/  STL.64 [R1+0x3b78], R26 ;  /* 0x003b781a01007387 */ /* 0x000fe40000100a00 */
[----:B------:R0:W-:Y:S02]  /*61fa0*/  STL.64 [R1+0x3c98], R24 ;  /* 0x003c981801007387 */ /* 0x0001e40000100a00 */
[----:B0-----:R-:W2:Y:S01]  /*61fb0*/  LDL.LU R24, [R1+0x120] ;  /* 0x0001200001187983 */ /* 0x001ea20000300800 */
[----:B------:R-:W2:Y:S02]  /*61fc0*/  LDL.LU R25, [R1+0x124] ;  /* 0x0001240001197983 */ /* 0x000ea40000300800 */
[----:B------:R-:W2:Y:S02]  /*61fd0*/  LDL.LU R26, [R1+0x128] ;  /* 0x00012800011a7983 */ /* 0x000ea40000300800 */
[----:B------:R-:W2:Y:S01]  /*61fe0*/  LDL.LU R27, [R1+0x12c] ;  /* 0x00012c00011b7983 */ /* 0x000ea20000300800 */
[----:B----4-:R-:W-:Y:S11]  /*61ff0*/  HMMA.16816.F32.BF16 R8, R16, R14, R8 ;  /* 0x0000000e1008723c */ /* 0x010ff60000041808 */
[----:B------:R-:W-:Y:S11]  /*62000*/  @!UPT UIADD3 URZ, URZ, URZ, URZ ;  /* 0x0000003f3f3ff290 */ /* 0x000ff6000fffe03f */
[----:B------:R-:W-:Y:S01]  /*62010*/  @!UPT UIADD3 URZ, URZ, URZ, URZ ;  /* 0x0000003f3f3ff290 */ /* 0x000fe2000fffe03f */
[----:B------:R-:W-:Y:S01]  /*62020*/  STL.64 [R1+0x210], R8 ;  /* 0x0002100801007387 */ /* 0x000fe20000100a00 */
[----:B------:R0:W-:Y:S03]  /*62030*/  STL.64 [R1+0x218], R10 ;  /* 0x0002180a01007387 */ /* 0x0001e60000100a00 */
[----:B0-----:R-:W4:Y:S01]  /*62040*/  LDL.LU.64 R10, [R1+0x3cd0] ;  /* 0x003cd000010a7983 */ /* 0x001f220000300a00 */
[----:B------:R-:W3:Y:S02]  /*62050*/  LDL.LU.64 R8, [R1+0x3cc8] ;  /* 0x003cc80001087983 */ /* 0x000ee40000300a00 */
[----:B------:R0:W-:Y:S02]  /*62060*/  STL.64 [R1+0x3b70], R14 ;  /* 0x003b700e01007387 */ /* 0x0001e40000100a00 */
[----:B--2---:R-:W-:Y:S02]  /*62070*/  STL.64 [R1+0x3b68], R12 ;  /* 0x003b680c01007387 */ /* 0x004fe40000100a00 */
[----:B0-----:R-:W-:-:S02]  /*62080*/  IMAD.MOV.U32 R14, RZ, RZ, R2 ;  /* 0x000000ffff0e7224 */ /* 0x001fc400078e0002 */
[----:B------:R-:W2:Y:S01]  /*62090*/  LDL.LU R2, [R1+0x3cc0] ;  /* 0x003cc00001027983 */ /* 0x000ea20000300800 */
[----:B----4-:R-:W-:Y:S11]  /*620a0*/  HMMA.16816.F32.BF16 R4, R16, R10, R4 ;  /* 0x0000000a1004723c */ /* 0x010ff60000041804 */
[----:B------:R-:W-:Y:S11]  /*620b0*/  @!UPT UIADD3 URZ, URZ, URZ, URZ ;  /* 0x0000003f3f3ff290 */ /* 0x000ff6000fffe03f */
[----:B------:R-:W-:Y:S01]  /*620c0*/  @!UPT UIADD3 URZ, URZ, URZ, URZ ;  /* 0x0000003f3f3ff290 */ /* 0x000fe2000fffe03f */
[----:B------:R-:W-:Y:S01]  /*620d0*/  STL.64 [R1+0x200], R4 ;  /* 0x0002000401007387 */ /* 0x000fe20000100a00 */
[----:B------:R0:W-:Y:S03]  /*620e0*/  STL.64 [R1+0x208], R6 ;  /* 0x0002080601007387 */ /* 0x0001e60000100a00 */
[----:B0-----:R-:W4:Y:S01]  /*620f0*/  LDL.LU.64 R6, [R1+0x3cb8] ;  /* 0x003cb80001067983 */ /* 0x001f220000300a00 */
[----:B------:R-:W4:Y:S02]  /*62100*/  LDL.LU.64 R4, [R1+0x3cb0] ;  /* 0x003cb00001047983 */ /* 0x000f240000300a00 */
[----:B------:R-:W-:Y:S02]  /*62110*/  STL.64 [R1+0x3b60], R10 ;  /* 0x003b600a01007387 */ /* 0x000fe40000100a00 */
[----:B---3--:R0:W-:Y:S02]  /*62120*/  STL.64 [R1+0x3b58], R8 ;  /* 0x003b580801007387 */ /* 0x0081e40000100a00 */
[----:B0-----:R-:W3:Y:S01]  /*62130*/  LDL.LU R8, [R1+0x110] ;  /* 0x0001100001087983 */ /* 0x001ee20000300800 */
[----:B------:R-:W3:Y:S02]  /*62140*/  LDL.LU R9, [R1+0x114] ;  /* 0x0001140001097983 */ /* 0x000ee40000300800 */
[----:B------:R-:W3:Y:S02]  /*62150*/  LDL.LU R10, [R1+0x118] ;  /* 0x00011800010a7983 */ /* 0x000ee40000300800 */
[----:B--2---:R-:W-:-:S02]  /*62160*/  IMAD.MOV.U32 R11, RZ, RZ, R2 ;  /* 0x000000ffff0b7224 */ /* 0x004fc400078e0002 */
[----:B------:R-:W-:Y:S01]  /*62170*/  IMAD.MOV.U32 R2, RZ, RZ, R23 ;  /* 0x000000ffff027224 */ /* 0x000fe200078e0017 */
[----:B----4-:R-:W-:Y:S11]  /*62180*/  HMMA.16816.F32.BF16 R4, R16, R22, R4 ;  /* 0x000000161004723c */ /* 0x010ff60000041804 */
[----:B------:R-:W-:Y:S11]  /*62190*/  @!UPT UIADD3 URZ, URZ, URZ, URZ ;  /* 0x0000003f3f3ff290 */ /* 0x000ff6000fffe03f */
[----:B------:R-:W-:Y:S01]  /*621a0*/  @!UPT UIADD3 URZ, URZ, URZ, URZ ;  /* 0x0000003f3f3ff290 */ /* 0x000fe2000fffe03f */
[----:B------:R0:W-:Y:S01]  /*621b0*/  STL.64 [R1+0x1f0], R4 ;  /* 0x0001f00401007387 */ /* 0x0001e20000100a00 */
[----:B------:R1:W-:Y:S02]  /*621c0*/  STL.64 [R1+0x1f8], R6 ;  /* 0x0001f80601007387 */ /* 0x0003e40000100a00 */
[----:B0-----:R-:W-:Y:S01]  /*621d0*/  IMAD.MOV.U32 R4, RZ, RZ, R22 ;  /* 0x000000ffff047224 */ /* 0x001fe200078e0016 */
[----:B-1----:R-:W2:Y:S01]  /*621e0*/  LDL.LU R7, [R1+0x3cac] ;  /* 0x003cac0001077983 */ /* 0x002ea20000300800 */
[----:B------:R-:W4:Y:S02]  /*621f0*/  LDL.LU R5, [R1+0x3ca8] ;  /* 0x003ca80001057983 */ /* 0x000f240000300800 */
[----:B------:R-:W2:Y:S02]  /*62200*/  LDL.LU.64 R22, [R1+0x3ca0] ;  /* 0x003ca00001167983 */ /* 0x000ea40000300a00 */
[----:B------:R-:W-:-:S07]  /*62210*/  IMAD.MOV.U32 R15, RZ, RZ, R3 ;  /* 0x000000ffff0f7224 */ /* 0x000fce00078e0003 */
[C---:B---3--:R-:W-:Y:S08]  /*62220*/  HMMA.16816.F32.BF16 R8, R16.reuse, R14, R8 ;  /* 0x0000000e1008723c */ /* 0x048ff00000041808 */
[----:B--2---:R-:W-:Y:S01]  /*62230*/  HMMA.16816.F32.BF16 R24, R16, R22, R24 ;  /* 0x000000161018723c */ /* 0x004fe20000041818 */
[----:B------:R-:W-:Y:S02]  /*62240*/  IMAD.MOV.U32 R6, RZ, RZ, R23 ;  /* 0x000000ffff067224 */ /* 0x000fe400078e0017 */
[----:B------:R-:W-:Y:S11]  /*62250*/  IMAD.MOV.U32 R3, RZ, RZ, R22 ;  /* 0x000000ffff037224 */ /* 0x000ff600078e0016 */
[----:B------:R-:W-:Y:S09]  /*62260*/  @!UPT UIADD3 URZ, URZ, URZ, URZ ;  /* 0x0000003f3f3ff290 */ /* 0x000ff2000fffe03f */
[----:B------:R0:W-:Y:S01]  /*62270*/  STL.64 [R1+0x9c0], R24 ;  /* 0x0009c01801007387 */ /* 0x0001e20000100a00 */
[----:B------:R1:W-:Y:S03]  /*62280*/  STL.64 [R1+0x9c8], R26 ;  /* 0x0009c81a01007387 */ /* 0x0003e60000100a00 */
[----:B0-----:R-:W1:Y:S01]  /*62290*/  LDL.LU.64 R24, [R1+0x3c98] ;  /* 0x003c980001187983 */ /* 0x001e620000300a00 */
[----:B------:R-:W2:Y:S02]  /*622a0*/  LDL.LU.64 R22, [R1+0x3c90] ;  /* 0x003c900001167983 */ /* 0x000ea40000300a00 */
[----:B------:R-:W3:Y:S02]  /*622b0*/  LDL.LU.64 R20, [R1+0x3c88] ;  /* 0x003c880001147983 */ /* 0x000ee40000300a00 */
[----:B------:R-:W-:Y:S01]  /*622c0*/  STL [R1+0x3b38], R6 ;  /* 0x003b380601007387 */ /* 0x000fe20000100800 */
[----:B------:R-:W-:Y:S01]  /*622d0*/  STL [R1+0x3c64], R7 ;  /* 0x003c640701007387 */ /* 0x000fe20000100800 */
[----:B------:R-:W-:Y:S02]  /*622e0*/  STL [R1+0x3c60], R4 ;  /* 0x003c600401007387 */ /* 0x000fe40000100800 */
[----:B------:R-:W-:Y:S02]  /*622f0*/  STL [R1+0x3b34], R3 ;  /* 0x003b340301007387 */ /* 0x000fe40000100800 */
[----:B------:R-:W2:Y:S01]  /*62300*/  LDL.LU R12, [R1+0x60] ;  /* 0x00006000010c7983 */ /* 0x000ea20000300800 */
[----:B------:R-:W-:Y:S01]  /*62310*/  STL.64 [R1+0x9b0], R8 ;  /* 0x0009b00801007387 */ /* 0x000fe20000100a00 */
[----:B------:R-:W-:Y:S02]  /*62320*/  STL.64 [R1+0x9b8], R10 ;  /* 0x0009b80a01007387 */ /* 0x000fe40000100a00 */
        /* <DEDUP_REMOVED lines=14> */
[----:B---3--:R-:W-:-:S02]  /*62410*/  IMAD.MOV.U32 R26, RZ, RZ, R20 ;  /* 0x000000ffff1a7224 */ /* 0x008fc400078e0014 */
[----:B------:R-:W-:Y:S01]  /*62420*/  IMAD.MOV.U32 R27, RZ, RZ, R23 ;  /* 0x000000ffff1b7224 */ /* 0x000fe200078e0017 */
[----:B--2---:R-:W-:Y:S01]  /*62430*/  STL.64 [R1+0x3ba0], R14 ;  /* 0x003ba00e01007387 */ /* 0x004fe20000100a00 */
[----:B------:R-:W-:Y:S02]  /*62440*/  STL.64 [R1+0x3b98], R12 ;  /* 0x003b980c01007387 */ /* 0x000fe40000100a00 */
[----:B------:R-:W2:Y:S02]  /*62450*/  LDL.LU R20, [R1+0x3c78] ;  /* 0x003c780001147983 */ /* 0x000ea40000300800 */
[----:B------:R0:W-:Y:S02]  /*62460*/  STL.64 [R1+0x3ba8], R26 ;  /* 0x003ba81a01007387 */ /* 0x0001e40000100a00 */
[----:B0-----:R-:W-:Y:S02]  /*62470*/  IMAD.MOV.U32 R26, RZ, RZ, R22 ;  /* 0x000000ffff1a7224 */ /* 0x001fe400078e0016 */
[----:B----4-:R-:W-:-:S05]  /*62480*/  IMAD.MOV.U32 R27, RZ, RZ, R5 ;  /* 0x000000ffff1b7224 */ /* 0x010fca00078e0005 */
[----:B------:R-:W-:Y:S01]  /*62490*/  STL.64 [R1+0x3bd8], R26 ;  /* 0x003bd81a01007387 */ /* 0x000fe20000100a00 */
[----:B------:R0:W-:Y:S03]  /*624a0*/  STL.64 [R1+0x3bd0], R24 ;  /* 0x003bd01801007387 */ /* 0x0001e60000100a00 */
[----:B0-----:R-:W3:Y:S01]  /*624b0*/  LDL.LU R24, [R1+0xa0] ;  /* 0x0000a00001187983 */ /* 0x001ee20000300800 */
[----:B------:R-:W3:Y:S02]  /*624c0*/  LDL.LU R25, [R1+0xa4] ;  /* 0x0000a40001197983 */ /* 0x000ee40000300800 */
[----:B------:R-:W4:Y:S02]  /*624d0*/  LDL.LU R26, [R1+0xa8] ;  /* 0x0000a800011a7983 */ /* 0x000f240000300800 */
[----:B------:R-:W4:Y:S02]  /*624e0*/  LDL.LU R27, [R1+0xac] ;  /* 0x0000ac00011b7983 */ /* 0x000f240000300800 */
[----:B------:R-:W-:-:S02]  /*624f0*/  IMAD.MOV.U32 R22, RZ, RZ, R21 ;  /* 0x000000ffff167224 */ /* 0x000fc400078e0015 */
[----:B------:R-:W-:Y:S01]  /*62500*/  IMAD.MOV.U32 R23, RZ, RZ, R0 ;  /* 0x000000ffff177224 */ /* 0x000fe200078e0000 */
[----:B----4-:R-:W-:Y:S01]  /*62510*/  STL.64 [R1+0x3bf0], R26 ;  /* 0x003bf01a01007387 */ /* 0x010fe20000100a00 */
[----:B---3--:R-:W-:Y:S02]  /*62520*/  STL.64 [R1+0x3be8], R24 ;  /* 0x003be81801007387 */ /* 0x008fe40000100a00 */
[----:B------:R-:W3:Y:S02]  /*62530*/  LDL.LU R21, [R1+0x3c74] ;  /* 0x003c740001157983 */ /* 0x000ee40000300800 */
[----:B------:R-:W4:Y:S01]  /*62540*/  LDL.LU R0, [R1+0x3c70] ;  /* 0x003c700001007983 */ /* 0x000f220000300800 */
[----:B------:R0:W-:Y:S04]  /*62550*/  STL.64 [R1+0x3bf8], R22 ;  /* 0x003bf81601007387 */ /* 0x0001e80000100a00 */
[----:B0-----:R-:W2:Y:S04]  /*62560*/  LDL.LU.64 R22, [R1+0x188] ;  /* 0x0001880001167983 */ /* 0x001ea80000300a00 */
[----:B--2---:R0:W-:Y:S01]  /*62570*/  STL.64 [R1+0x3c10], R22 ;  /* 0x003c101601007387 */ /* 0x0041e20000100a00 */
[----:B------:R-:W2:Y:S02]  /*62580*/  LDL.LU R24, [R1+0xb0] ;  /* 0x0000b00001187983 */ /* 0x000ea40000300800 */
[----:B------:R-:W2:Y:S02]  /*62590*/  LDL.LU R25, [R1+0xb4] ;  /* 0x0000b40001197983 */ /* 0x000ea40000300800 */
[----:B------:R-:W2:Y:S01]  /*625a0*/  LDL.LU R26, [R1+0xb8] ;  /* 0x0000b800011a7983 */ /* 0x000ea20000300800 */
[----:B------:R-:W2:Y:S01]  /*625b0*/  LDL.LU R27, [R1+0xbc] ;  /* 0x0000bc00011b7983 */ /* 0x000ea20000300800 */
[----:B0-----:R-:W-:-:S02]  /*625c0*/  IMAD.MOV.U32 R22, RZ, RZ, R28 ;  /* 0x000000ffff167224 */ /* 0x001fc400078e001c */
[----:B------:R-:W-:Y:S01]  /*625d0*/  IMAD.MOV.U32 R23, RZ, RZ, R29 ;  /* 0x000000ffff177224 */ /* 0x000fe200078e001d */
[----:B------:R-:W2:Y:S01]  /*625e0*/  LDL.LU R28, [R1+0x3c6c] ;  /* 0x003c6c00011c7983 */ /* 0x000ea20000300800 */
[----:B------:R-:W2:Y:S03]  /*625f0*/  LDL.LU R29, [R1+0x3c68] ;  /* 0x003c6800011d7983 */ /* 0x000ea60000300800 */
[----:B------:R0:W-:Y:S04]  /*62600*/  STL.64 [R1+0x3c28], R22 ;  /* 0x003c281601007387 */ /* 0x0001e80000100a00 */
[----:B0-----:R-:W2:Y:S04]  /*62610*/  LDL.LU.64 R22, [R1+0x1a8] ;  /* 0x0001a80001167983 */ /* 0x001ea80000300a00 */
[----:B--2---:R-:W-:Y:S01]  /*62620*/  STL.64 [R1+0x3c40], R22 ;  /* 0x003c401601007387 */ /* 0x004fe20000100a00 */
[----:B------:R-:W-:Y:S02]  /*62630*/  STL.64 [R1+0x3c08], R26 ;  /* 0x003c081a01007387 */ /* 0x000fe40000100a00 */
[----:B------:R0:W-:Y:S02]  /*62640*/  STL.64 [R1+0x3c00], R24 ;  /* 0x003c001801007387 */ /* 0x0001e40000100a00 */
[----:B0-----:R-:W2:Y:S01]  /*62650*/  LDL.LU R24, [R1+0xc0] ;  /* 0x0000c00001187983 */ /* 0x001ea20000300800 */
[----:B------:R-:W2:Y:S02]  /*62660*/  LDL.LU R25, [R1+0xc4] ;  /* 0x0000c40001197983 */ /* 0x000ea40000300800 */
[----:B------:R-:W2:Y:S02]  /*62670*/  LDL.LU R26, [R1+0xc8] ;  /* 0x0000c800011a7983 */ /* 0x000ea40000300800 */
[----:B------:R-:W2:Y:S02]  /*62680*/  LDL.LU R27, [R1+0xcc] ;  /* 0x0000cc00011b7983 */ /* 0x000ea40000300800 */
[----:B---3--:R-:W-:-:S02]  /*62690*/  IMAD.MOV.U32 R22, RZ, RZ, R21 ;  /* 0x000000ffff167224 */ /* 0x008fc400078e0015 */
[----:B------:R-:W-:Y:S01]  /*626a0*/  IMAD.MOV.U32 R23, RZ, RZ, R20 ;  /* 0x000000ffff177224 */ /* 0x000fe200078e0014 */
[----:B------:R-:W3:Y:S01]  /*626b0*/  LDL.LU R4, [R1+0x100] ;  /* 0x0001000001047983 */ /* 0x000ee20000300800 */
[----:B------:R-:W3:Y:S02]  /*626c0*/  LDL.LU R5, [R1+0x104] ;  /* 0x0001040001057983 */ /* 0x000ee40000300800 */
[----:B------:R-:W3:Y:S02]  /*626d0*/  LDL.LU R6, [R1+0x108] ;  /* 0x0001080001067983 */ /* 0x000ee40000300800 */
[----:B------:R-:W3:Y:S01]  /*626e0*/  LDL.LU R7, [R1+0x10c] ;  /* 0x00010c0001077983 */ /* 0x000ee20000300800 */
[----:B------:R0:W-:Y:S04]  /*626f0*/  STL.64 [R1+0x3c58], R22 ;  /* 0x003c581601007387 */ /* 0x0001e80000100a00 */
[----:B0-----:R-:W3:Y:S04]  /*62700*/  LDL.LU.64 R22, [R1+0x1c8] ;  /* 0x0001c80001167983 */ /* 0x001ee80000300a00 */
        /* <DEDUP_REMOVED lines=12> */
[----:B---3--:R-:W-:Y:S01]  /*627d0*/  HMMA.16816.F32.BF16 R4, R16, R22, R4 ;  /* 0x000000161004723c */ /* 0x008fe20000041804 */
        /* <DEDUP_REMOVED lines=20> */
[----:B------:R-:W-:Y:S01]  /*62920*/  STL.64 [R1+0x9a0], R4 ;  /* 0x0009a00401007387 */ /* 0x000fe20000100a00 */
[----:B------:R0:W-:Y:S04]  /*62930*/  STL.64 [R1+0x9a8], R6 ;  /* 0x0009a80601007387 */ /* 0x0001e80000100a00 */
[----:B0-----:R-:W2:Y:S01]  /*62940*/  LDL.LU R7, [R1+0x3c64] ;  /* 0x003c640001077983 */ /* 0x001ea20000300800 */
[----:B------:R-:W2:Y:S02]  /*62950*/  LDL.LU R4, [R1+0x3c60] ;  /* 0x003c600001047983 */ /* 0x000ea40000300800 */
[----:B------:R-:W-:-:S02]  /*62960*/  IMAD.MOV.U32 R6, RZ, RZ, R22 ;  /* 0x000000ffff067224 */ /* 0x000fc400078e0016 */
[----:B------:R-:W2:Y:S01]  /*62970*/  LDL.LU.64 R22, [R1+0x3c58] ;  /* 0x003c580001167983 */ /* 0x000ea20000300a00 */
[----:B------:R-:W-:Y:S02]  /*62980*/  STL [R1+0x3b40], R3 ;  /* 0x003b400301007387 */ /* 0x000fe40000100800 */
        /* <DEDUP_REMOVED lines=46> */
[----:B------:R-:W2:Y:S02]  /*62c70*/  LDL.LU.64 R24, [R1+0x3bd0] ;  /* 0x003bd00001187983 */ /* 0x000ea40000300a00 */
[----:B------:R-:W-:-:S02]  /*62c80*/  IMAD.MOV.U32 R3, RZ, RZ, R22 ;  /* 0x000000ffff037224 */ /* 0x000fc400078e0016 */
[----:B------:R-:W-:Y:S11]  /*62c90*/  IMAD.MOV.U32 R6, RZ, RZ, R23 ;  /* 0x000000ffff067224 */ /* 0x000ff600078e0017 */
[----:B------:R-:W-:Y:S05]  /*62ca0*/  @!UPT UIADD3 URZ, URZ, URZ, URZ ;  /* 0x0000003f3f3ff290 */ /* 0x000fea000fffe03f */
[----:B------:R2:W-:Y:S01]  /*62cb0*/  STL.64 [R1+0x940], R16 ;  /* 0x0009401001007387 */ /* 0x0005e20000100a00 */
[----:B------:R0:W-:Y:S02]  /*62cc0*/  STL.64 [R1+0x948], R18 ;  /* 0x0009481201007387 */ /* 0x0001e40000100a00 */
[----:B------:R-:W3:Y:S02]  /*62cd0*/  LDL.LU.64 R22, [R1+0x3bc8] ;  /* 0x003bc80001167983 */ /* 0x000ee40000300a00 */
[----:B------:R-:W3:Y:S02]  /*62ce0*/  LDL.LU.64 R20, [R1+0x3bc0] ;  /* 0x003bc00001147983 */ /* 0x000ee40000300a00 */
[----:B--2---:R-:W-:Y:S02]  /*62cf0*/  IMAD.MOV.U32 R17, RZ, RZ, R25 ;  /* 0x000000ffff117224 */ /* 0x004fe400078e0019 */
[----:B0-----:R-:W-:Y:S02]  /*62d00*/  IMAD.MOV.U32 R18, RZ, RZ, R24 ;  /* 0x000000ffff127224 */ /* 0x001fe400078e0018 */
[C---:B---3--:R-:W-:Y:S01]  /*62d10*/  HMMA.16816.F32.BF16 R24, R20.reuse, R26, R12 ;  /* 0x0000001a1418723c */ /* 0x048fe2000004180c */
        /* <DEDUP_REMOVED lines=20> */
[----:B------:R-:W-:Y:S01]  /*62e60*/  IMAD.MOV.U32 R11, RZ, RZ, R29 ;  /* 0x000000ffff0b7224 */ /* 0x000fe200078e001d */
[C---:B--2---:R-:W-:Y:S02]  /*62e70*/  HMMA.16816.F32.BF16 R24, R20.reuse, R26, R12 ;  /* 0x0000001a1418723c */ /* 0x044fe4000004180c */
[----:B------:R-:W2:Y:S01]  /*62e80*/  LDL.LU.64 R14, [R1+0x3b70] ;  /* 0x003b7000010e7983 */ /* 0x000ea20000300a00 */
[----:B------:R-:W3:Y:S11]  /*62e90*/  LDL.LU.64 R12, [R1+0x3b68] ;  /* 0x003b6800010c7983 */ /* 0x000ef60000300a00 */
[----:B------:R-:W-:Y:S09]  /*62ea0*/  @!UPT UIADD3 URZ, URZ, URZ, URZ ;  /* 0x0000003f3f3ff290 */ /* 0x000ff2000fffe03f */
[----:B------:R-:W-:Y:S01]  /*62eb0*/  STL.64 [R1+0x900], R24 ;  /* 0x0009001801007387 */ /* 0x000fe20000100a00 */
[----:B------:R-:W-:Y:S01]  /*62ec0*/  STL.64 [R1+0x908], R26 ;  /* 0x0009081a01007387 */ /* 0x000fe20000100a00 */
[----:B--2---:R-:W-:Y:S11]  /*62ed0*/  HMMA.16816.F32.BF16 R8, R20, R14, R8 ;  /* 0x0000000e1408723c */ /* 0x004ff60000041808 */
[----:B------:R-:W-:Y:S11]  /*62ee0*/  @!UPT UIADD3 URZ, URZ, URZ, URZ ;  /* 0x0000003f3f3ff290 */ /* 0x000ff6000fffe03f */
[----:B------:R-:W-:Y:S01]  /*62ef0*/  @!UPT UIADD3 URZ, URZ, URZ, URZ ;  /* 0x0000003f3f3ff290 */ /* 0x000fe2000fffe03f */
[----:B------:R-:W-:Y:S01]  /*62f00*/  STL.64 [R1+0x8f0], R8 ;  /* 0x0008f00801007387 */ /* 0x000fe20000100a00 */
[----:B------:R0:W-:Y:S03]  /*62f10*/  STL.64 [R1+0x8f8], R10 ;  /* 0x0008f80a01007387 */ /* 0x0001e60000100a00 */
[----:B0-----:R-:W2:Y:S01]  /*62f20*/  LDL.LU.64 R10, [R1+0x3b60] ;  /* 0x003b6000010a7983 */ /* 0x001ea20000300a00 */
[----:B------:R-:W3:Y:S02]  /*62f30*/  LDL.LU.64 R8, [R1+0x3b58] ;  /* 0x003b580001087983 */ /* 0x000ee40000300a00 */
[----:B------:R-:W-:Y:S02]  /*62f40*/  IMAD.MOV.U32 R16, RZ, RZ, R28 ;  /* 0x000000ffff107224 */ /* 0x000fe400078e001c */
[----:B----4-:R-:W-:Y:S02]  /*62f50*/  IMAD.MOV.U32 R19, RZ, RZ, R0 ;  /* 0x000000ffff137224 */ /* 0x010fe400078e0000 */
[----:B------:R-:W0:Y:S01]  /*62f60*/  S2R R0, SR_TID.X ;  /* 0x0000000000007919 */ /* 0x000e220000002100 */
[----:B------:R-:W-:-:S02]  /*62f70*/  IMAD.MOV.U32 R27, RZ, RZ, R2 ;  /* 0x000000ffff1b7224 */ /* 0x000fc400078e0002 */
[----:B------:R-:W1:Y:S01]  /*62f80*/  S2R R2, SR_TID.X ;  /* 0x0000000000027919 */ /* 0x000e620000002100 */
[----:B0-----:R-:W-:Y:S01]  /*62f90*/  LOP3.LUT R0, R0, 0x7, RZ, 0xc0, !PT ;  /* 0x0000000700007812 */ /* 0x001fe200078ec0ff */
[----:B-1----:R-:W-:-:S04]  /*62fa0*/  IMAD.SHL.U32 R2, R2, 0x2, RZ ;  /* 0x0000000202027824 */ /* 0x002fc800078e00ff */
[----:B------:R-:W-:Y:S02]  /*62fb0*/  IMAD R0, R0, 0x110, RZ ;  /* 0x0000011000007824 */ /* 0x000fe400078e02ff */
[----:B------:R-:W-:Y:S01]  /*62fc0*/  IMAD.MOV.U32 R26, RZ, RZ, R4 ;  /* 0x000000ffff1a7224 */ /* 0x000fe200078e0004 */
[----:B--2---:R-:W-:Y:S11]  /*62fd0*/  HMMA.16816.F32.BF16 R16, R20, R10, R16 ;  /* 0x0000000a1410723c */ /* 0x004ff60000041810 */
[----:B------:R-:W-:Y:S11]  /*62fe0*/  @!UPT UIADD3 URZ, URZ, URZ, URZ ;  /* 0x0000003f3f3ff290 */ /* 0x000ff6000fffe03f */
[----:B------:R-:W-:Y:S01]  /*62ff0*/  @!UPT UIADD3 URZ, URZ, URZ, URZ ;  /* 0x0000003f3f3ff290 */ /* 0x000fe2000fffe03f */
[----:B------:R-:W-:Y:S01]  /*63000*/  STL.64 [R1+0xf0], R16 ;  /* 0x0000f01001007387 */ /* 0x000fe20000100a00 */
[----:B------:R-:W-:Y:S02]  /*63010*/  STL.64 [R1+0xf8], R18 ;  /* 0x0000f81201007387 */ /* 0x000fe40000100a00 */
[----:B------:R-:W0:Y:S04]  /*63020*/  LDSM.16.MT88.4 R16, [R7+0x18000] ;  /* 0x018000000710783b */ /* 0x000e280000004200 */
[----:B---3--:R-:W-:Y:S01]  /*63030*/  IMAD.MOV.U32 R14, RZ, RZ, R9 ;  /* 0x000000ffff0e7224 */ /* 0x008fe200078e0009 */
[----:B------:R-:W-:-:S04]  /*63040*/  LOP3.LUT R9, R0, 0x30, R2, 0x78, !PT ;  /* 0x0000003000097812 */ /* 0x000fc800078e7802 */
[----:B------:R-:W-:Y:S01]  /*63050*/  LOP3.LUT R9, R9, 0x40, RZ, 0x3c, !PT ;  /* 0x0000004009097812 */ /* 0x000fe200078e3cff */
[----:B0-----:R-:W-:Y:S01]  /*63060*/  STL.64 [R1+0x3a58], R18 ;  /* 0x003a581201007387 */ /* 0x001fe20000100a00 */
[----:B------:R-:W-:Y:S03]  /*63070*/  STL.64 [R1+0x3a50], R16 ;  /* 0x003a501001007387 */ /* 0x000fe60000100a00 */
[----:B------:R-:W0:Y:S02]  /*63080*/  LDSM.16.M88.4 R16, [R9+0x20080] ;  /* 0x020080000910783b */ /* 0x000e240000000200 */
[----:B0-----:R-:W-:Y:S02]  /*63090*/  STL.64 [R1+0xc0], R16 ;  /* 0x0000c01001007387 */ /* 0x001fe40000100a00 */
[----:B------:R-:W-:Y:S02]  /*630a0*/  IMAD.MOV.U32 R2, RZ, RZ, R16 ;  /* 0x000000ffff027224 */ /* 0x000fe400078e0010 */
[----:B------:R-:W-:Y:S02]  /*630b0*/  STL.64 [R1+0xc8], R18 ;  /* 0x0000c81201007387 */ /* 0x000fe40000100a00 */
[----:B------:R-:W-:-:S02]  /*630c0*/  IMAD.MOV.U32 R0, RZ, RZ, R17 ;  /* 0x000000ffff007224 */ /* 0x000fc400078e0011 */
        /* <DEDUP_REMOVED lines=13> */
[----:B0-----:R-:W-:Y:S01]  /*631a0*/  STL.64 [R1+0x80], R16 ;  /* 0x0000801001007387 */ /* 0x001fe20000100a00 */
[----:B------:R-:W-:Y:S02]  /*631b0*/  STL.64 [R1+0x88], R18 ;  /* 0x0000881201007387 */ /* 0x000fe40000100a00 */
[----:B------:R-:W0:Y:S01]  /*631c0*/  LDSM.16.M88.4 R16, [R9+0x22880] ;  /* 0x022880000910783b */ /* 0x000e220000000200 */
[----:B------:R-:W-:Y:S01]  /*631d0*/  HMMA.16816.F32.BF16 R24, R20, R26, R12 ;  /* 0x0000001a1418723c */ /* 0x000fe2000004180c */
[----:B------:R-:W-:Y:S04]  /*631e0*/  LDSM.16.M88.4 R12, [R9+0x23880] ;  /* 0x02388000090c783b */ /* 0x000fe80000000200 */
[----:B0-----:R-:W-:Y:S01]  /*631f0*/  STL.64 [R1+0x70], R16 ;  /* 0x0000701001007387 */ /* 0x001fe20000100a00 */
[----:B------:R-:W-:Y:S02]  /*63200*/  STL.64 [R1+0x78], R18 ;  /* 0x0000781201007387 */ /* 0x000fe40000100a00 */
[----:B------:R-:W0:Y:S11]  /*63210*/  LDSM.16.M88.4 R16, [R9+0x23080] ;  /* 0x023080000910783b */ /* 0x000e360000000200 */
[----:B------:R-:W-:Y:S04]  /*63220*/  @!UPT UIADD3 URZ, URZ, URZ, URZ ;  /* 0x0000003f3f3ff290 */ /* 0x000fe8000fffe03f */
[----:B------:R-:W-:Y:S01]  /*63230*/  STL.64 [R1+0xe0], R24 ;  /* 0x0000e01801007387 */ /* 0x000fe20000100a00 */
[----:B------:R-:W-:Y:S02]  /*63240*/  STL.64 [R1+0xe8], R26 ;  /* 0x0000e81a01007387 */ /* 0x000fe40000100a00 */
[----:B------:R-:W1:Y:S02]  /*63250*/  LDSM.16.M88.4 R24, [R9+0x24080] ;  /* 0x024080000918783b */ /* 0x000e640000000200 */
[----:B0-----:R-:W-:Y:S02]  /*63260*/  STL.64 [R1+0x60], R16 ;  /* 0x0000601001007387 */ /* 0x001fe40000100a00 */
[----:B------:R-:W-:Y:S02]  /*63270*/  STL.64 [R1+0x68], R18 ;  /* 0x0000681201007387 */ /* 0x000fe40000100a00 */
[----:B------:R-:W0:Y:S04]  /*63280*/  LDSM.16.M88.4 R16, [R9+0x24880] ;  /* 0x024880000910783b */ /* 0x000e280000000200 */
[----:B------:R-:W-:Y:S01]  /*63290*/  STL.64 [R1+0x50], R12 ;  /* 0x0000500c01007387 */ /* 0x000fe20000100a00 */
[----:B------:R-:W-:Y:S02]  /*632a0*/  STL.64 [R1+0x58], R14 ;  /* 0x0000580e01007387 */ /* 0x000fe40000100a00 */
[----:B------:R-:W2:Y:S04]  /*632b0*/  LDSM.16.M88.4 R12, [R9+0x25080] ;  /* 0x02508000090c783b */ /* 0x000ea80000000200 */
[----:B-1----:R-:W-:Y:S02]  /*632c0*/  STL.64 [R1+0x40], R24 ;  /* 0x0000401801007387 */ /* 0x002fe40000100a00 */
[----:B------:R-:W-:Y:S02]  /*632d0*/  STL.64 [R1+0x48], R26 ;  /* 0x0000481a01007387 */ /* 0x000fe40000100a00 */
[----:B------:R-:W-:Y:S04]  /*632e0*/  LDSM.16.M88.4 R24, [R9+0x26880] ;  /* 0x026880000918783b */ /* 0x000fe80000000200 */
[----:B0-----:R-:W-:Y:S01]  /*632f0*/  STL.64 [R1+0x30], R16 ;  /* 0x0000301001007387 */ /* 0x001fe20000100a00 */
[----:B------:R-:W-:Y:S02]  /*63300*/  STL.64 [R1+0x38], R18 ;  /* 0x0000381201007387 */ /* 0x000fe40000100a00 */
[----:B------:R-:W0:Y:S04]  /*63310*/  LDSM.16.M88.4 R16, [R9+0x25880] ;  /* 0x025880000910783b */ /* 0x000e280000000200 */
[----:B--2---:R-:W-:Y:S02]  /*63320*/  STL.64 [R1+0x20], R12 ;  /* 0x0000200c01007387 */ /* 0x004fe40000100a00 */
[----:B------:R-:W-:Y:S01]  /*63330*/  IMAD.MOV.U32 R29, RZ, RZ, R12 ;  /* 0x000000ffff1d7224 */ /* 0x000fe200078e000c */
[----:B------:R-:W-:Y:S01]  /*63340*/  STL.64 [R1+0x28], R14 ;  /* 0x0000280e01007387 */ /* 0x000fe20000100a00 */
[----:B------:R-:W-:-:S02]  /*63350*/  IMAD.MOV.U32 R28, RZ, RZ, R13 ;  /* 0x000000ffff1c7224 */ /* 0x000fc400078e000d */
[----:B------:R-:W1:Y:S01]  /*63360*/  LDSM.16.M88.4 R12, [R9+0x26080] ;  /* 0x02608000090c783b */ /* 0x000e620000000200 */
[----:B0-----:R-:W-:Y:S03]  /*63370*/  STL.64 [R1+0x10], R16 ;  /* 0x0000101001007387 */ /* 0x001fe60000100a00 */
[----:B------:R-:W-:Y:S02]  /*63380*/  STL.64 [R1+0x18], R18 ;  /* 0x0000181201007387 */ /* 0x000fe40000100a00 */
[----:B------:R-:W-:Y:S01]  /*63390*/  STL [R1+0x32e4], R26 ;  /* 0x0032e41a01007387 */ /* 0x000fe20000100800 */
[----:B-1----:R-:W-:Y:S01]  /*633a0*/  STL.64 [R1], R12 ;  /* 0x0000000c01007387 */ /* 0x002fe20000100a00 */
[----:B------:R-:W-:Y:S02]  /*633b0*/  STL.64 [R1+0x8], R14 ;  /* 0x0000080e01007387 */ /* 0x000fe40000100a00 */
[----:B------:R-:W0:Y:S04]  /*633c0*/  LDSM.16.M88.4 R12, [R9+0x27080] ;  /* 0x02708000090c783b */ /* 0x000e280000000200 */
[----:B------:R-:W-:Y:S01]  /*633d0*/  STL [R1+0x32e0], R27 ;  /* 0x0032e01b01007387 */ /* 0x000fe20000100800 */
[----:B------:R-:W-:Y:S04]  /*633e0*/  STL.64 [R1+0x3a08], R24 ;  /* 0x003a081801007387 */ /* 0x000fe80000100a00 */
[----:B------:R-:W1:Y:S04]  /*633f0*/  LDSM.16.M88.4 R8, [R9+0x27880] ;  /* 0x027880000908783b */ /* 0x000e680000000200 */
[----:B0-----:R-:W-:Y:S01]  /*63400*/  STL [R1+0x304c], R14 ;  /* 0x00304c0e01007387 */ /* 0x001fe20000100800 */
[----:B------:R-:W-:Y:S02]  /*63410*/  STL [R1+0x3048], R15 ;  /* 0x0030480f01007387 */ /* 0x000fe40000100800 */
[----:B------:R0:W-:Y:S02]  /*63420*/  STL.64 [R1+0x3968], R12 ;  /* 0x0039680c01007387 */ /* 0x0001e40000100a00 */
[----:B0-----:R-:W2:Y:S01]  /*63430*/  LDL.LU R12, [R1+0x4b0] ;  /* 0x0004b000010c7983 */ /* 0x001ea20000300800 */
[----:B------:R-:W2:Y:S02]  /*63440*/  LDL.LU R13, [R1+0x4b4] ;  /* 0x0004b400010d7983 */ /* 0x000ea40000300800 */
[----:B------:R-:W3:Y:S02]  /*63450*/  LDL.LU R14, [R1+0x4b8] ;  /* 0x0004b800010e7983 */ /* 0x000ee40000300800 */
[----:B------:R-:W3:Y:S02]  /*63460*/  LDL.LU R15, [R1+0x4bc] ;  /* 0x0004bc00010f7983 */ /* 0x000ee40000300800 */
[----:B---3--:R-:W-:Y:S01]  /*63470*/  STL.64 [R1+0x3a18], R14 ;  /* 0x003a180e01007387 */ /* 0x008fe20000100a00 */
[----:B--2---:R0:W-:Y:S03]  /*63480*/  STL.64 [R1+0x3a10], R12 ;  /* 0x003a100c01007387 */ /* 0x0041e60000100a00 */
[----:B0-----:R-:W2:Y:S01]  /*63490*/  LDL.64 R12, [R1+0xa0] ;  /* 0x0000a000010c7983 */ /* 0x001ea20000100a00 */
[----:B------:R-:W-:-:S02]  /*634a0*/  IMAD.MOV.U32 R18, RZ, RZ, R3 ;  /* 0x000000ffff127224 */ /* 0x000fc400078e0003 */
[----:B------:R-:W-:Y:S01]  /*634b0*/  IMAD.MOV.U32 R19, RZ, RZ, R6 ;  /* 0x000000ffff137224 */ /* 0x000fe200078e0006 */
[----:B--2---:R0:W-:Y:S04]  /*634c0*/  STL.64 [R1+0x3a28], R12 ;  /* 0x003a280c01007387 */ /* 0x0041e80000100a00 */
[----:B0-----:R-:W2:Y:S01]  /*634d0*/  LDL.LU R12, [R1+0x4e0] ;  /* 0x0004e000010c7983 */ /* 0x001ea20000300800 */
[----:B------:R-:W2:Y:S02]  /*634e0*/  LDL.LU R13, [R1+0x4e4] ;  /* 0x0004e400010d7983 */ /* 0x000ea40000300800 */
[----:B------:R-:W3:Y:S02]  /*634f0*/  LDL.LU R14, [R1+0x4e8] ;  /* 0x0004e800010e7983 */ /* 0x000ee40000300800 */
[----:B------:R-:W3:Y:S01]  /*63500*/  LDL.LU R15, [R1+0x4ec] ;  /* 0x0004ec00010f7983 */ /* 0x000ee20000300800 */
[----:B------:R-:W4:Y:S01]  /*63510*/  LDL.LU R3, [R1+0x3b50] ;  /* 0x003b500001037983 */ /* 0x000f220000300800 */
[----:B------:R-:W4:Y:S02]  /*63520*/  LDL.LU R6, [R1+0x3b4c] ;  /* 0x003b4c0001067983 */ /* 0x000f240000300800 */
[----:B------:R-:W-:Y:S01]  /*63530*/  STL.64 [R1+0x3a70], R18 ;  /* 0x003a701201007387 */ /* 0x000fe20000100a00 */
[----:B---3--:R-:W-:Y:S01]  /*63540*/  STL.64 [R1+0x3a48], R14 ;  /* 0x003a480e01007387 */ /* 0x008fe20000100a00 */
[----:B--2---:R-:W-:Y:S02]  /*63550*/  STL.64 [R1+0x3a40], R12 ;  /* 0x003a400c01007387 */ /* 0x004fe40000100a00 */
[----:B------:R-:W2:Y:S02]  /*63560*/  LDL.64 R24, [R1+0x80] ;  /* 0x0000800001187983 */ /* 0x000ea40000100a00 */
[----:B--2---:R0:W-:Y:S04]  /*63570*/  STL.64 [R1+0x3a20], R24 ;  /* 0x003a201801007387 */ /* 0x0041e80000100a00 */
[----:B0-----:R-:W2:Y:S01]  /*63580*/  LDL.LU R24, [R1+0x4d0] ;  /* 0x0004d00001187983 */ /* 0x001ea20000300800 */
[----:B------:R-:W2:Y:S02]  /*63590*/  LDL.LU R25, [R1+0x4d4] ;  /* 0x0004d40001197983 */ /* 0x000ea40000300800 */
[----:B------:R-:W3:Y:S02]  /*635a0*/  LDL.LU R26, [R1+0x4d8] ;  /* 0x0004d800011a7983 */ /* 0x000ee40000300800 */
[----:B------:R-:W3:Y:S01]  /*635b0*/  LDL.LU R27, [R1+0x4dc] ;  /* 0x0004dc00011b7983 */ /* 0x000ee20000300800 */
[----:B------:R-:W2:Y:S01]  /*635c0*/  LDL.LU R18, [R1+0x178] ;  /* 0x0001780001127983 */ /* 0x000ea20000300800 */
[----:B------:R-:W2:Y:S03]  /*635d0*/  LDL.LU R19, [R1+0x17c] ;  /* 0x00017c0001137983 */ /* 0x000ea60000300800 */
[----:B--2---:R4:W-:Y:S01]  /*635e0*/  STL.64 [R1+0x3a88], R18 ;  /* 0x003a881201007387 */ /* 0x0049e20000100a00 */
[----:B------:R-:W2:Y:S02]  /*635f0*/  LDL.LU R12, [R1+0x4f0] ;  /* 0x0004f000010c7983 */ /* 0x000ea40000300800 */
[----:B------:R-:W2:Y:S02]  /*63600*/  LDL.LU R13, [R1+0x4f4] ;  /* 0x0004f400010d7983 */ /* 0x000ea40000300800 */
[----:B------:R-:W2:Y:S01]  /*63610*/  LDL.LU R14, [R1+0x4f8] ;  /* 0x0004f800010e7983 */ /* 0x000ea20000300800 */
[----:B------:R-:W2:Y:S01]  /*63620*/  LDL.LU R15, [R1+0x4fc] ;  /* 0x0004fc00010f7983 */ /* 0x000ea20000300800 */
[----:B----4-:R-:W-:-:S02]  /*63630*/  IMAD.MOV.U32 R18, RZ, RZ, R6 ;  /* 0x000000ffff127224 */ /* 0x010fc400078e0006 */
[----:B------:R-:W-:Y:S01]  /*63640*/  IMAD.MOV.U32 R19, RZ, RZ, R3 ;  /* 0x000000ffff137224 */ /* 0x000fe200078e0003 */
        /* <DEDUP_REMOVED lines=8> */
[----:B------:R-:W2:Y:S01]  /*636d0*/  LDL.LU R15, [R1+0x50c] ;  /* 0x00050c00010f7983 */ /* 0x000ea20000300800 */
[----:B------:R-:W2:Y:S01]  /*636e0*/  LDL.LU R18, [R1+0x198] ;  /* 0x0001980001127983 */ /* 0x000ea20000300800 */
[----:B------:R-:W2:Y:S03]  /*636f0*/  LDL.LU R19, [R1+0x19c] ;  /* 0x00019c0001137983 */ /* 0x000ea60000300800 */
[----:B--2---:R3:W-:Y:S02]  /*63700*/  STL.64 [R1+0x3ab8], R18 ;  /* 0x003ab81201007387 */ /* 0x0047e40000100a00 */
[----:B---3--:R-:W-:-:S02]  /*63710*/  IMAD.MOV.U32 R18, RZ, RZ, R3 ;  /* 0x000000ffff127224 */ /* 0x008fc400078e0003 */
[----:B----4-:R-:W-:Y:S01]  /*63720*/  IMAD.MOV.U32 R19, RZ, RZ, R6 ;  /* 0x000000ffff137224 */ /* 0x010fe200078e0006 */
[----:B------:R-:W2:Y:S01]  /*63730*/  LDL.LU R3, [R1+0x3b40] ;  /* 0x003b400001037983 */ /* 0x000ea20000300800 */
[----:B------:R-:W3:Y:S03]  /*63740*/  LDL.LU R6, [R1+0x3b3c] ;  /* 0x003b3c0001067983 */ /* 0x000ee60000300800 */
[----:B------:R-:W-:Y:S01]  /*63750*/  STL.64 [R1+0x3ad0], R18 ;  /* 0x003ad01201007387 */ /* 0x000fe20000100a00 */
[----:B------:R-:W-:Y:S02]  /*63760*/  STL.64 [R1+0x3a80], R14 ;  /* 0x003a800e01007387 */ /* 0x000fe40000100a00 */
[----:B------:R0:W-:Y:S02]  /*63770*/  STL.64 [R1+0x3a78], R12 ;  /* 0x003a780c01007387 */ /* 0x0001e40000100a00 */
[----:B0-----:R-:W4:Y:S01]  /*63780*/  LDL.LU R12, [R1+0xa20] ;  /* 0x000a2000010c7983 */ /* 0x001f220000300800 */
[----:B------:R-:W4:Y:S02]  /*63790*/  LDL.LU R13, [R1+0xa24] ;  /* 0x000a2400010d7983 */ /* 0x000f240000300800 */
[----:B------:R-:W2:Y:S02]  /*637a0*/  LDL.LU R14, [R1+0xa28] ;  /* 0x000a2800010e7983 */ /* 0x000ea40000300800 */
[----:B------:R-:W2:Y:S01]  /*637b0*/  LDL.LU R15, [R1+0xa2c] ;  /* 0x000a2c00010f7983 */ /* 0x000ea20000300800 */
[----:B------:R-:W2:Y:S01]  /*637c0*/  LDL.LU R18, [R1+0x1b8] ;  /* 0x0001b80001127983 */ /* 0x000ea20000300800 */
[----:B------:R-:W2:Y:S03]  /*637d0*/  LDL.LU R19, [R1+0x1bc] ;  /* 0x0001bc0001137983 */ /* 0x000ea60000300800 */
        /* <DEDUP_REMOVED lines=19> */
[----:B------:R-:W2:Y:S03]  /*63910*/  LDL.LU R19, [R1+0x1dc] ;  /* 0x0001dc0001137983 */ /* 0x000ea60000300800 */
        /* <DEDUP_REMOVED lines=8> */
[----:B------:R-:W3:Y:S04]  /*639a0*/  LDL.LU R3, [R1+0x3b30] ;  /* 0x003b300001037983 */ /* 0x000ee80000300800 */
        /* <DEDUP_REMOVED lines=18> */
[----:B------:R-:W-:Y:S01]  /*63ad0*/  IMAD.MOV.U32 R19, RZ, RZ, R6 ;  /* 0x000000ffff137224 */ /* 0x000fe200078e0006 */
[----:B----4-:R-:W-:Y:S01]  /*63ae0*/  STL.64 [R1+0x3b28], R14 ;  /* 0x003b280e01007387 */ /* 0x010fe20000100a00 */
[----:B--2---:R0:W-:Y:S03]  /*63af0*/  STL.64 [R1+0x3b20], R12 ;  /* 0x003b200c01007387 */ /* 0x0041e60000100a00 */
[----:B0-----:R-:W2:Y:S01]  /*63b00*/  LDL.LU R12, [R1+0xa90] ;  /* 0x000a9000010c7983 */ /* 0x001ea20000300800 */
[----:B------:R-:W2:Y:S02]  /*63b10*/  LDL.LU R13, [R1+0xa94] ;  /* 0x000a9400010d7983 */ /* 0x000ea40000300800 */
[----:B------:R-:W2:Y:S02]  /*63b20*/  LDL.LU R14, [R1+0xa98] ;  /* 0x000a9800010e7983 */ /* 0x000ea40000300800 */
[----:B------:R-:W2:Y:S01]  /*63b30*/  LDL.LU R15, [R1+0xa9c] ;  /* 0x000a9c00010f7983 */ /* 0x000ea20000300800 */
[----:B------:R-:W-:Y:S01]  /*63b40*/  STL.64 [R1+0x3a38], R26 ;  /* 0x003a381a01007387 */ /* 0x000fe20000100a00 */
[----:B------:R0:W-:Y:S03]  /*63b50*/  STL.64 [R1+0x3a30], R24 ;  /* 0x003a301801007387 */ /* 0x0001e60000100a00 */
[----:B0-----:R-:W4:Y:S01]  /*63b60*/  LDL.64 R24, [R1+0xb0] ;  /* 0x0000b00001187983 */ /* 0x001f220000100a00 */
[----:B-1----:R-:W-:Y:S02]  /*63b70*/  STL [R1+0x3034], R10 ;  /* 0x0030340a01007387 */ /* 0x002fe40000100800 */
[----:B------:R-:W-:Y:S02]  /*63b80*/  STL [R1+0x3030], R11 ;  /* 0x0030300b01007387 */ /* 0x000fe40000100800 */
[----:B------:R0:W-:Y:S02]  /*63b90*/  STL.64 [R1+0x39b0], R8 ;  /* 0x0039b00801007387 */ /* 0x0001e40000100a00 */
[----:B0-----:R-:W-:-:S02]  /*63ba0*/  IMAD.MOV.U32 R8, RZ, RZ, R5 ;  /* 0x000000ffff087224 */ /* 0x001fc400078e0005 */
[----:B------:R-:W-:Y:S02]  /*63bb0*/  IMAD.MOV.U32 R9, RZ, RZ, R4 ;  /* 0x000000ffff097224 */ /* 0x000fe400078e0004 */
[----:B------:R-:W0:Y:S04]  /*63bc0*/  LDSM.16.MT88.4 R4, [R7+0x18080] ;  /* 0x018080000704783b */ /* 0x000e280000004200 */
[----:B0-----:R-:W-:Y:S01]  /*63bd0*/  STL.64 [R1+0x3950], R6 ;  /* 0x0039500601007387 */ /* 0x001fe20000100a00 */
        /* <DEDUP_REMOVED lines=50> */
[----:B------:R-:W-:Y:S02]  /*63f00*/  IMAD.MOV.U32 R4, RZ, RZ, R2 ;  /* 0x000000ffff047224 */ /* 0x000fe400078e0002 */
[----:B------:R-:W-:Y:S01]  /*63f10*/  IMAD.MOV.U32 R5, RZ, RZ, R0 ;  /* 0x000000ffff057224 */ /* 0x000fe200078e0000 */
[C---:B--2---:R-:W-:Y:S01]  /*63f20*/  HMMA.16816.F32.BF16 R16, R20.reuse, R18, R12 ;  /* 0x000000121410723c */ /* 0x044fe2000004180c */
[----:B------:R-:W2:Y:S01]  /*63f30*/  LDL.LU.64 R14, [R1+0x3a80] ;  /* 0x003a8000010e7983 */ /* 0x000ea20000300a00 */
[----:B------:R-:W2:Y:S11]  /*63f40*/  LDL.LU.64 R12, [R1+0x3a78] ;  /* 0x003a7800010c7983 */ /* 0x000eb60000300a00 */
[----:B------:R-:W-:Y:S10]  /*63f50*/  @!UPT UIADD3 URZ, URZ, URZ, URZ ;  /* 0x0000003f3f3ff290 */ /* 0x000ff4000fffe03f */
[----:B------:R0:W-:Y:S01]  /*63f60*/  STL.64 [R1+0x5a0], R16 ;  /* 0x0005a01001007387 */ /* 0x0001e20000100a00 */
[----:B------:R-:W-:Y:S02]  /*63f70*/  IMAD.MOV.U32 R2, RZ, RZ, R18 ;  /* 0x000000ffff027224 */ /* 0x000fe400078e0012 */
[----:B------:R-:W-:Y:S02]  /*63f80*/  IMAD.MOV.U32 R0, RZ, RZ, R19 ;  /* 0x000000ffff007224 */ /* 0x000fe400078e0013 */
[----:B------:R-:W2:Y:S03]  /*63f90*/  LDL.LU.64 R18, [R1+0x3a70] ;  /* 0x003a700001127983 */ /* 0x000ea60000300a00 */
[----:B------:R-:W-:Y:S02]  /*63fa0*/  STL [R1+0x3284], R0 ;  /* 0x0032840001007387 */ /* 0x000fe40000100800 */
[----:B------:R-:W-:Y:S01]  /*63fb0*/  STL [R1+0x3280], R2 ;  /* 0x0032800201007387 */ /* 0x000fe20000100800 */
[----:B--2---:R-:W-:Y:S01]  /*63fc0*/  HMMA.16816.F32.BF16 R20, R20, R18, R12 ;  /* 0x000000121414723c */ /* 0x004fe2000004180c */
[----:B------:R-:W2:Y:S01]  /*63fd0*/  LDL.LU.64 R14, [R1+0x3a68] ;  /* 0x003a6800010e7983 */ /* 0x000ea20000300a00 */
[----:B------:R-:W2:Y:S02]  /*63fe0*/  LDL.LU.64 R12, [R1+0x3a60] ;  /* 0x003a6000010c7983 */ /* 0x000ea40000300a00 */
[----:B------:R-:W2:Y:S02]  /*63ff0*/  LDL.LU.64 R18, [R1+0x3a58] ;  /* 0x003a580001127983 */ /* 0x000ea40000300a00 */
[----:B0-----:R-:W2:Y:S11]  /*64000*/  LDL.LU.64 R16, [R1+0x3a50] ;  /* 0x003a500001107983 */ /* 0x001eb60000300a00 */
[----:B------:R-:W-:Y:S06]  /*64010*/  @!UPT UIADD3 URZ, URZ, URZ, URZ ;  /* 0x0000003f3f3ff290 */ /* 0x000fec000fffe03f */
[----:B------:R0:W-:Y:S01]  /*64020*/  STL.64 [R1+0xd0], R20 ;  /* 0x0000d01401007387 */ /* 0x0001e20000100a00 */
[----:B------:R1:W-:Y:S03]  /*64030*/  STL.64 [R1+0xd8], R22 ;  /* 0x0000d81601007387 */ /* 0x0003e60000100a00 */
        /* <DEDUP_REMOVED lines=8> */
[----:B------:R-:W-:Y:S02]  /*640c0*/  STL.64 [R1+0x598], R6 ;  /* 0x0005980601007387 */ /* 0x000fe40000100a00 */
[----:B------:R-:W3:Y:S02]  /*640d0*/  LDL.LU.64 R26, [R1+0x3a38] ;  /* 0x003a3800011a7983 */ /* 0x000ee40000300a00 */
[----:B----4-:R-:W-:Y:S02]  /*640e0*/  IMAD.MOV.U32 R5, RZ, RZ, R24 ;  /* 0x000000ffff057224 */ /* 0x010fe400078e0018 */
[----:B------:R-:W-:Y:S01]  /*640f0*/  IMAD.MOV.U32 R4, RZ, RZ, R25 ;  /* 0x000000ffff047224 */ /* 0x000fe200078e0019 */
[----:B--2---:R-:W-:Y:S01]  /*64100*/  HMMA.16816.F32.BF16 R12, R16, R24, R12 ;  /* 0x00000018100c723c */ /* 0x004fe2000004180c */
[----:B------:R-:W2:Y:S11]  /*64110*/  LDL.LU.64 R24, [R1+0x3a30] ;  /* 0x003a300001187983 */ /* 0x000eb60000300a00 */
[----:B------:R-:W-:Y:S11]  /*64120*/  @!UPT UIADD3 URZ, URZ, URZ, URZ ;  /* 0x0000003f3f3ff290 */ /* 0x000ff6000fffe03f */
[----:B------:R0:W-:Y:S01]  /*64130*/  STL.64 [R1+0x580], R12 ;  /* 0x0005800c01007387 */ /* 0x0001e20000100a00 */
[----:B------:R-:W-:Y:S03]  /*64140*/  STL [R1+0x588], R14 ;  /* 0x0005880e01007387 */ /* 0x000fe60000100800 */
[----:B0-----:R-:W2:Y:S01]  /*64150*/  LDL.LU.64 R12, [R1+0x3a28] ;  /* 0x003a2800010c7983 */ /* 0x001ea20000300a00 */
[----:B---3--:R-:W-:Y:S02]  /*64160*/  IMAD.MOV.U32 R23, RZ, RZ, R3 ;  /* 0x000000ffff177224 */ /* 0x008fe400078e0003 */
[----:B------:R-:W-:-:S05]  /*64170*/  IMAD.MOV.U32 R3, RZ, RZ, R15 ;  /* 0x000000ffff037224 */ /* 0x000fca00078e000f */
[----:B------:R-:W-:Y:S01]  /*64180*/  STL [R1+0x3130], R3 ;  /* 0x0031300301007387 */ /* 0x000fe20000100800 */
[C---:B--2---:R-:W-:Y:S01]  /*64190*/  HMMA.16816.F32.BF16 R24, R16.reuse, R12, R24 ;  /* 0x0000000c1018723c */ /* 0x044fe20000041818 */
[----:B------:R-:W-:Y:S02]  /*641a0*/  IMAD.MOV.U32 R7, RZ, RZ, R12 ;  /* 0x000000ffff077224 */ /* 0x000fe400078e000c */
[----:B------:R-:W-:Y:S11]  /*641b0*/  IMAD.MOV.U32 R6, RZ, RZ, R13 ;  /* 0x000000ffff067224 */ /* 0x000ff600078e000d */
[----:B------:R-:W-:Y:S09]  /*641c0*/  @!UPT UIADD3 URZ, URZ, URZ, URZ ;  /* 0x0000003f3f3ff290 */ /* 0x000ff2000fffe03f */
[----:B------:R0:W-:Y:S01]  /*641d0*/  STL.64 [R1+0x570], R24 ;  /* 0x0005701801007387 */ /* 0x0001e20000100a00 */
[----:B------:R-:W-:Y:S03]  /*641e0*/  STL.64 [R1+0x578], R26 ;  /* 0x0005781a01007387 */ /* 0x000fe60000100a00 */
[----:B0-----:R-:W2:Y:S01]  /*641f0*/  LDL.LU.64 R24, [R1+0x3a20] ;  /* 0x003a200001187983 */ /* 0x001ea20000300a00 */
[----:B------:R-:W2:Y:S02]  /*64200*/  LDL.LU.64 R14, [R1+0x3a18] ;  /* 0x003a1800010e7983 */ /* 0x000ea40000300a00 */
[----:B------:R-:W2:Y:S01]  /*64210*/  LDL.LU.64 R12, [R1+0x3a10] ;  /* 0x003a1000010c7983 */ /* 0x000ea20000300a00 */
[C---:B------:R-:W-:Y:S01]  /*64220*/  HMMA.16816.F32.BF16 R8, R16.reuse, R8, R20 ;  /* 0x000000081008723c */ /* 0x040fe20000041814 */
[----:B------:R-:W-:Y:S01]  /*64230*/  STL.64 [R1+0x3978], R6 ;  /* 0x0039780601007387 */ /* 0x000fe20000100a00 */
[----:B------:R2:W-:Y:S11]  /*64240*/  STL.64 [R1+0x3970], R4 ;  /* 0x0039700401007387 */ /* 0x0005f60000100a00 */
[----:B------:R-:W-:Y:S11]  /*64250*/  @!UPT UIADD3 URZ, URZ, URZ, URZ ;  /* 0x0000003f3f3ff290 */ /* 0x000ff6000fffe03f */
[----:B------:R-:W-:Y:S01]  /*64260*/  IMAD.MOV.U32 R3, RZ, RZ, R11 ;  /* 0x000000ffff037224 */ /* 0x000fe200078e000b */
[----:B------:R-:W-:Y:S01]  /*64270*/  STL.64 [R1+0x560], R8 ;  /* 0x0005600801007387 */ /* 0x000fe20000100a00 */
[----:B------:R-:W-:Y:S03]  /*64280*/  STL [R1+0x568], R10 ;  /* 0x0005680a01007387 */ /* 0x000fe60000100800 */
        /* <DEDUP_REMOVED lines=21> */
[----:B------:R-:W-:Y:S02]  /*643e0*/  IMAD.MOV.U32 R0, RZ, RZ, R25 ;  /* 0x000000ffff007224 */ /* 0x000fe400078e0019 */
[----:B------:R-:W3:Y:S04]  /*643f0*/  LDL.64 R24, [R1+0x70] ;  /* 0x0000700001187983 */ /* 0x000ee80000100a00 */
[----:B--2---:R-:W-:Y:S01]  /*64400*/  STL.64 [R1+0x39c0], R10 ;  /* 0x0039c00a01007387 */ /* 0x004fe20000100a00 */
[----:B----4-:R0:W-:Y:S03]  /*64410*/  STL.64 [R1+0x39b8], R8 ;  /* 0x0039b80801007387 */ /* 0x0101e60000100a00 */
[----:B0-----:R-:W2:Y:S04]  /*64420*/  LDL.64 R8, [R1+0x40] ;  /* 0x0000400001087983 */ /* 0x001ea80000100a00 */
[----:B--2---:R0:W-:Y:S01]  /*64430*/  STL.64 [R1+0x39d0], R8 ;  /* 0x0039d00801007387 */ /* 0x0041e20000100a00 */
[----:B------:R-:W2:Y:S03]  /*64440*/  LDL R23, [R1+0x9d0] ;  /* 0x0009d00001177983 */ /* 0x000ea60000100800 */
[----:B0-----:R-:W4:Y:S04]  /*64450*/  LDL R8, [R1+0x50] ;  /* 0x0000500001087983 */ /* 0x001f280000100800 */
[----:B------:R-:W4:Y:S04]  /*64460*/  LDL R9, [R1+0x54] ;  /* 0x0000540001097983 */ /* 0x000f280000100800 */
[----:B--2---:R0:W-:Y:S01]  /*64470*/  STL [R1+0x3a00], R23 ;  /* 0x003a001701007387 */ /* 0x0041e20000100800 */
[----:B------:R-:W3:Y:S02]  /*64480*/  LDL.LU R20, [R1+0x4a0] ;  /* 0x0004a00001147983 */ /* 0x000ee40000300800 */
[----:B------:R-:W3:Y:S02]  /*64490*/  LDL.LU R21, [R1+0x4a4] ;  /* 0x0004a40001157983 */ /* 0x000ee40000300800 */
[----:B------:R-:W3:Y:S01]  /*644a0*/  LDL.LU R22, [R1+0x4a8] ;  /* 0x0004a80001167983 */ /* 0x000ee20000300800 */
[----:B0-----:R-:W3:Y:S01]  /*644b0*/  LDL.LU R23, [R1+0x4ac] ;  /* 0x0004ac0001177983 */ /* 0x001ee20000300800 */
[----:B----4-:R0:W-:Y:S02]  /*644c0*/  STL.64 [R1+0x39e8], R8 ;  /* 0x0039e80801007387 */ /* 0x0101e40000100a00 */
[----:B------:R-:W2:Y:S01]  /*644d0*/  LDL.64 R12, [R1+0x30] ;  /* 0x00003000010c7983 */ /* 0x000ea20000100a00 */
[----:B0-----:R-:W4:Y:S04]  /*644e0*/  LDL.64 R8, [R1+0x60] ;  /* 0x0000600001087983 */ /* 0x001f280000100a00 */
[----:B--2---:R0:W-:Y:S04]  /*644f0*/  STL.64 [R1+0x39c8], R12 ;  /* 0x0039c80c01007387 */ /* 0x0041e80000100a00 */
        /* <DEDUP_REMOVED lines=9> */
[----:B------:R-:W3:Y:S02]  /*64590*/  LDL.LU R14, [R1+0x8d8] ;  /* 0x0008d800010e7983 */ /* 0x000ee40000300800 */
[----:B------:R-:W3:Y:S02]  /*645a0*/  LDL.LU R15, [R1+0x8dc] ;  /* 0x0008dc00010f7983 */ /* 0x000ee40000300800 */
[----:B------:R-:W-:Y:S01]  /*645b0*/  IMAD.MOV.U32 R27, RZ, RZ, R25 ;  /* 0x000000ffff1b7224 */ /* 0x000fe200078e0019 */
[----:B---3--:R-:W-:Y:S01]  /*645c0*/  STL.64 [R1+0x39f8], R14 ;  /* 0x0039f80e01007387 */ /* 0x008fe20000100a00 */
[----:B--2---:R0:W-:Y:S03]  /*645d0*/  STL.64 [R1+0x39f0], R12 ;  /* 0x0039f00c01007387 */ /* 0x0041e60000100a00 */
[----:B0-----:R-:W4:Y:S01]  /*645e0*/  LDL.LU R12, [R1+0x8e0] ;  /* 0x0008e000010c7983 */ /* 0x001f220000300800 */
[----:B------:R-:W4:Y:S02]  /*645f0*/  LDL.LU R13, [R1+0x8e4] ;  /* 0x0008e400010d7983 */ /* 0x000f240000300800 */
[----:B------:R-:W4:Y:S02]  /*64600*/  LDL.LU R14, [R1+0x8e8] ;  /* 0x0008e800010e7983 */ /* 0x000f240000300800 */
[----:B------:R-:W4:Y:S01]  /*64610*/  LDL.LU R15, [R1+0x8ec] ;  /* 0x0008ec00010f7983 */ /* 0x000f220000300800 */
[----:B------:R-:W-:Y:S01]  /*64620*/  STL.64 [R1+0x3998], R6 ;  /* 0x0039980601007387 */ /* 0x000fe20000100a00 */
[----:B------:R0:W-:Y:S02]  /*64630*/  STL.64 [R1+0x3990], R4 ;  /* 0x0039900401007387 */ /* 0x0001e40000100a00 */
[----:B------:R-:W2:Y:S02]  /*64640*/  LDL.LU.64 R24, [R1+0x3a08] ;  /* 0x003a080001187983 */ /* 0x000ea40000300a00 */
[----:B------:R-:W-:Y:S02]  /*64650*/  STL.64 [R1+0x540], R20 ;  /* 0x0005401401007387 */ /* 0x000fe40000100a00 */
[----:B0-----:R-:W-:-:S02]  /*64660*/  IMAD.MOV.U32 R5, RZ, RZ, R28 ;  /* 0x000000ffff057224 */ /* 0x001fc400078e001c */
[----:B------:R-:W-:Y:S02]  /*64670*/  IMAD.MOV.U32 R28, RZ, RZ, R23 ;  /* 0x000000ffff1c7224 */ /* 0x000fe400078e0017 */
[----:B------:R-:W3:Y:S01]  /*64680*/  LDL.LU R23, [R1+0x3a00] ;  /* 0x003a000001177983 */ /* 0x000ee20000300800 */
[----:B------:R-:W-:Y:S02]  /*64690*/  IMAD.MOV.U32 R4, RZ, RZ, R29 ;  /* 0x000000ffff047224 */ /* 0x000fe400078e001d */
[----:B------:R-:W-:Y:S02]  /*646a0*/  IMAD.MOV.U32 R29, RZ, RZ, R22 ;  /* 0x000000ffff1d7224 */ /* 0x000fe400078e0016 */
[----:B------:R-:W-:Y:S01]  /*646b0*/  STL [R1+0x39a8], R27 ;  /* 0x0039a81b01007387 */ /* 0x000fe20000100800 */
[----:B---3--:R-:W0:Y:S01]  /*646c0*/  LDSM.16.MT88.4 R20, [R23+0x18100] ;  /* 0x018100001714783b */ /* 0x008e220000004200 */
[----:B----4-:R-:W-:Y:S03]  /*646d0*/  HMMA.16816.F32.BF16 R12, R16, R8, R12 ;  /* 0x00000008100c723c */ /* 0x010fe6000004180c */
[----:B--2---:R1:W-:Y:S04]  /*646e0*/  STL.64 [R1+0x39a0], R24 ;  /* 0x0039a01801007387 */ /* 0x0043e80000100a00 */
[----:B-1----:R-:W2:Y:S01]  /*646f0*/  LDL.LU R24, [R1+0x8a0] ;  /* 0x0008a00001187983 */ /* 0x002ea20000300800 */
[----:B------:R-:W2:Y:S02]  /*64700*/  LDL.LU R25, [R1+0x8a4] ;  /* 0x0008a40001197983 */ /* 0x000ea40000300800 */
[----:B------:R-:W2:Y:S02]  /*64710*/  LDL.LU R26, [R1+0x8a8] ;  /* 0x0008a800011a7983 */ /* 0x000ea40000300800 */
[----:B------:R-:W2:Y:S01]  /*64720*/  LDL.LU R27, [R1+0x8ac] ;  /* 0x0008ac00011b7983 */ /* 0x000ea20000300800 */
[----:B------:R1:W-:Y:S01]  /*64730*/  STL [R1+0x32b0], R28 ;  /* 0x0032b01c01007387 */ /* 0x0003e20000100800 */
[----:B------:R3:W-:Y:S02]  /*64740*/  STL [R1+0x32ac], R29 ;  /* 0x0032ac1d01007387 */ /* 0x0007e40000100800 */
[----:B-1----:R-:W-:-:S02]  /*64750*/  IMAD.MOV.U32 R28, RZ, RZ, R9 ;  /* 0x000000ffff1c7224 */ /* 0x002fc400078e0009 */
[----:B---3--:R-:W-:Y:S01]  /*64760*/  IMAD.MOV.U32 R29, RZ, RZ, R8 ;  /* 0x000000ffff1d7224 */ /* 0x008fe200078e0008 */
[----:B0-----:R-:W-:Y:S01]  /*64770*/  STL.64 [R1+0x3830], R22 ;  /* 0x0038301601007387 */ /* 0x001fe20000100a00 */
[----:B------:R0:W-:Y:S03]  /*64780*/  STL.64 [R1+0x3828], R20 ;  /* 0x0038281401007387 */ /* 0x0001e60000100a00 */
[----:B0-----:R-:W3:Y:S04]  /*64790*/  LDL R20, [R1+0x10] ;  /* 0x0000100001147983 */ /* 0x001ee80000100800 */
[----:B------:R-:W3:Y:S01]  /*647a0*/  LDL R21, [R1+0x14] ;  /* 0x0000140001157983 */ /* 0x000ee20000100800 */
[----:B------:R-:W-:Y:S02]  /*647b0*/  STL.64 [R1+0x8e0], R12 ;  /* 0x0008e00c01007387 */ /* 0x000fe40000100a00 */
[----:B------:R0:W-:Y:S02]  /*647c0*/  STL.64 [R1+0x8e8], R14 ;  /* 0x0008e80e01007387 */ /* 0x0001e40000100a00 */
[----:B0-----:R-:W4:Y:S01]  /*647d0*/  LDL.LU.64 R14, [R1+0x39f8] ;  /* 0x0039f800010e7983 */ /* 0x001f220000300a00 */
[----:B------:R-:W4:Y:S02]  /*647e0*/  LDL.LU.64 R12, [R1+0x39f0] ;  /* 0x0039f000010c7983 */ /* 0x000f240000300a00 */
[----:B------:R-:W4:Y:S02]  /*647f0*/  LDL.LU.64 R8, [R1+0x39e8] ;  /* 0x0039e80001087983 */ /* 0x000f240000300a00 */
[----:B------:R-:W-:Y:S01]  /*64800*/  STL [R1+0x38d8], R28 ;  /* 0x0038d81c01007387 */ /* 0x000fe20000100800 */
[----:B------:R-:W-:Y:S01]  /*64810*/  STL [R1+0x38d4], R29 ;  /* 0x0038d41d01007387 */ /* 0x000fe20000100800 */
[C---:B----4-:R-:W-:Y:S03]  /*64820*/  HMMA.16816.F32.BF16 R8, R16.reuse, R8, R12 ;  /* 0x000000081008723c */ /* 0x050fe6000004180c */
[----:B------:R-:W4:Y:S01]  /*64830*/  LDL.LU.64 R14, [R1+0x39e0] ;  /* 0x0039e000010e7983 */ /* 0x000f220000300a00 */
[----:B------:R-:W4:Y:S11]  /*64840*/  LDL.LU.64 R12, [R1+0x39d8] ;  /* 0x0039d800010c7983 */ /* 0x000f360000300a00 */
[----:B------:R-:W-:Y:S08]  /*64850*/  @!UPT UIADD3 URZ, URZ, URZ, URZ ;  /* 0x0000003f3f3ff290 */ /* 0x000ff0000fffe03f */
[----:B------:R0:W-:Y:S01]  /*64860*/  STL.64 [R1+0x8d0], R8 ;  /* 0x0008d00801007387 */ /* 0x0001e20000100a00 */
[----:B------:R-:W-:Y:S03]  /*64870*/  STL.64 [R1+0x8d8], R10 ;  /* 0x0008d80a01007387 */ /* 0x000fe60000100a00 */
[----:B0-----:R-:W4:Y:S02]  /*64880*/  LDL.LU.64 R8, [R1+0x39d0] ;  /* 0x0039d00001087983 */ /* 0x001f240000300a00 */
[C---:B----4-:R-:W-:Y:S01]  /*64890*/  HMMA.16816.F32.BF16 R12, R16.reuse, R8, R12 ;  /* 0x00000008100c723c */ /* 0x050fe2000004180c */
[----:B------:R-:W-:Y:S02]  /*648a0*/  IMAD.MOV.U32 R28, RZ, RZ, R8 ;  /* 0x000000ffff1c7224 */ /* 0x000fe400078e0008 */
[----:B------:R-:W-:Y:S11]  /*648b0*/  IMAD.MOV.U32 R29, RZ, RZ, R9 ;  /* 0x000000ffff1d7224 */ /* 0x000ff600078e0009 */
[----:B------:R-:W-:Y:S09]  /*648c0*/  @!UPT UIADD3 URZ, URZ, URZ, URZ ;  /* 0x0000003f3f3ff290 */ /* 0x000ff2000fffe03f */
[----:B------:R0:W-:Y:S01]  /*648d0*/  STL.64 [R1+0x8c0], R12 ;  /* 0x0008c00c01007387 */ /* 0x0001e20000100a00 */
[----:B------:R-:W-:Y:S03]  /*648e0*/  STL.64 [R1+0x8c8], R14 ;  /* 0x0008c80e01007387 */ /* 0x000fe60000100a00 */
[----:B0-----:R-:W4:Y:S01]  /*648f0*/  LDL.LU.64 R12, [R1+0x39c8] ;  /* 0x0039c800010c7983 */ /* 0x001f220000300a00 */
        /* <DEDUP_REMOVED lines=8> */
[C---:B--2---:R-:W-:Y:S01]  /*64980*/  HMMA.16816.F32.BF16 R4, R16.reuse, R4, R24 ;  /* 0x000000041004723c */ /* 0x044fe20000041818 */
[----:B-1----:R-:W-:Y:S02]  /*64990*/  IMAD.MOV.U32 R11, RZ, RZ, R12 ;  /* 0x000000ffff0b7224 */ /* 0x002fe400078e000c */
[----:B------:R-:W-:Y:S01]  /*649a0*/  IMAD.MOV.U32 R10, RZ, RZ, R13 ;  /* 0x000000ffff0a7224 */ /* 0x000fe200078e000d */
[----:B------:R-:W2:Y:S01]  /*649b0*/  LDL.LU R12, [R1+0x870] ;  /* 0x00087000010c7983 */ /* 0x000ea20000300800 */
[----:B------:R-:W2:Y:S02]  /*649c0*/  LDL.LU R13, [R1+0x874] ;  /* 0x00087400010d7983 */ /* 0x000ea40000300800 */
[----:B------:R-:W2:Y:S02]  /*649d0*/  LDL.LU R14, [R1+0x878] ;  /* 0x00087800010e7983 */ /* 0x000ea40000300800 */
[----:B------:R-:W2:Y:S01]  /*649e0*/  LDL.LU R15, [R1+0x87c] ;  /* 0x00087c00010f7983 */ /* 0x000ea20000300800 */
[----:B------:R-:W-:Y:S04]  /*649f0*/  STL.64 [R1+0x3960], R10 ;  /* 0x0039600a01007387 */ /* 0x000fe80000100a00 */
[----:B----4-:R0:W-:Y:S04]  /*64a00*/  STL.64 [R1+0x3958], R8 ;  /* 0x0039580801007387 */ /* 0x0101e80000100a00 */
[----:B0-----:R-:W4:Y:S01]  /*64a10*/  LDL.64 R8, [R1] ;  /* 0x0000000001087983 */ /* 0x001f220000100a00 */
[----:B------:R-:W2:Y:S02]  /*64a20*/  LDL.LU R27, [R1+0x39a8] ;  /* 0x0039a800011b7983 */ /* 0x000ea40000300800 */
[----:B------:R-:W2:Y:S02]  /*64a30*/  LDL.LU.64 R24, [R1+0x39a0] ;  /* 0x0039a00001187983 */ /* 0x000ea40000300a00 */
[----:B------:R-:W-:Y:S01]  /*64a40*/  STL.64 [R1+0x8a0], R4 ;  /* 0x0008a00401007387 */ /* 0x000fe20000100a00 */
[----:B------:R0:W-:Y:S04]  /*64a50*/  STL.64 [R1+0x8a8], R6 ;  /* 0x0008a80601007387 */ /* 0x0001e80000100a00 */
        /* <DEDUP_REMOVED lines=9> */
[----:B----4-:R-:W-:Y:S01]  /*64af0*/  IMAD.MOV.U32 R23, RZ, RZ, R9 ;  /* 0x000000ffff177224 */ /* 0x010fe200078e0009 */
[C---:B---3--:R-:W-:Y:S11]  /*64b00*/  HMMA.16816.F32.BF16 R4, R16.reuse, R8, R4 ;  /* 0x000000081004723c */ /* 0x048ff60000041804 */
[----:B------:R-:W-:Y:S11]  /*64b10*/  @!UPT UIADD3 URZ, URZ, URZ, URZ ;  /* 0x0000003f3f3ff290 */ /* 0x000ff6000fffe03f */
[----:B------:R-:W-:Y:S01]  /*64b20*/  @!UPT UIADD3 URZ, URZ, URZ, URZ ;  /* 0x0000003f3f3ff290 */ /* 0x000fe2000fffe03f */
[----:B------:R-:W-:Y:S01]  /*64b30*/  STL.64 [R1+0x880], R4 ;  /* 0x0008800401007387 */ /* 0x000fe20000100a00 */
[----:B------:R0:W-:Y:S03]  /*64b40*/  STL.64 [R1+0x888], R6 ;  /* 0x0008880601007387 */ /* 0x0001e60000100a00 */
[----:B0-----:R-:W3:Y:S01]  /*64b50*/  LDL.LU.64 R6, [R1+0x3978] ;  /* 0x0039780001067983 */ /* 0x001ee20000300a00 */
[----:B------:R-:W4:Y:S02]  /*64b60*/  LDL.LU.64 R4, [R1+0x3970] ;  /* 0x0039700001047983 */ /* 0x000f240000300a00 */
[----:B------:R-:W-:Y:S02]  /*64b70*/  STL [R1+0x38f8], R23 ;  /* 0x0038f81701007387 */ /* 0x000fe40000100800 */
[----:B------:R0:W-:Y:S02]  /*64b80*/  STL.64 [R1+0x38f0], R20 ;  /* 0x0038f01401007387 */ /* 0x0001e40000100a00 */
[----:B0-----:R-:W3:Y:S01]  /*64b90*/  LDL.LU R20, [R1+0x450] ;  /* 0x0004500001147983 */ /* 0x001ee20000300800 */
[----:B------:R-:W3:Y:S02]  /*64ba0*/  LDL.LU R21, [R1+0x454] ;  /* 0x0004540001157983 */ /* 0x000ee40000300800 */
[----:B------:R-:W3:Y:S02]  /*64bb0*/  LDL.LU R22, [R1+0x458] ;  /* 0x0004580001167983 */ /* 0x000ee40000300800 */
[----:B------:R-:W3:Y:S01]  /*64bc0*/  LDL.LU R23, [R1+0x45c] ;  /* 0x00045c0001177983 */ /* 0x000ee20000300800 */
[----:B--2---:R-:W-:Y:S01]  /*64bd0*/  HMMA.16816.F32.BF16 R12, R16, R24, R12 ;  /* 0x00000018100c723c */ /* 0x004fe2000004180c */
[----:B------:R-:W-:Y:S01]  /*64be0*/  IMAD.MOV.U32 R26, RZ, RZ, R8 ;  /* 0x000000ffff1a7224 */ /* 0x000fe200078e0008 */
[----:B---3--:R-:W-:Y:S01]  /*64bf0*/  STL.64 [R1+0x3908], R22 ;  /* 0x0039081601007387 */ /* 0x008fe20000100a00 */
[----:B------:R0:W-:Y:S02]  /*64c00*/  STL.64 [R1+0x3900], R20 ;  /* 0x0039001401007387 */ /* 0x0001e40000100a00 */
[----:B0-----:R-:W-:-:S02]  /*64c10*/  IMAD.MOV.U32 R20, RZ, RZ, R7 ;  /* 0x000000ffff147224 */ /* 0x001fc400078e0007 */
[----:B------:R-:W-:-:S05]  /*64c20*/  IMAD.MOV.U32 R21, RZ, RZ, R6 ;  /* 0x000000ffff157224 */ /* 0x000fca00078e0006 */
[----:B------:R4:W-:Y:S02]  /*64c30*/  STL.64 [R1+0x3918], R20 ;  /* 0x0039181401007387 */ /* 0x0009e40000100a00 */
[----:B----4-:R-:W-:Y:S02]  /*64c40*/  IMAD.MOV.U32 R21, RZ, RZ, R4 ;  /* 0x000000ffff157224 */ /* 0x010fe400078e0004 */
[----:B------:R-:W-:Y:S01]  /*64c50*/  IMAD.MOV.U32 R20, RZ, RZ, R5 ;  /* 0x000000ffff147224 */ /* 0x000fe200078e0005 */
[----:B------:R-:W2:Y:S01]  /*64c60*/  LDL.LU R4, [R1+0x490] ;  /* 0x0004900001047983 */ /* 0x000ea20000300800 */
        /* <DEDUP_REMOVED lines=9> */
[----:B------:R0:W-:Y:S02]  /*64d00*/  STL.64 [R1+0x870], R12 ;  /* 0x0008700c01007387 */ /* 0x0001e40000100a00 */
[----:B------:R-:W-:Y:S01]  /*64d10*/  STL.64 [R1+0x878], R14 ;  /* 0x0008780e01007387 */ /* 0x000fe20000100a00 */
[----:B0-----:R-:W3:Y:S01]  /*64d20*/  LDL.LU.64 R12, [R1+0x3968] ;  /* 0x00396800010c7983 */ /* 0x001ee20000300a00 */
[----:B------:R0:W-:Y:S02]  /*64d30*/  STL.64 [R1+0x3848], R24 ;  /* 0x0038481801007387 */ /* 0x0001e40000100a00 */
[----:B------:R1:W-:Y:S02]  /*64d40*/  STL [R1+0x38d0], R26 ;  /* 0x0038d01a01007387 */ /* 0x0003e40000100800 */
[----:B------:R0:W-:Y:S02]  /*64d50*/  STL [R1+0x38dc], R27 ;  /* 0x0038dc1b01007387 */ /* 0x0001e40000100800 */
[----:B0-----:R-:W2:Y:S01]  /*64d60*/  LDL.LU R24, [R1+0x440] ;  /* 0x0004400001187983 */ /* 0x001ea20000300800 */
[----:B------:R-:W2:Y:S02]  /*64d70*/  LDL.LU R25, [R1+0x444] ;  /* 0x0004440001197983 */ /* 0x000ea40000300800 */
[----:B-1----:R-:W2:Y:S02]  /*64d80*/  LDL.LU R26, [R1+0x448] ;  /* 0x00044800011a7983 */ /* 0x002ea40000300800 */
        /* <DEDUP_REMOVED lines=26> */
[----:B--2---:R-:W-:Y:S01]  /*64f30*/  HMMA.16816.F32.BF16 R16, R16, R8, R4 ;  /* 0x000000081010723c */ /* 0x004fe20000041804 */
[----:B------:R-:W2:Y:S01]  /*64f40*/  LDL.LU.64 R6, [R1+0x3950] ;  /* 0x0039500001067983 */ /* 0x000ea20000300a00 */
[----:B------:R-:W2:Y:S11]  /*64f50*/  LDL.LU.64 R4, [R1+0x3948] ;  /* 0x0039480001047983 */ /* 0x000eb60000300a00 */
[----:B------:R-:W-:Y:S10]  /*64f60*/  @!UPT UIADD3 URZ, URZ, URZ, URZ ;  /* 0x0000003f3f3ff290 */ /* 0x000ff4000fffe03f */
[----:B------:R0:W-:Y:S01]  /*64f70*/  STL.64 [R1+0x530], R16 ;  /* 0x0005301001007387 */ /* 0x0001e20000100a00 */
[----:B------:R-:W-:Y:S02]  /*64f80*/  STL.64 [R1+0x538], R18 ;  /* 0x0005381201007387 */ /* 0x000fe40000100a00 */
[----:B0-----:R-:W-:Y:S02]  /*64f90*/  IMAD.MOV.U32 R16, RZ, RZ, R2 ;  /* 0x000000ffff107224 */ /* 0x001fe400078e0002 */
[----:B------:R-:W-:Y:S02]  /*64fa0*/  IMAD.MOV.U32 R17, RZ, RZ, R0 ;  /* 0x000000ffff117224 */ /* 0x000fe400078e0000 */
[----:B----4-:R-:W-:Y:S02]  /*64fb0*/  IMAD.MOV.U32 R2, RZ, RZ, R20 ;  /* 0x000000ffff027224 */ /* 0x010fe400078e0014 */
        /* <DEDUP_REMOVED lines=11> */
[----:B------:R-:W2:Y:S11]  /*65070*/  LDL.LU.64 R24, [R1+0x3920] ;  /* 0x0039200001187983 */ /* 0x000eb60000300a00 */
[----:B------:R-:W-:Y:S10]  /*65080*/  @!UPT UIADD3 URZ, URZ, URZ, URZ ;  /* 0x0000003f3f3ff290 */ /* 0x000ff4000fffe03f */
[----:B------:R0:W-:Y:S04]  /*65090*/  STL.64 [R1+0x510], R20 ;  /* 0x0005101401007387 */ /* 0x0001e80000100a00 */
[----:B0-----:R-:W2:Y:S01]  /*650a0*/  LDL.LU.64 R20, [R1+0x3918] ;  /* 0x0039180001147983 */ /* 0x001ea20000300a00 */
[----:B------:R-:W-:Y:S02]  /*650b0*/  IMAD.MOV.U32 R14, RZ, RZ, R22 ;  /* 0x000000ffff0e7224 */ /* 0x000fe400078e0016 */
[----:B------:R-:W-:-:S05]  /*650c0*/  IMAD.MOV.U32 R15, RZ, RZ, R23 ;  /* 0x000000ffff0f7224 */ /* 0x000fca00078e0017 */
[----:B------:R-:W-:Y:S01]  /*650d0*/  STL [R1+0x3054], R15 ;  /* 0x0030540f01007387 */ /* 0x000fe20000100800 */
[----:B------:R0:W-:Y:S03]  /*650e0*/  STL [R1+0x3050], R14 ;  /* 0x0030500e01007387 */ /* 0x0001e60000100800 */
[----:B0-----:R-:W4:Y:S01]  /*650f0*/  LDL R14, [R1+0x9d0] ;  /* 0x0009d000010e7983 */ /* 0x001f220000100800 */
[C---:B--2---:R-:W-:Y:S03]  /*65100*/  HMMA.16816.F32.BF16 R20, R4.reuse, R20, R24 ;  /* 0x000000140414723c */ /* 0x044fe60000041818 */
        /* <DEDUP_REMOVED lines=14> */
[----:B------:R-:W-:Y:S01]  /*651f0*/  IMAD.MOV.U32 R3, RZ, RZ, R25 ;  /* 0x000000ffff037224 */ /* 0x000fe200078e0019 */
[----:B------:R-:W3:Y:S01]  /*65200*/  LDL.LU.64 R26, [R1+0x38e8] ;  /* 0x0038e800011a7983 */ /* 0x000ee20000300a00 */
[----:B------:R-:W3:Y:S02]  /*65210*/  LDL.LU.64 R24, [R1+0x38e0] ;  /* 0x0038e00001187983 */ /* 0x000ee40000300a00 */
[----:B------:R-:W-:Y:S01]  /*65220*/  STL [R1+0x3868], R22 ;  /* 0x0038681601007387 */ /* 0x000fe20000100800 */
[----:B--2---:R0:W-:Y:S04]  /*65230*/  STL.64 [R1+0x3860], R20 ;  /* 0x0038601401007387 */ /* 0x0041e80000100a00 */
[----:B0-----:R-:W2:Y:S01]  /*65240*/  LDL.64 R20, [R1+0x20] ;  /* 0x0000200001147983 */ /* 0x001ea20000100a00 */
[----:B---3--:R-:W-:Y:S03]  /*65250*/  HMMA.16816.F32.BF16 R16, R4, R16, R24 ;  /* 0x000000100410723c */ /* 0x008fe60000041818 */
[----:B--2---:R0:W-:Y:S02]  /*65260*/  STL.64 [R1+0x3870], R20 ;  /* 0x0038701401007387 */ /* 0x0041e40000100a00 */
[----:B0-----:R-:W-:-:S02]  /*65270*/  IMAD.MOV.U32 R20, RZ, RZ, R11 ;  /* 0x000000ffff147224 */ /* 0x001fc400078e000b */
[----:B------:R-:W-:-:S05]  /*65280*/  IMAD.MOV.U32 R21, RZ, RZ, R10 ;  /* 0x000000ffff157224 */ /* 0x000fca00078e000a */
[----:B------:R0:W-:Y:S01]  /*65290*/  STL.64 [R1+0x3888], R20 ;  /* 0x0038881401007387 */ /* 0x0001e20000100a00 */
[----:B------:R-:W2:Y:S10]  /*652a0*/  LDL.LU R27, [R1+0x38dc] ;  /* 0x0038dc00011b7983 */ /* 0x000eb40000300800 */
[----:B------:R1:W-:Y:S02]  /*652b0*/  STL.64 [R1+0x4e0], R16 ;  /* 0x0004e01001007387 */ /* 0x0003e40000100a00 */
[----:B------:R-:W-:-:S02]  /*652c0*/  IMAD.MOV.U32 R10, RZ, RZ, R18 ;  /* 0x000000ffff0a7224 */ /* 0x000fc400078e0012 */
[----:B------:R-:W-:Y:S02]  /*652d0*/  IMAD.MOV.U32 R11, RZ, RZ, R19 ;  /* 0x000000ffff0b7224 */ /* 0x000fe400078e0013 */
[----:B0-----:R-:W-:Y:S02]  /*652e0*/  IMAD.MOV.U32 R20, RZ, RZ, R28 ;  /* 0x000000ffff147224 */ /* 0x001fe400078e001c */
[----:B------:R-:W-:Y:S01]  /*652f0*/  IMAD.MOV.U32 R21, RZ, RZ, R29 ;  /* 0x000000ffff157224 */ /* 0x000fe200078e001d */
[----:B------:R-:W3:Y:S01]  /*65300*/  LDL.LU R28, [R1+0x38d8] ;  /* 0x0038d800011c7983 */ /* 0x000ee20000300800 */
[----:B------:R-:W3:Y:S02]  /*65310*/  LDL.LU R29, [R1+0x38d4] ;  /* 0x0038d400011d7983 */ /* 0x000ee40000300800 */
[----:B-1----:R-:W3:Y:S02]  /*65320*/  LDL R16, [R1+0x70] ;  /* 0x0000700001107983 */ /* 0x002ee40000100800 */
[----:B------:R-:W3:Y:S01]  /*65330*/  LDL.LU R24, [R1+0x430] ;  /* 0x0004300001187983 */ /* 0x000ee20000300800 */
[----:B------:R-:W3:Y:S01]  /*65340*/  LDL.LU R25, [R1+0x434] ;  /* 0x0004340001197983 */ /* 0x000ee20000300800 */
[----:B------:R-:W3:Y:S02]  /*65350*/  LDL.LU R26, [R1+0x438] ;  /* 0x00043800011a7983 */ /* 0x000ee40000300800 */
[----:B--2---:R-:W-:-:S02]  /*65360*/  IMAD.MOV.U32 R17, RZ, RZ, R27 ;  /* 0x000000ffff117224 */ /* 0x004fc400078e001b */
[----:B------:R-:W3:Y:S01]  /*65370*/  LDL.LU R27, [R1+0x43c] ;  /* 0x00043c00011b7983 */ /* 0x000ee20000300800 */
[----:B------:R-:W-:Y:S02]  /*65380*/  STL.64 [R1+0x38a0], R20 ;  /* 0x0038a01401007387 */ /* 0x000fe40000100a00 */
[----:B------:R-:W-:Y:S02]  /*65390*/  STL.64 [R1+0x3840], R10 ;  /* 0x0038400a01007387 */ /* 0x000fe40000100a00 */
[----:B------:R0:W-:Y:S02]  /*653a0*/  STL.64 [R1+0x3838], R8 ;  /* 0x0038380801007387 */ /* 0x0001e40000100a00 */
[----:B0-----:R-:W2:Y:S01]  /*653b0*/  LDL.LU R8, [R1+0x800] ;  /* 0x0008000001087983 */ /* 0x001ea20000300800 */
[----:B------:R-:W2:Y:S02]  /*653c0*/  LDL.LU R9, [R1+0x804] ;  /* 0x0008040001097983 */ /* 0x000ea40000300800 */
[----:B------:R-:W2:Y:S02]  /*653d0*/  LDL.LU R10, [R1+0x808] ;  /* 0x00080800010a7983 */ /* 0x000ea40000300800 */
[----:B------:R-:W2:Y:S01]  /*653e0*/  LDL.LU R11, [R1+0x80c] ;  /* 0x00080c00010b7983 */ /* 0x000ea20000300800 */
[----:B------:R-:W2:Y:S04]  /*653f0*/  LDL R20, [R1+0x50] ;  /* 0x0000500001147983 */ /* 0x000ea80000100800 */
[----:B------:R-:W2:Y:S04]  /*65400*/  LDL R21, [R1+0x54] ;  /* 0x0000540001157983 */ /* 0x000ea80000100800 */
[----:B--2---:R-:W-:Y:S01]  /*65410*/  STL.64 [R1+0x38b8], R20 ;  /* 0x0038b81401007387 */ /* 0x004fe20000100a00 */
        /* <DEDUP_REMOVED lines=19> */
[----:B------:R-:W-:Y:S01]  /*65550*/  IMAD.MOV.U32 R20, RZ, RZ, R29 ;  /* 0x000000ffff147224 */ /* 0x000fe200078e001d */
[----:B--2---:R-:W-:Y:S01]  /*65560*/  STL.64 [R1+0x38c8], R10 ;  /* 0x0038c80a01007387 */ /* 0x004fe20000100a00 */
[----:B------:R0:W-:Y:S03]  /*65570*/  STL.64 [R1+0x38c0], R8 ;  /* 0x0038c00801007387 */ /* 0x0001e60000100a00 */
[----:B0-----:R-:W2:Y:S01]  /*65580*/  LDL.LU R8, [R1+0x850] ;  /* 0x0008500001087983 */ /* 0x001ea20000300800 */
[----:B------:R-:W2:Y:S02]  /*65590*/  LDL.LU R9, [R1+0x854] ;  /* 0x0008540001097983 */ /* 0x000ea40000300800 */
[----:B------:R-:W2:Y:S02]  /*655a0*/  LDL.LU R10, [R1+0x858] ;  /* 0x00085800010a7983 */ /* 0x000ea40000300800 */
[----:B------:R-:W2:Y:S01]  /*655b0*/  LDL.LU R11, [R1+0x85c] ;  /* 0x00085c00010b7983 */ /* 0x000ea20000300800 */
[----:B------:R-:W3:Y:S11]  /*655c0*/  LDL.LU R26, [R1+0x38d0] ;  /* 0x0038d000011a7983 */ /* 0x000ef60000300800 */
[----:B------:R-:W-:Y:S02]  /*655d0*/  STL.64 [R1+0x4d0], R16 ;  /* 0x0004d01001007387 */ /* 0x000fe40000100a00 */
[----:B------:R-:W-:Y:S02]  /*655e0*/  STL [R1+0x4d8], R18 ;  /* 0x0004d81201007387 */ /* 0x000fe40000100800 */
[----:B------:R-:W-:-:S02]  /*655f0*/  IMAD.MOV.U32 R15, RZ, RZ, R19 ;  /* 0x000000ffff0f7224 */ /* 0x000fc400078e0013 */
[----:B----4-:R-:W0:Y:S01]  /*65600*/  LDSM.16.MT88.4 R16, [R14+0x18180] ;  /* 0x018180000e10783b */ /* 0x010e220000004200 */
[----:B------:R-:W-:Y:S02]  /*65610*/  IMAD.MOV.U32 R21, RZ, RZ, R28 ;  /* 0x000000ffff157224 */ /* 0x000fe400078e001c */
[----:B------:R-:W-:Y:S01]  /*65620*/  IMAD.MOV.U32 R25, RZ, RZ, R23 ;  /* 0x000000ffff197224 */ /* 0x000fe200078e0017 */
[----:B------:R-:W-:Y:S01]  /*65630*/  STL [R1+0x32b4], R15 ;  /* 0x0032b40f01007387 */ /* 0x000fe20000100800 */
[----:B------:R-:W-:Y:S02]  /*65640*/  STL [R1+0x3858], R14 ;  /* 0x0038580e01007387 */ /* 0x000fe40000100800 */
[----:B------:R1:W-:Y:S02]  /*65650*/  STL.64 [R1+0x3850], R12 ;  /* 0x0038500c01007387 */ /* 0x0003e40000100a00 */
[----:B-1----:R-:W4:Y:S01]  /*65660*/  LDL.LU R12, [R1+0x7f0] ;  /* 0x0007f000010c7983 */ /* 0x002f220000300800 */
[----:B------:R-:W4:Y:S02]  /*65670*/  LDL.LU R13, [R1+0x7f4] ;  /* 0x0007f400010d7983 */ /* 0x000f240000300800 */
[----:B------:R-:W4:Y:S02]  /*65680*/  LDL.LU R14, [R1+0x7f8] ;  /* 0x0007f800010e7983 */ /* 0x000f240000300800 */
[----:B------:R-:W4:Y:S01]  /*65690*/  LDL.LU R15, [R1+0x7fc] ;  /* 0x0007fc00010f7983 */ /* 0x000f220000300800 */
[----:B0-----:R-:W-:Y:S01]  /*656a0*/  STL.64 [R1+0x3728], R18 ;  /* 0x0037281201007387 */ /* 0x001fe20000100a00 */
[----:B------:R0:W-:Y:S03]  /*656b0*/  STL.64 [R1+0x3720], R16 ;  /* 0x0037201001007387 */ /* 0x0001e60000100a00 */
        /* <DEDUP_REMOVED lines=31> */
[----:B0-----:R-:W3:Y:S02]  /*658b0*/  LDL.LU.64 R20, [R1+0x3870] ;  /* 0x0038700001147983 */ /* 0x001ee40000300a00 */
[----:B---3--:R-:W-:Y:S11]  /*658c0*/  HMMA.16816.F32.BF16 R16, R4, R20, R16 ;  /* 0x000000140410723c */ /* 0x008ff60000041810 */
[----:B------:R-:W-:Y:S11]  /*658d0*/  @!UPT UIADD3 URZ, URZ, URZ, URZ ;  /* 0x0000003f3f3ff290 */ /* 0x000ff6000fffe03f */
[----:B------:R-:W-:Y:S01]  /*658e0*/  @!UPT UIADD3 URZ, URZ, URZ, URZ ;  /* 0x0000003f3f3ff290 */ /* 0x000fe2000fffe03f */
[----:B------:R0:W-:Y:S01]  /*658f0*/  STL.64 [R1+0x810], R16 ;  /* 0x0008101001007387 */ /* 0x0001e20000100a00 */
[----:B------:R-:W-:Y:S02]  /*65900*/  STL.64 [R1+0x818], R18 ;  /* 0x0008181201007387 */ /* 0x000fe40000100a00 */
[----:B-1----:R-:W3:Y:S02]  /*65910*/  LDL.LU R22, [R1+0x3868] ;  /* 0x0038680001167983 */ /* 0x002ee40000300800 */
[----:B0-----:R-:W-:Y:S02]  /*65920*/  IMAD.MOV.U32 R17, RZ, RZ, R20 ;  /* 0x000000ffff117224 */ /* 0x001fe400078e0014 */
[----:B------:R-:W-:Y:S02]  /*65930*/  IMAD.MOV.U32 R16, RZ, RZ, R21 ;  /* 0x000000ffff107224 */ /* 0x000fe400078e0015 */
[----:B------:R-:W2:Y:S03]  /*65940*/  LDL.LU.64 R20, [R1+0x3860] ;  /* 0x0038600001147983 */ /* 0x000ea60000300a00 */
[----:B------:R0:W-:Y:S02]  /*65950*/  STL.64 [R1+0x37c8], R16 ;  /* 0x0037c81001007387 */ /* 0x0001e40000100a00 */
[----:B0-----:R-:W2:Y:S04]  /*65960*/  LDL.64 R16, [R1+0x80] ;  /* 0x0000800001107983 */ /* 0x001ea80000100a00 */
[----:B--2---:R3:W-:Y:S02]  /*65970*/  STL.64 [R1+0x37d8], R16 ;  /* 0x0037d81001007387 */ /* 0x0047e40000100a00 */
[----:B---3--:R-:W-:-:S02]  /*65980*/  IMAD.MOV.U32 R16, RZ, RZ, R22 ;  /* 0x000000ffff107224 */ /* 0x008fc400078e0016 */
[----:B------:R-:W-:-:S05]  /*65990*/  IMAD.MOV.U32 R17, RZ, RZ, R3 ;  /* 0x000000ffff117224 */ /* 0x000fca00078e0003 */
[----:B------:R0:W-:Y:S04]  /*659a0*/  STL.64 [R1+0x37f0], R16 ;  /* 0x0037f01001007387 */ /* 0x0001e80000100a00 */
[----:B0-----:R-:W2:Y:S01]  /*659b0*/  LDL.64 R16, [R1+0xa0] ;  /* 0x0000a00001107983 */ /* 0x001ea20000100a00 */
[C---:B------:R-:W-:Y:S01]  /*659c0*/  HMMA.16816.F32.BF16 R8, R4.reuse, R20, R8 ;  /* 0x000000140408723c */ /* 0x040fe20000041808 */
[----:B------:R-:W-:Y:S02]  /*659d0*/  IMAD.MOV.U32 R24, RZ, RZ, R26 ;  /* 0x000000ffff187224 */ /* 0x000fe400078e001a */
[----:B--2---:R-:W-:Y:S01]  /*659e0*/  STL.64 [R1+0x3808], R16 ;  /* 0x0038081001007387 */ /* 0x004fe20000100a00 */
[----:B------:R-:W2:Y:S11]  /*659f0*/  LDL.LU R20, [R1+0x420] ;  /* 0x0004200001147983 */ /* 0x000eb60000300800 */
[----:B------:R-:W-:Y:S08]  /*65a00*/  @!UPT UIADD3 URZ, URZ, URZ, URZ ;  /* 0x0000003f3f3ff290 */ /* 0x000ff0000fffe03f */
[----:B------:R0:W-:Y:S02]  /*65a10*/  STL.64 [R1+0x800], R8 ;  /* 0x0008000801007387 */ /* 0x0001e40000100a00 */
[----:B------:R1:W-:Y:S01]  /*65a20*/  STL.64 [R1+0x808], R10 ;  /* 0x0008080a01007387 */ /* 0x0003e20000100a00 */
[----:B------:R-:W2:Y:S01]  /*65a30*/  LDL.LU R21, [R1+0x424] ;  /* 0x0004240001157983 */ /* 0x000ea20000300800 */
[----:B------:R-:W2:Y:S02]  /*65a40*/  LDL.LU R22, [R1+0x428] ;  /* 0x0004280001167983 */ /* 0x000ea40000300800 */
[----:B------:R-:W2:Y:S01]  /*65a50*/  LDL.LU R23, [R1+0x42c] ;  /* 0x00042c0001177983 */ /* 0x000ea20000300800 */
[----:B0-----:R-:W3:Y:S01]  /*65a60*/  LDL.LU R8, [R1+0x7d0] ;  /* 0x0007d00001087983 */ /* 0x001ee20000300800 */
[----:B------:R-:W3:Y:S02]  /*65a70*/  LDL.LU R9, [R1+0x7d4] ;  /* 0x0007d40001097983 */ /* 0x000ee40000300800 */
[----:B-1----:R-:W3:Y:S02]  /*65a80*/  LDL.LU R10, [R1+0x7d8] ;  /* 0x0007d800010a7983 */ /* 0x002ee40000300800 */
[----:B------:R-:W3:Y:S01]  /*65a90*/  LDL.LU R11, [R1+0x7dc] ;  /* 0x0007dc00010b7983 */ /* 0x000ee20000300800 */
[----:B------:R-:W2:Y:S01]  /*65aa0*/  LDL.64 R16, [R1+0xb0] ;  /* 0x0000b00001107983 */ /* 0x000ea20000100a00 */
[C---:B----4-:R-:W-:Y:S03]  /*65ab0*/  HMMA.16816.F32.BF16 R24, R4.reuse, R24, R12 ;  /* 0x000000180418723c */ /* 0x050fe6000004180c */
[----:B--2---:R0:W-:Y:S04]  /*65ac0*/  STL.64 [R1+0x3810], R16 ;  /* 0x0038101001007387 */ /* 0x0041e80000100a00 */
[----:B0-----:R-:W2:Y:S01]  /*65ad0*/  LDL.LU R16, [R1+0x7e0] ;  /* 0x0007e00001107983 */ /* 0x001ea20000300800 */
[----:B------:R-:W2:Y:S02]  /*65ae0*/  LDL.LU R17, [R1+0x7e4] ;  /* 0x0007e40001117983 */ /* 0x000ea40000300800 */
[----:B------:R-:W2:Y:S02]  /*65af0*/  LDL.LU R18, [R1+0x7e8] ;  /* 0x0007e80001127983 */ /* 0x000ea40000300800 */
[----:B------:R-:W2:Y:S01]  /*65b00*/  LDL.LU R19, [R1+0x7ec] ;  /* 0x0007ec0001137983 */ /* 0x000ea20000300800 */
[----:B------:R-:W4:Y:S01]  /*65b10*/  LDL.LU R14, [R1+0x3858] ;  /* 0x00385800010e7983 */ /* 0x000f220000300800 */
[----:B------:R-:W3:Y:S09]  /*65b20*/  LDL.LU.64 R12, [R1+0x3850] ;  /* 0x00385000010c7983 */ /* 0x000ef20000300a00 */
[----:B------:R0:W-:Y:S02]  /*65b30*/  STL.64 [R1+0x7f0], R24 ;  /* 0x0007f01801007387 */ /* 0x0001e40000100a00 */
[----:B------:R-:W-:Y:S01]  /*65b40*/  STL.64 [R1+0x7f8], R26 ;  /* 0x0007f81a01007387 */ /* 0x000fe20000100a00 */
[----:B0-----:R-:W2:Y:S02]  /*65b50*/  LDL.LU.64 R24, [R1+0x3848] ;  /* 0x0038480001187983 */ /* 0x001ea40000300a00 */
[C---:B--2---:R-:W-:Y:S11]  /*65b60*/  HMMA.16816.F32.BF16 R16, R4.reuse, R24, R16 ;  /* 0x000000180410723c */ /* 0x044ff60000041810 */
[----:B------:R-:W-:Y:S11]  /*65b70*/  @!UPT UIADD3 URZ, URZ, URZ, URZ ;  /* 0x0000003f3f3ff290 */ /* 0x000ff6000fffe03f */
[----:B------:R-:W-:Y:S01]  /*65b80*/  @!UPT UIADD3 URZ, URZ, URZ, URZ ;  /* 0x0000003f3f3ff290 */ /* 0x000fe2000fffe03f */
[----:B------:R-:W-:Y:S01]  /*65b90*/  STL.64 [R1+0x7e0], R16 ;  /* 0x0007e01001007387 */ /* 0x000fe20000100a00 */
        /* <DEDUP_REMOVED lines=31> */
[----:B------:R-:W-:-:S02]  /*65d90*/  IMAD.MOV.U32 R16, RZ, RZ, R2 ;  /* 0x000000ffff107224 */ /* 0x000fc400078e0002 */
[----:B------:R-:W-:Y:S01]  /*65da0*/  IMAD.MOV.U32 R17, RZ, RZ, R0 ;  /* 0x000000ffff117224 */ /* 0x000fe200078e0000 */
[----:B--2---:R-:W-:Y:S01]  /*65db0*/  HMMA.16816.F32.BF16 R4, R4, R8, R20 ;  /* 0x000000080404723c */ /* 0x004fe20000041814 */
        /* <DEDUP_REMOVED lines=9> */
[----:B---3--:R-:W-:Y:S01]  /*65e50*/  STL.64 [R1+0x3738], R10 ;  /* 0x0037380a01007387 */ /* 0x008fe20000100a00 */
        /* <DEDUP_REMOVED lines=10> */
[----:B------:R-:W-:Y:S03]  /*65f00*/  STL.64 [R1+0x4b8], R18 ;  /* 0x0004b81201007387 */ /* 0x000fe60000100a00 */
[----:B0-----:R-:W3:Y:S02]  /*65f10*/  LDL.LU.64 R16, [R1+0x3810] ;  /* 0x0038100001107983 */ /* 0x001ee40000300a00 */
[C---:B---3--:R-:W-:Y:S01]  /*65f20*/  HMMA.16816.F32.BF16 R8, R20.reuse, R16, R8 ;  /* 0x000000101408723c */ /* 0x048fe20000041808 */
[----:B------:R-:W-:Y:S11]  /*65f30*/  IMAD.MOV.U32 R3, RZ, RZ, R17 ;  /* 0x000000ffff037224 */ /* 0x000ff600078e0011 */
[----:B------:R-:W-:Y:S11]  /*65f40*/  @!UPT UIADD3 URZ, URZ, URZ, URZ ;  /* 0x0000003f3f3ff290 */ /* 0x000ff6000fffe03f */
[----:B------:R0:W-:Y:S01]  /*65f50*/  STL.64 [R1+0x4a0], R8 ;  /* 0x0004a00801007387 */ /* 0x0001e20000100a00 */
[----:B------:R1:W-:Y:S02]  /*65f60*/  STL.64 [R1+0x4a8], R10 ;  /* 0x0004a80a01007387 */ /* 0x0003e40000100a00 */
[----:B0-----:R-:W-:Y:S02]  /*65f70*/  IMAD.MOV.U32 R8, RZ, RZ, R16 ;  /* 0x000000ffff087224 */ /* 0x001fe400078e0010 */
        /* <DEDUP_REMOVED lines=21> */
[----:B------:R0:W-:Y:S01]  /*660d0*/  STL.64 [R1+0x470], R24 ;  /* 0x0004701801007387 */ /* 0x0001e20000100a00 */
[----:B------:R-:W-:Y:S03]  /*660e0*/  STL.64 [R1+0x478], R26 ;  /* 0x0004781a01007387 */ /* 0x000fe60000100a00 */
[----:B0-----:R-:W4:Y:S01]  /*660f0*/  LDL.LU.64 R24, [R1+0x37d0] ;  /* 0x0037d00001187983 */ /* 0x001f220000300a00 */
[----:B------:R-:W2:Y:S02]  /*66100*/  LDL.LU.64 R16, [R1+0x37c8] ;  /* 0x0037c80001107983 */ /* 0x000ea40000300a00 */
[----:B------:R-:W-:Y:S02]  /*66110*/  STL.64 [R1+0x3748], R10 ;  /* 0x0037480a01007387 */ /* 0x000fe40000100a00 */
[----:B------:R0:W-:Y:S02]  /*66120*/  STL.64 [R1+0x3740], R8 ;  /* 0x0037400801007387 */ /* 0x0001e40000100a00 */
[----:B0-----:R-:W3:Y:S01]  /*66130*/  LDL.64 R8, [R1] ;  /* 0x0000000001087983 */ /* 0x001ee20000100a00 */
[----:B----4-:R-:W-:Y:S01]  /*66140*/  HMMA.16816.F32.BF16 R4, R20, R24, R4 ;  /* 0x000000181404723c */ /* 0x010fe20000041804 */
[----:B------:R-:W-:-:S02]  /*66150*/  IMAD.MOV.U32 R2, RZ, RZ, R24 ;  /* 0x000000ffff027224 */ /* 0x000fc400078e0018 */
[----:B------:R-:W-:Y:S01]  /*66160*/  IMAD.MOV.U32 R0, RZ, RZ, R25 ;  /* 0x000000ffff007224 */ /* 0x000fe200078e0019 */
[----:B---3--:R-:W-:Y:S11]  /*66170*/  STL.64 [R1+0x3760], R8 ;  /* 0x0037600801007387 */ /* 0x008ff60000100a00 */
[----:B------:R-:W-:Y:S08]  /*66180*/  @!UPT UIADD3 URZ, URZ, URZ, URZ ;  /* 0x0000003f3f3ff290 */ /* 0x000ff0000fffe03f */
[----:B------:R-:W-:Y:S01]  /*66190*/  STL.64 [R1+0x460], R4 ;  /* 0x0004600401007387 */ /* 0x000fe20000100a00 */
[----:B------:R-:W-:Y:S02]  /*661a0*/  STL.64 [R1+0x468], R6 ;  /* 0x0004680601007387 */ /* 0x000fe40000100a00 */
[----:B------:R-:W3:Y:S02]  /*661b0*/  LDL.LU R24, [R1+0x770] ;  /* 0x0007700001187983 */ /* 0x000ee40000300800 */
[----:B------:R-:W3:Y:S01]  /*661c0*/  LDL.LU R25, [R1+0x774] ;  /* 0x0007740001197983 */ /* 0x000ee20000300800 */
[----:B------:R-:W4:Y:S01]  /*661d0*/  LDL.LU R26, [R1+0x778] ;  /* 0x00077800011a7983 */ /* 0x000f220000300800 */
[----:B------:R-:W4:Y:S03]  /*661e0*/  LDL.LU R27, [R1+0x77c] ;  /* 0x00077c00011b7983 */ /* 0x000f260000300800 */
[----:B------:R-:W0:Y:S04]  /*661f0*/  LDSM.16.MT88.4 R4, [R14+0x18200] ;  /* 0x018200000e04783b */ /* 0x000e280000004200 */
[----:B----4-:R-:W-:Y:S01]  /*66200*/  STL.64 [R1+0x3778], R26 ;  /* 0x0037781a01007387 */ /* 0x010fe20000100a00 */
[----:B---3--:R2:W-:Y:S02]  /*66210*/  STL.64 [R1+0x3770], R24 ;  /* 0x0037701801007387 */ /* 0x0085e40000100a00 */
[----:B--2---:R-:W-:-:S02]  /*66220*/  IMAD.MOV.U32 R24, RZ, RZ, R17 ;  /* 0x000000ffff187224 */ /* 0x004fc400078e0011 */
[----:B------:R-:W-:-:S05]  /*66230*/  IMAD.MOV.U32 R25, RZ, RZ, R16 ;  /* 0x000000ffff197224 */ /* 0x000fca00078e0010 */
[----:B------:R1:W-:Y:S04]  /*66240*/  STL.64 [R1+0x3788], R24 ;  /* 0x0037881801007387 */ /* 0x0003e80000100a00 */
[----:B-1----:R-:W2:Y:S04]  /*66250*/  LDL.64 R24, [R1+0x30] ;  /* 0x0000300001187983 */ /* 0x002ea80000100a00 */
[----:B--2---:R1:W-:Y:S04]  /*66260*/  STL.64 [R1+0x37a0], R24 ;  /* 0x0037a01801007387 */ /* 0x0043e80000100a00 */
[----:B-1----:R-:W2:Y:S04]  /*66270*/  LDL.64 R24, [R1+0x40] ;  /* 0x0000400001187983 */ /* 0x002ea80000100a00 */
[----:B--2---:R-:W-:Y:S01]  /*66280*/  STL.64 [R1+0x37b8], R24 ;  /* 0x0037b81801007387 */ /* 0x004fe20000100a00 */
[----:B------:R-:W2:Y:S03]  /*66290*/  LDL.64 R8, [R1+0x10] ;  /* 0x0000100001087983 */ /* 0x000ea60000100a00 */
[----:B--2---:R1:W-:Y:S04]  /*662a0*/  STL.64 [R1+0x3780], R8 ;  /* 0x0037800801007387 */ /* 0x0043e80000100a00 */
[----:B-1----:R-:W2:Y:S01]  /*662b0*/  LDL.LU R8, [R1+0x780] ;  /* 0x0007800001087983 */ /* 0x002ea20000300800 */
[----:B------:R-:W2:Y:S02]  /*662c0*/  LDL.LU R9, [R1+0x784] ;  /* 0x0007840001097983 */ /* 0x000ea40000300800 */
[----:B------:R-:W3:Y:S02]  /*662d0*/  LDL.LU R10, [R1+0x788] ;  /* 0x00078800010a7983 */ /* 0x000ee40000300800 */
[----:B------:R-:W3:Y:S01]  /*662e0*/  LDL.LU R11, [R1+0x78c] ;  /* 0x00078c00010b7983 */ /* 0x000ee20000300800 */
[----:B------:R-:W4:Y:S04]  /*662f0*/  LDL.64 R24, [R1+0x50] ;  /* 0x0000500001187983 */ /* 0x000f280000100a00 */
[----:B----4-:R1:W-:Y:S04]  /*66300*/  STL.64 [R1+0x37c0], R24 ;  /* 0x0037c01801007387 */ /* 0x0103e80000100a00 */
[----:B-1----:R-:W4:Y:S01]  /*66310*/  LDL.64 R24, [R1+0x60] ;  /* 0x0000600001187983 */ /* 0x002f220000100a00 */
[----:B---3--:R-:W-:Y:S02]  /*66320*/  STL.64 [R1+0x3798], R10 ;  /* 0x0037980a01007387 */ /* 0x008fe40000100a00 */
[----:B--2---:R1:W-:Y:S02]  /*66330*/  STL.64 [R1+0x3790], R8 ;  /* 0x0037900801007387 */ /* 0x0043e40000100a00 */
[----:B-1----:R-:W2:Y:S01]  /*66340*/  LDL.LU R8, [R1+0x790] ;  /* 0x0007900001087983 */ /* 0x002ea20000300800 */
[----:B------:R-:W2:Y:S02]  /*66350*/  LDL.LU R9, [R1+0x794] ;  /* 0x0007940001097983 */ /* 0x000ea40000300800 */
[----:B------:R-:W3:Y:S02]  /*66360*/  LDL.LU R10, [R1+0x798] ;  /* 0x00079800010a7983 */ /* 0x000ee40000300800 */
[----:B------:R-:W3:Y:S02]  /*66370*/  LDL.LU R11, [R1+0x79c] ;  /* 0x00079c00010b7983 */ /* 0x000ee40000300800 */
[----:B---3--:R-:W-:Y:S01]  /*66380*/  STL.64 [R1+0x37b0], R10 ;  /* 0x0037b00a01007387 */ /* 0x008fe20000100a00 */
[----:B--2---:R1:W-:Y:S03]  /*66390*/  STL.64 [R1+0x37a8], R8 ;  /* 0x0037a80801007387 */ /* 0x0043e60000100a00 */
[----:B-1----:R-:W2:Y:S01]  /*663a0*/  LDL.LU R8, [R1+0x7a0] ;  /* 0x0007a00001087983 */ /* 0x002ea20000300800 */
        /* <DEDUP_REMOVED lines=9> */
[----:B-1----:R-:W2:Y:S01]  /*66440*/  LDL.LU R16, [R1+0x760] ;  /* 0x0007600001107983 */ /* 0x002ea20000300800 */
[----:B------:R-:W2:Y:S02]  /*66450*/  LDL.LU R17, [R1+0x764] ;  /* 0x0007640001117983 */ /* 0x000ea40000300800 */
[----:B------:R-:W2:Y:S02]  /*66460*/  LDL.LU R18, [R1+0x768] ;  /* 0x0007680001127983 */ /* 0x000ea40000300800 */
[----:B------:R-:W2:Y:S01]  /*66470*/  LDL.LU R19, [R1+0x76c] ;  /* 0x00076c0001137983 */ /* 0x000ea20000300800 */
[----:B------:R-:W-:Y:S01]  /*66480*/  STL [R1+0x3698], R14 ;  /* 0x0036980e01007387 */ /* 0x000fe20000100800 */
[----:B0-----:R-:W-:Y:S02]  /*66490*/  STL.64 [R1+0x35d0], R6 ;  /* 0x0035d00601007387 */ /* 0x001fe40000100a00 */
[----:B------:R0:W-:Y:S02]  /*664a0*/  STL.64 [R1+0x35c8], R4 ;  /* 0x0035c80401007387 */ /* 0x0001e40000100a00 */
[----:B0-----:R-:W4:Y:S01]  /*664b0*/  LDL.LU R4, [R1+0x7c0] ;  /* 0x0007c00001047983 */ /* 0x001f220000300800 */
[----:B------:R-:W4:Y:S02]  /*664c0*/  LDL.LU R5, [R1+0x7c4] ;  /* 0x0007c40001057983 */ /* 0x000f240000300800 */
[----:B------:R-:W4:Y:S02]  /*664d0*/  LDL.LU R6, [R1+0x7c8] ;  /* 0x0007c80001067983 */ /* 0x000f240000300800 */
[----:B------:R-:W4:Y:S02]  /*664e0*/  LDL.LU R7, [R1+0x7cc] ;  /* 0x0007cc0001077983 */ /* 0x000f240000300800 */
[C---:B----4-:R-:W-:Y:S11]  /*664f0*/  HMMA.16816.F32.BF16 R4, R20.reuse, R24, R4 ;  /* 0x000000181404723c */ /* 0x050ff60000041804 */
[----:B------:R-:W-:Y:S11]  /*66500*/  @!UPT UIADD3 URZ, URZ, URZ, URZ ;  /* 0x0000003f3f3ff290 */ /* 0x000ff6000fffe03f */
[----:B------:R-:W-:Y:S01]  /*66510*/  @!UPT UIADD3 URZ, URZ, URZ, URZ ;  /* 0x0000003f3f3ff290 */ /* 0x000fe2000fffe03f */
[----:B------:R0:W-:Y:S01]  /*66520*/  STL.64 [R1+0x7c0], R4 ;  /* 0x0007c00401007387 */ /* 0x0001e20000100a00 */
[----:B------:R-:W-:Y:S02]  /*66530*/  STL.64 [R1+0x7c8], R6 ;  /* 0x0007c80601007387 */ /* 0x000fe40000100a00 */
[----:B0-----:R-:W-:Y:S02]  /*66540*/  IMAD.MOV.U32 R4, RZ, RZ, R25 ;  /* 0x000000ffff047224 */ /* 0x001fe400078e0019 */
[----:B------:R-:W-:Y:S02]  /*66550*/  IMAD.MOV.U32 R5, RZ, RZ, R24 ;  /* 0x000000ffff057224 */ /* 0x000fe400078e0018 */
[----:B------:R-:W3:Y:S01]  /*66560*/  LDL.LU.64 R24, [R1+0x37c0] ;  /* 0x0037c00001187983 */ /* 0x000ee20000300a00 */
[----:B------:R0:W-:Y:S02]  /*66570*/  STL [R1+0x36a0], R4 ;  /* 0x0036a00401007387 */ /* 0x0001e40000100800 */
[----:B------:R1:W-:Y:S01]  /*66580*/  STL [R1+0x369c], R5 ;  /* 0x00369c0501007387 */ /* 0x0003e20000100800 */
[----:B0-----:R-:W3:Y:S01]  /*66590*/  LDL.LU R4, [R1+0x7b0] ;  /* 0x0007b00001047983 */ /* 0x001ee20000300800 */
[----:B-1----:R-:W3:Y:S02]  /*665a0*/  LDL.LU R5, [R1+0x7b4] ;  /* 0x0007b40001057983 */ /* 0x002ee40000300800 */
[----:B------:R-:W3:Y:S02]  /*665b0*/  LDL.LU R6, [R1+0x7b8] ;  /* 0x0007b80001067983 */ /* 0x000ee40000300800 */
[----:B------:R-:W3:Y:S02]  /*665c0*/  LDL.LU R7, [R1+0x7bc] ;  /* 0x0007bc0001077983 */ /* 0x000ee40000300800 */
        /* <DEDUP_REMOVED lines=8> */
[----:B------:R-:W-:Y:S01]  /*66650*/  STL [R1+0x36a4], R7 ;  /* 0x0036a40701007387 */ /* 0x000fe20000100800 */
        /* <DEDUP_REMOVED lines=18> */
[C---:B---3--:R-:W-:Y:S01]  /*66780*/  HMMA.16816.F32.BF16 R24, R20.reuse, R24, R8 ;  /* 0x000000181418723c */ /* 0x048fe20000041808 */
[----:B------:R-:W3:Y:S11]  /*66790*/  LDL.LU.64 R8, [R1+0x3780] ;  /* 0x0037800001087983 */ /* 0x000ef60000300a00 */
[----:B------:R-:W-:Y:S11]  /*667a0*/  @!UPT UIADD3 URZ, URZ, URZ, URZ ;  /* 0x0000003f3f3ff290 */ /* 0x000ff6000fffe03f */
        /* <DEDUP_REMOVED lines=12> */
[----:B------:R-:W2:Y:S02]  /*66870*/  LDL.LU.64 R8, [R1+0x3760] ;  /* 0x0037600001087983 */ /* 0x000ea40000300a00 */
[----:B--2---:R-:W-:Y:S11]  /*66880*/  HMMA.16816.F32.BF16 R16, R20, R8, R16 ;  /* 0x000000081410723c */ /* 0x004ff60000041810 */
[----:B------:R-:W-:Y:S11]  /*66890*/  @!UPT UIADD3 URZ, URZ, URZ, URZ ;  /* 0x0000003f3f3ff290 */ /* 0x000ff6000fffe03f */
[----:B------:R-:W-:Y:S01]  /*668a0*/  @!UPT UIADD3 URZ, URZ, URZ, URZ ;  /* 0x0000003f3f3ff290 */ /* 0x000fe2000fffe03f */
[----:B------:R-:W-:Y:S01]  /*668b0*/  STL.64 [R1+0x760], R16 ;  /* 0x0007601001007387 */ /* 0x000fe20000100a00 */
[----:B------:R0:W-:Y:S03]  /*668c0*/  STL.64 [R1+0x768], R18 ;  /* 0x0007681201007387 */ /* 0x0001e60000100a00 */
[----:B0-----:R-:W3:Y:S01]  /*668d0*/  LDL.LU.64 R18, [R1+0x3758] ;  /* 0x0037580001127983 */ /* 0x001ee20000300a00 */
[----:B------:R-:W3:Y:S02]  /*668e0*/  LDL.LU.64 R16, [R1+0x3750] ;  /* 0x0037500001107983 */ /* 0x000ee40000300a00 */
[----:B------:R-:W2:Y:S02]  /*668f0*/  LDL.LU.64 R10, [R1+0x3748] ;  /* 0x00374800010a7983 */ /* 0x000ea40000300a00 */
[----:B------:R-:W-:Y:S02]  /*66900*/  IMAD.MOV.U32 R7, RZ, RZ, R8 ;  /* 0x000000ffff077224 */ /* 0x000fe400078e0008 */
[----:B------:R-:W-:-:S02]  /*66910*/  IMAD.MOV.U32 R4, RZ, RZ, R9 ;  /* 0x000000ffff047224 */ /* 0x000fc400078e0009 */
[----:B------:R-:W4:Y:S01]  /*66920*/  LDL.LU.64 R8, [R1+0x3740] ;  /* 0x0037400001087983 */ /* 0x000f220000300a00 */
[----:B------:R-:W-:Y:S02]  /*66930*/  STL.64 [R1+0x36b0], R6 ;  /* 0x0036b00601007387 */ /* 0x000fe40000100a00 */
[----:B------:R0:W-:Y:S02]  /*66940*/  STL.64 [R1+0x36a8], R4 ;  /* 0x0036a80401007387 */ /* 0x0001e40000100a00 */
[----:B0-----:R-:W-:Y:S02]  /*66950*/  IMAD.MOV.U32 R4, RZ, RZ, R15 ;  /* 0x000000ffff047224 */ /* 0x001fe400078e000f */
[----:B--2---:R-:W-:-:S05]  /*66960*/  IMAD.MOV.U32 R5, RZ, RZ, R11 ;  /* 0x000000ffff057224 */ /* 0x004fca00078e000b */
[----:B------:R0:W-:Y:S04]  /*66970*/  STL.64 [R1+0x36c0], R4 ;  /* 0x0036c00401007387 */ /* 0x0001e80000100a00 */
[----:B0-----:R-:W2:Y:S01]  /*66980*/  LDL.64 R4, [R1+0x90] ;  /* 0x0000900001047983 */ /* 0x001ea20000100a00 */
[----:B---3--:R-:W-:Y:S03]  /*66990*/  HMMA.16816.F32.BF16 R16, R20, R24, R16 ;  /* 0x000000181410723c */ /* 0x008fe60000041810 */
[----:B--2---:R0:W-:Y:S02]  /*669a0*/  STL.64 [R1+0x36d8], R4 ;  /* 0x0036d80401007387 */ /* 0x0041e40000100a00 */
[----:B0-----:R-:W-:-:S02]  /*669b0*/  IMAD.MOV.U32 R4, RZ, RZ, R10 ;  /* 0x000000ffff047224 */ /* 0x001fc400078e000a */
[----:B----4-:R-:W-:-:S05]  /*669c0*/  IMAD.MOV.U32 R5, RZ, RZ, R9 ;  /* 0x000000ffff057224 */ /* 0x010fca00078e0009 */
[----:B------:R-:W-:Y:S11]  /*669d0*/  STL.64 [R1+0x36f0], R4 ;  /* 0x0036f00401007387 */ /* 0x000ff60000100a00 */
[----:B------:R0:W-:Y:S02]  /*669e0*/  STL.64 [R1+0x750], R16 ;  /* 0x0007501001007387 */ /* 0x0001e40000100a00 */
[----:B------:R1:W-:Y:S01]  /*669f0*/  STL.64 [R1+0x758], R18 ;  /* 0x0007581201007387 */ /* 0x0003e20000100a00 */
[----:B0-----:R-:W2:Y:S01]  /*66a00*/  LDL.LU R16, [R1+0x3b0] ;  /* 0x0003b00001107983 */ /* 0x001ea20000300800 */
[----:B------:R-:W2:Y:S02]  /*66a10*/  LDL.LU R17, [R1+0x3b4] ;  /* 0x0003b40001117983 */ /* 0x000ea40000300800 */
[----:B-1----:R-:W2:Y:S02]  /*66a20*/  LDL.LU R18, [R1+0x3b8] ;  /* 0x0003b80001127983 */ /* 0x002ea40000300800 */
[----:B------:R-:W-:-:S02]  /*66a30*/  IMAD.MOV.U32 R4, RZ, RZ, R8 ;  /* 0x000000ffff047224 */ /* 0x000fc400078e0008 */
[----:B------:R-:W-:Y:S01]  /*66a40*/  IMAD.MOV.U32 R5, RZ, RZ, R3 ;  /* 0x000000ffff057224 */ /* 0x000fe200078e0003 */
[----:B------:R-:W2:Y:S01]  /*66a50*/  LDL.LU R19, [R1+0x3bc] ;  /* 0x0003bc0001137983 */ /* 0x000ea20000300800 */
[----:B------:R-:W3:Y:S02]  /*66a60*/  LDL.LU R8, [R1+0x740] ;  /* 0x0007400001087983 */ /* 0x000ee40000300800 */
[----:B------:R-:W3:Y:S02]  /*66a70*/  LDL.LU R9, [R1+0x744] ;  /* 0x0007440001097983 */ /* 0x000ee40000300800 */
[----:B------:R-:W3:Y:S01]  /*66a80*/  LDL.LU R10, [R1+0x748] ;  /* 0x00074800010a7983 */ /* 0x000ee20000300800 */
[----:B------:R-:W3:Y:S01]  /*66a90*/  LDL.LU R11, [R1+0x74c] ;  /* 0x00074c00010b7983 */ /* 0x000ee20000300800 */
[----:B------:R0:W-:Y:S03]  /*66aa0*/  STL.64 [R1+0x3708], R4 ;  /* 0x0037080401007387 */ /* 0x0001e60000100a00 */
[----:B0-----:R-:W4:Y:S01]  /*66ab0*/  LDL.64 R4, [R1+0xc0] ;  /* 0x0000c00001047983 */ /* 0x001f220000100a00 */
        /* <DEDUP_REMOVED lines=39> */
[----:B------:R-:W-:Y:S01]  /*66d30*/  STL.64 [R1+0x450], R20 ;  /* 0x0004501401007387 */ /* 0x000fe20000100a00 */
[----:B------:R-:W-:Y:S02]  /*66d40*/  STL.64 [R1+0x458], R22 ;  /* 0x0004581601007387 */ /* 0x000fe40000100a00 */
[----:B---3--:R-:W-:Y:S02]  /*66d50*/  STL.64 [R1+0x35e0], R10 ;  /* 0x0035e00a01007387 */ /* 0x008fe40000100a00 */
        /* <DEDUP_REMOVED lines=41> */
[----:B------:R-:W2:Y:S11]  /*66ff0*/  LDL.LU.64 R26, [R1+0x36b8] ;  /* 0x0036b800011a7983 */ /* 0x000eb60000300a00 */
[----:B------:R-:W-:Y:S11]  /*67000*/  @!UPT UIADD3 URZ, URZ, URZ, URZ ;  /* 0x0000003f3f3ff290 */ /* 0x000ff6000fffe03f */
[----:B------:R-:W-:Y:S01]  /*67010*/  STL.64 [R1+0x400], R4 ;  /* 0x0004000401007387 */ /* 0x000fe20000100a00 */
[----:B------:R0:W-:Y:S03]  /*67020*/  STL.64 [R1+0x408], R6 ;  /* 0x0004080601007387 */ /* 0x0001e60000100a00 */
[----:B0-----:R-:W4:Y:S01]  /*67030*/  LDL.LU.64 R6, [R1+0x36b0] ;  /* 0x0036b00001067983 */ /* 0x001f220000300a00 */
[----:B------:R-:W2:Y:S01]  /*67040*/  LDL.LU.64 R4, [R1+0x36a8] ;  /* 0x0036a80001047983 */ /* 0x000ea20000300a00 */
[----:B---3--:R-:W-:Y:S01]  /*67050*/  HMMA.16816.F32.BF16 R20, R16, R20, R8 ;  /* 0x000000141014723c */ /* 0x008fe20000041808 */
[----:B----4-:R-:W-:Y:S02]  /*67060*/  IMAD.MOV.U32 R24, RZ, RZ, R7 ;  /* 0x000000ffff187224 */ /* 0x010fe400078e0007 */
[----:B--2---:R-:W-:Y:S01]  /*67070*/  IMAD.MOV.U32 R25, RZ, RZ, R4 ;  /* 0x000000ffff197224 */ /* 0x004fe200078e0004 */
[----:B------:R-:W2:Y:S01]  /*67080*/  LDL.LU R7, [R1+0x36a4] ;  /* 0x0036a40001077983 */ /* 0x000ea20000300800 */
[----:B------:R-:W3:Y:S03]  /*67090*/  LDL.LU R4, [R1+0x36a0] ;  /* 0x0036a00001047983 */ /* 0x000ee60000300800 */
[----:B------:R0:W-:Y:S01]  /*670a0*/  STL.64 [R1+0x3610], R24 ;  /* 0x0036101801007387 */ /* 0x0001e20000100a00 */
[----:B------:R-:W4:Y:S11]  /*670b0*/  LDL.LU R8, [R1+0x6e0] ;  /* 0x0006e00001087983 */ /* 0x000f360000300800 */
[----:B------:R-:W-:Y:S03]  /*670c0*/  @!UPT UIADD3 URZ, URZ, URZ, URZ ;  /* 0x0000003f3f3ff290 */ /* 0x000fe6000fffe03f */
[----:B------:R-:W-:Y:S02]  /*670d0*/  STL.64 [R1+0x3f0], R20 ;  /* 0x0003f01401007387 */ /* 0x000fe40000100a00 */
[----:B------:R-:W-:Y:S01]  /*670e0*/  STL.64 [R1+0x3f8], R22 ;  /* 0x0003f81601007387 */ /* 0x000fe20000100a00 */
[----:B------:R-:W4:Y:S01]  /*670f0*/  LDL.LU R9, [R1+0x6e4] ;  /* 0x0006e40001097983 */ /* 0x000f220000300800 */
[----:B------:R-:W2:Y:S02]  /*67100*/  LDL.LU R10, [R1+0x6e8] ;  /* 0x0006e800010a7983 */ /* 0x000ea40000300800 */
[----:B------:R-:W2:Y:S02]  /*67110*/  LDL.LU R11, [R1+0x6ec] ;  /* 0x0006ec00010b7983 */ /* 0x000ea40000300800 */
[----:B0-----:R-:W-:Y:S02]  /*67120*/  IMAD.MOV.U32 R24, RZ, RZ, R27 ;  /* 0x000000ffff187224 */ /* 0x001fe400078e001b */
[----:B------:R-:W-:-:S05]  /*67130*/  IMAD.MOV.U32 R25, RZ, RZ, R26 ;  /* 0x000000ffff197224 */ /* 0x000fca00078e001a */
[----:B------:R0:W-:Y:S04]  /*67140*/  STL.64 [R1+0x3628], R24 ;  /* 0x0036281801007387 */ /* 0x0001e80000100a00 */
[----:B0-----:R-:W2:Y:S01]  /*67150*/  LDL.LU R24, [R1+0x720] ;  /* 0x0007200001187983 */ /* 0x001ea20000300800 */
[----:B------:R-:W2:Y:S02]  /*67160*/  LDL.LU R25, [R1+0x724] ;  /* 0x0007240001197983 */ /* 0x000ea40000300800 */
[----:B------:R-:W2:Y:S02]  /*67170*/  LDL.LU R26, [R1+0x728] ;  /* 0x00072800011a7983 */ /* 0x000ea40000300800 */
[----:B------:R-:W2:Y:S02]  /*67180*/  LDL.LU R27, [R1+0x72c] ;  /* 0x00072c00011b7983 */ /* 0x000ea40000300800 */
[----:B--2---:R-:W-:Y:S01]  /*67190*/  STL.64 [R1+0x3638], R26 ;  /* 0x0036381a01007387 */ /* 0x004fe20000100a00 */
[----:B------:R0:W-:Y:S02]  /*671a0*/  STL.64 [R1+0x3630], R24 ;  /* 0x0036301801007387 */ /* 0x0001e40000100a00 */
[----:B0-----:R-:W-:-:S02]  /*671b0*/  IMAD.MOV.U32 R24, RZ, RZ, R5 ;  /* 0x000000ffff187224 */ /* 0x001fc400078e0005 */
[----:B------:R-:W-:Y:S01]  /*671c0*/  IMAD.MOV.U32 R25, RZ, RZ, R14 ;  /* 0x000000ffff197224 */ /* 0x000fe200078e000e */
[----:B------:R-:W2:Y:S01]  /*671d0*/  LDL.LU R5, [R1+0x369c] ;  /* 0x00369c0001057983 */ /* 0x000ea20000300800 */
[----:B------:R-:W2:Y:S03]  /*671e0*/  LDL.LU R14, [R1+0x3698] ;  /* 0x00369800010e7983 */ /* 0x000ea60000300800 */
[----:B------:R0:W-:Y:S02]  /*671f0*/  STL.64 [R1+0x3650], R24 ;  /* 0x0036501801007387 */ /* 0x0001e40000100a00 */
[----:B0-----:R-:W-:Y:S02]  /*67200*/  IMAD.MOV.U32 R24, RZ, RZ, R29 ;  /* 0x000000ffff187224 */ /* 0x001fe400078e001d */
[----:B------:R-:W-:-:S05]  /*67210*/  IMAD.MOV.U32 R25, RZ, RZ, R28 ;  /* 0x000000ffff197224 */ /* 0x000fca00078e001c */
[----:B------:R-:W-:Y:S01]  /*67220*/  STL.64 [R1+0x3668], R24 ;  /* 0x0036681801007387 */ /* 0x000fe20000100a00 */
[----:B------:R-:W-:Y:S02]  /*67230*/  STL.64 [R1+0x35f0], R10 ;  /* 0x0035f00a01007387 */ /* 0x000fe40000100a00 */
[----:B----4-:R0:W-:Y:S02]  /*67240*/  STL.64 [R1+0x35e8], R8 ;  /* 0x0035e80801007387 */ /* 0x0101e40000100a00 */
[----:B0-----:R-:W4:Y:S01]  /*67250*/  LDL.LU R8, [R1+0x6f0] ;  /* 0x0006f00001087983 */ /* 0x001f220000300800 */
[----:B------:R-:W4:Y:S02]  /*67260*/  LDL.LU R9, [R1+0x6f4] ;  /* 0x0006f40001097983 */ /* 0x000f240000300800 */
[----:B------:R-:W3:Y:S02]  /*67270*/  LDL.LU R10, [R1+0x6f8] ;  /* 0x0006f800010a7983 */ /* 0x000ee40000300800 */
[----:B------:R-:W3:Y:S02]  /*67280*/  LDL.LU R11, [R1+0x6fc] ;  /* 0x0006fc00010b7983 */ /* 0x000ee40000300800 */
[----:B------:R-:W-:-:S02]  /*67290*/  IMAD.MOV.U32 R24, RZ, RZ, R7 ;  /* 0x000000ffff187224 */ /* 0x000fc400078e0007 */
[----:B------:R-:W-:-:S05]  /*672a0*/  IMAD.MOV.U32 R25, RZ, RZ, R6 ;  /* 0x000000ffff197224 */ /* 0x000fca00078e0006 */
[----:B------:R-:W-:Y:S04]  /*672b0*/  STL.64 [R1+0x3680], R24 ;  /* 0x0036801801007387 */ /* 0x000fe80000100a00 */
[----:B--2---:R-:W0:Y:S04]  /*672c0*/  LDSM.16.MT88.4 R20, [R14+0x18280] ;  /* 0x018280000e14783b */ /* 0x004e280000004200 */
[----:B---3--:R-:W-:Y:S01]  /*672d0*/  STL.64 [R1+0x3608], R10 ;  /* 0x0036080a01007387 */ /* 0x008fe20000100a00 */
[----:B----4-:R1:W-:Y:S03]  /*672e0*/  STL.64 [R1+0x3600], R8 ;  /* 0x0036000801007387 */ /* 0x0103e60000100a00 */
        /* <DEDUP_REMOVED lines=28> */
[----:B------:R-:W-:-:S02]  /*674b0*/  IMAD.MOV.U32 R24, RZ, RZ, R5 ;  /* 0x000000ffff187224 */ /* 0x000fc400078e0005 */
[----:B------:R-:W-:Y:S01]  /*674c0*/  IMAD.MOV.U32 R25, RZ, RZ, R4 ;  /* 0x000000ffff197224 */ /* 0x000fe200078e0004 */
        /* <DEDUP_REMOVED lines=8> */
[----:B------:R-:W3:Y:S02]  /*67550*/  LDL.LU R6, [R1+0x348] ;  /* 0x0003480001067983 */ /* 0x000ee40000300800 */
[----:B------:R-:W3:Y:S01]  /*67560*/  LDL.LU R7, [R1+0x34c] ;  /* 0x00034c0001077983 */ /* 0x000ee20000300800 */
[----:B0-----:R-:W-:Y:S01]  /*67570*/  STL.64 [R1+0x34d0], R22 ;  /* 0x0034d01601007387 */ /* 0x001fe20000100a00 */
[----:B------:R0:W-:Y:S03]  /*67580*/  STL.64 [R1+0x34c8], R20 ;  /* 0x0034c81401007387 */ /* 0x0001e60000100a00 */
[----:B0-----:R-:W4:Y:S01]  /*67590*/  LDL.64 R20, [R1+0x20] ;  /* 0x0000200001147983 */ /* 0x001f220000100a00 */
        /* <DEDUP_REMOVED lines=33> */
[----:B------:R-:W-:Y:S03]  /*677b0*/  STL.64 [R1+0x3a8], R26 ;  /* 0x0003a81a01007387 */ /* 0x000fe60000100a00 */
[----:B0-----:R-:W2:Y:S01]  /*677c0*/  LDL.LU.64 R24, [R1+0x3628] ;  /* 0x0036280001187983 */ /* 0x001ea20000300a00 */
[----:B------:R0:W-:Y:S03]  /*677d0*/  STL.64 [R1+0x3528], R20 ;  /* 0x0035281401007387 */ /* 0x0001e60000100a00 */
[----:B0-----:R-:W4:Y:S01]  /*677e0*/  LDL.64 R20, [R1+0xa0] ;  /* 0x0000a00001147983 */ /* 0x001f220000100a00 */
[C---:B--2---:R-:W-:Y:S03]  /*677f0*/  HMMA.16816.F32.BF16 R24, R16.reuse, R24, R8 ;  /* 0x000000181018723c */ /* 0x044fe60000041808 */
[----:B----4-:R-:W-:Y:S01]  /*67800*/  STL.64 [R1+0x35b0], R20 ;  /* 0x0035b01401007387 */ /* 0x010fe20000100a00 */
[----:B------:R-:W2:Y:S02]  /*67810*/  LDL.LU.64 R10, [R1+0x3620] ;  /* 0x00362000010a7983 */ /* 0x000ea40000300a00 */
[----:B------:R-:W2:Y:S11]  /*67820*/  LDL.LU.64 R8, [R1+0x3618] ;  /* 0x0036180001087983 */ /* 0x000eb60000300a00 */
[----:B------:R-:W-:Y:S06]  /*67830*/  @!UPT UIADD3 URZ, URZ, URZ, URZ ;  /* 0x0000003f3f3ff290 */ /* 0x000fec000fffe03f */
        /* <DEDUP_REMOVED lines=13> */
[----:B------:R-:W-:Y:S01]  /*67910*/  STL.64 [R1+0x370], R8 ;  /* 0x0003700801007387 */ /* 0x000fe20000100a00 */
[----:B------:R0:W-:Y:S03]  /*67920*/  STL.64 [R1+0x378], R10 ;  /* 0x0003780a01007387 */ /* 0x0001e60000100a00 */
[----:B0-----:R-:W2:Y:S01]  /*67930*/  LDL.LU.64 R10, [R1+0x35f0] ;  /* 0x0035f000010a7983 */ /* 0x001ea20000300a00 */
[----:B------:R-:W2:Y:S02]  /*67940*/  LDL.LU.64 R8, [R1+0x35e8] ;  /* 0x0035e80001087983 */ /* 0x000ea40000300a00 */
[----:B------:R0:W-:Y:S02]  /*67950*/  STL [R1+0x34fc], R24 ;  /* 0x0034fc1801007387 */ /* 0x0001e40000100800 */
[----:B------:R1:W-:Y:S01]  /*67960*/  STL [R1+0x34f8], R25 ;  /* 0x0034f81901007387 */ /* 0x0003e20000100800 */
        /* <DEDUP_REMOVED lines=16> */
[----:B------:R-:W-:Y:S02]  /*67a70*/  STL [R1+0x3578], R14 ;  /* 0x0035780e01007387 */ /* 0x000fe40000100800 */
[----:B------:R-:W-:Y:S02]  /*67a80*/  STL.64 [R1+0x3570], R12 ;  /* 0x0035700c01007387 */ /* 0x000fe40000100a00 */
[----:B------:R-:W-:-:S02]  /*67a90*/  IMAD.MOV.U32 R20, RZ, RZ, R2 ;  /* 0x000000ffff147224 */ /* 0x000fc400078e0002 */
[----:B------:R-:W-:Y:S01]  /*67aa0*/  IMAD.MOV.U32 R21, RZ, RZ, R0 ;  /* 0x000000ffff157224 */ /* 0x000fe200078e0000 */
        /* <DEDUP_REMOVED lines=12> */
[----:B0-----:R-:W3:Y:S01]  /*67b70*/  LDL.64 R8, [R1+0xb0] ;  /* 0x0000b00001087983 */ /* 0x001ee20000100a00 */
[C---:B--2---:R-:W-:Y:S03]  /*67b80*/  HMMA.16816.F32.BF16 R20, R4.reuse, R20, R24 ;  /* 0x000000140414723c */ /* 0x044fe60000041818 */
[----:B------:R-:W3:Y:S01]  /*67b90*/  LDL.LU.64 R26, [R1+0x35c0] ;  /* 0x0035c000011a7983 */ /* 0x000ee20000300a00 */
[----:B------:R-:W3:Y:S11]  /*67ba0*/  LDL.LU.64 R24, [R1+0x35b8] ;  /* 0x0035b80001187983 */ /* 0x000ef60000300a00 */
[----:B------:R-:W-:Y:S08]  /*67bb0*/  @!UPT UIADD3 URZ, URZ, URZ, URZ ;  /* 0x0000003f3f3ff290 */ /* 0x000ff0000fffe03f */
[----:B------:R0:W-:Y:S01]  /*67bc0*/  STL.64 [R1+0x350], R20 ;  /* 0x0003501401007387 */ /* 0x0001e20000100a00 */
[----:B------:R-:W-:Y:S03]  /*67bd0*/  STL.64 [R1+0x358], R22 ;  /* 0x0003581601007387 */ /* 0x000fe60000100a00 */
[----:B0-----:R-:W4:Y:S01]  /*67be0*/  LDL.LU.64 R20, [R1+0x35b0] ;  /* 0x0035b00001147983 */ /* 0x001f220000300a00 */
[C---:B---3--:R-:W-:Y:S11]  /*67bf0*/  HMMA.16816.F32.BF16 R24, R4.reuse, R8, R24 ;  /* 0x000000080418723c */ /* 0x048ff60000041818 */
[----:B------:R-:W-:Y:S11]  /*67c00*/  @!UPT UIADD3 URZ, URZ, URZ, URZ ;  /* 0x0000003f3f3ff290 */ /* 0x000ff6000fffe03f */
[----:B------:R-:W-:Y:S01]  /*67c10*/  @!UPT UIADD3 URZ, URZ, URZ, URZ ;  /* 0x0000003f3f3ff290 */ /* 0x000fe2000fffe03f */
[----:B------:R0:W-:Y:S02]  /*67c20*/  STL.64 [R1+0x340], R24 ;  /* 0x0003401801007387 */ /* 0x0001e40000100a00 */
[----:B0-----:R-:W-:Y:S02]  /*67c30*/  IMAD.MOV.U32 R24, RZ, RZ, R8 ;  /* 0x000000ffff187224 */ /* 0x001fe400078e0008 */
[----:B------:R-:W-:Y:S02]  /*67c40*/  IMAD.MOV.U32 R25, RZ, RZ, R9 ;  /* 0x000000ffff197224 */ /* 0x000fe400078e0009 */
[----:B----4-:R-:W-:Y:S01]  /*67c50*/  HMMA.16816.F32.BF16 R8, R4, R20, R16 ;  /* 0x000000140408723c */ /* 0x010fe20000041810 */
[----:B------:R-:W-:Y:S02]  /*67c60*/  STL.64 [R1+0x348], R26 ;  /* 0x0003481a01007387 */ /* 0x000fe40000100a00 */
[----:B------:R0:W-:Y:S02]  /*67c70*/  STL.64 [R1+0x3590], R24 ;  /* 0x0035901801007387 */ /* 0x0001e40000100a00 */
[----:B------:R-:W-:-:S02]  /*67c80*/  IMAD.MOV.U32 R2, RZ, RZ, R20 ;  /* 0x000000ffff027224 */ /* 0x000fc400078e0014 */
[----:B------:R-:W-:Y:S11]  /*67c90*/  IMAD.MOV.U32 R0, RZ, RZ, R21 ;  /* 0x000000ffff007224 */ /* 0x000ff600078e0015 */
[----:B------:R-:W-:Y:S05]  /*67ca0*/  @!UPT UIADD3 URZ, URZ, URZ, URZ ;  /* 0x0000003f3f3ff290 */ /* 0x000fea000fffe03f */
[----:B------:R-:W-:Y:S01]  /*67cb0*/  STL.64 [R1+0x330], R8 ;  /* 0x0003300801007387 */ /* 0x000fe20000100a00 */
[----:B------:R-:W-:Y:S02]  /*67cc0*/  STL.64 [R1+0x338], R10 ;  /* 0x0003380a01007387 */ /* 0x000fe40000100a00 */
[----:B------:R-:W2:Y:S02]  /*67cd0*/  LDL.LU R20, [R1+0x6a0] ;  /* 0x0006a00001147983 */ /* 0x000ea40000300800 */
[----:B------:R-:W2:Y:S01]  /*67ce0*/  LDL.LU R21, [R1+0x6a4] ;  /* 0x0006a40001157983 */ /* 0x000ea20000300800 */
[----:B------:R-:W3:Y:S01]  /*67cf0*/  LDL.LU R22, [R1+0x6a8] ;  /* 0x0006a80001167983 */ /* 0x000ee20000300800 */
[----:B------:R-:W3:Y:S02]  /*67d00*/  LDL.LU R23, [R1+0x6ac] ;  /* 0x0006ac0001177983 */ /* 0x000ee40000300800 */
[----:B0-----:R-:W4:Y:S02]  /*67d10*/  LDL.LU R24, [R1+0x2f0] ;  /* 0x0002f00001187983 */ /* 0x001f240000300800 */
[----:B------:R-:W4:Y:S01]  /*67d20*/  LDL.LU R25, [R1+0x2f4] ;  /* 0x0002f40001197983 */ /* 0x000f220000300800 */
[----:B------:R-:W2:Y:S01]  /*67d30*/  LDL.LU R26, [R1+0x2f8] ;  /* 0x0002f800011a7983 */ /* 0x000ea20000300800 */
[----:B------:R-:W2:Y:S03]  /*67d40*/  LDL.LU R27, [R1+0x2fc] ;  /* 0x0002fc00011b7983 */ /* 0x000ea60000300800 */
[----:B--2---:R-:W-:Y:S01]  /*67d50*/  STL.64 [R1+0x35a0], R26 ;  /* 0x0035a01a01007387 */ /* 0x004fe20000100a00 */
[----:B----4-:R0:W-:Y:S02]  /*67d60*/  STL.64 [R1+0x3598], R24 ;  /* 0x0035981801007387 */ /* 0x0101e40000100a00 */
[----:B------:R-:W2:Y:S02]  /*67d70*/  LDL.LU R12, [R1+0x2e0] ;  /* 0x0002e000010c7983 */ /* 0x000ea40000300800 */
[----:B------:R-:W2:Y:S01]  /*67d80*/  LDL.LU R13, [R1+0x2e4] ;  /* 0x0002e400010d7983 */ /* 0x000ea20000300800 */
[----:B------:R-:W4:Y:S01]  /*67d90*/  LDL.LU R14, [R1+0x2e8] ;  /* 0x0002e800010e7983 */ /* 0x000f220000300800 */
[----:B0-----:R-:W-:-:S03]  /*67da0*/  IMAD.MOV.U32 R24, RZ, RZ, R15 ;  /* 0x000000ffff187224 */ /* 0x001fc600078e000f */
[----:B------:R-:W4:Y:S04]  /*67db0*/  LDL.LU R15, [R1+0x2ec] ;  /* 0x0002ec00010f7983 */ /* 0x000f280000300800 */
[----:B----4-:R-:W-:Y:S01]  /*67dc0*/  STL.64 [R1+0x3588], R14 ;  /* 0x0035880e01007387 */ /* 0x010fe20000100a00 */
[----:B--2---:R0:W-:Y:S03]  /*67dd0*/  STL.64 [R1+0x3580], R12 ;  /* 0x0035800c01007387 */ /* 0x0041e60000100a00 */
        /* <DEDUP_REMOVED lines=9> */
[----:B0-----:R-:W3:Y:S04]  /*67e70*/  LDL.64 R20, [R1+0x40] ;  /* 0x0000400001147983 */ /* 0x001ee80000100a00 */
[----:B---3--:R0:W-:Y:S04]  /*67e80*/  STL.64 [R1+0x3550], R20 ;  /* 0x0035501401007387 */ /* 0x0081e80000100a00 */
[----:B0-----:R-:W3:Y:S04]  /*67e90*/  LDL.64 R20, [R1+0x50] ;  /* 0x0000500001147983 */ /* 0x001ee80000100a00 */
[----:B---3--:R0:W-:Y:S04]  /*67ea0*/  STL.64 [R1+0x3568], R20 ;  /* 0x0035681401007387 */ /* 0x0081e80000100a00 */
[----:B0-----:R-:W3:Y:S01]  /*67eb0*/  LDL.64 R20, [R1+0x60] ;  /* 0x0000600001147983 */ /* 0x001ee20000100a00 */
[----:B------:R-:W3:Y:S02]  /*67ec0*/  LDL.LU R8, [R1+0x690] ;  /* 0x0006900001087983 */ /* 0x000ee40000300800 */
[----:B------:R-:W3:Y:S02]  /*67ed0*/  LDL.LU R9, [R1+0x694] ;  /* 0x0006940001097983 */ /* 0x000ee40000300800 */
[----:B------:R-:W3:Y:S01]  /*67ee0*/  LDL.LU R10, [R1+0x698] ;  /* 0x00069800010a7983 */ /* 0x000ee20000300800 */
[----:B------:R-:W3:Y:S01]  /*67ef0*/  LDL.LU R11, [R1+0x69c] ;  /* 0x00069c00010b7983 */ /* 0x000ee20000300800 */
[----:B------:R-:W-:-:S07]  /*67f00*/  IMAD.MOV.U32 R25, RZ, RZ, R3 ;  /* 0x000000ffff197224 */ /* 0x000fce00078e0003 */
[C---:B--2---:R-:W-:Y:S01]  /*67f10*/  HMMA.16816.F32.BF16 R24, R4.reuse, R24, R12 ;  /* 0x000000180418723c */ /* 0x044fe2000004180c */
[----:B---3--:R-:W-:Y:S01]  /*67f20*/  STL.64 [R1+0x3548], R10 ;  /* 0x0035480a01007387 */ /* 0x008fe20000100a00 */
        /* <DEDUP_REMOVED lines=24> */
[----:B------:R-:W4:Y:S01]  /*680b0*/  LDL.LU.64 R14, [R1+0x3588] ;  /* 0x00358800010e7983 */ /* 0x000f220000300a00 */
[----:B------:R-:W4:Y:S02]  /*680c0*/  LDL.LU.64 R12, [R1+0x3580] ;  /* 0x00358000010c7983 */ /* 0x000f240000300a00 */
[----:B------:R-:W-:Y:S01]  /*680d0*/  STL.64 [R1+0x3508], R26 ;  /* 0x0035081a01007387 */ /* 0x000fe20000100a00 */
[C---:B----4-:R-:W-:Y:S01]  /*680e0*/  HMMA.16816.F32.BF16 R12, R4.reuse, R16, R12 ;  /* 0x00000010040c723c */ /* 0x050fe2000004180c */
[----:B---3--:R0:W-:Y:S04]  /*680f0*/  STL.64 [R1+0x3500], R24 ;  /* 0x0035001801007387 */ /* 0x0081e80000100a00 */
[----:B0-----:R-:W3:Y:S11]  /*68100*/  LDL.64 R24, [R1+0x30] ;  /* 0x0000300001187983 */ /* 0x001ef60000100a00 */
[----:B------:R-:W-:Y:S07]  /*68110*/  @!UPT UIADD3 URZ, URZ, URZ, URZ ;  /* 0x0000003f3f3ff290 */ /* 0x000fee000fffe03f */
[----:B------:R-:W-:Y:S01]  /*68120*/  STL.64 [R1+0x300], R12 ;  /* 0x0003000c01007387 */ /* 0x000fe20000100a00 */
[----:B------:R0:W-:Y:S03]  /*68130*/  STL.64 [R1+0x308], R14 ;  /* 0x0003080e01007387 */ /* 0x0001e60000100a00 */
[----:B0-----:R-:W4:Y:S01]  /*68140*/  LDL.LU R14, [R1+0x3578] ;  /* 0x00357800010e7983 */ /* 0x001f220000300800 */
[----:B------:R-:W-:Y:S02]  /*68150*/  IMAD.MOV.U32 R15, RZ, RZ, R16 ;  /* 0x000000ffff0f7224 */ /* 0x000fe400078e0010 */
[----:B------:R-:W-:Y:S02]  /*68160*/  IMAD.MOV.U32 R3, RZ, RZ, R17 ;  /* 0x000000ffff037224 */ /* 0x000fe400078e0011 */
[----:B------:R-:W2:Y:S03]  /*68170*/  LDL.LU.64 R12, [R1+0x3570] ;  /* 0x00357000010c7983 */ /* 0x000ea60000300a00 */
[----:B------:R-:W-:Y:S01]  /*68180*/  STL [R1+0x3464], R3 ;  /* 0x0034640301007387 */ /* 0x000fe20000100800 */
[----:B------:R-:W-:Y:S03]  /*68190*/  STL [R1+0x3460], R15 ;  /* 0x0034600f01007387 */ /* 0x000fe60000100800 */
[----:B----4-:R-:W0:Y:S04]  /*681a0*/  LDSM.16.MT88.4 R16, [R14+0x18300] ;  /* 0x018300000e10783b */ /* 0x010e280000004200 */
[----:B------:R-:W-:Y:S04]  /*681b0*/  STL [R1+0x3468], R14 ;  /* 0x0034680e01007387 */ /* 0x000fe80000100800 */
[----:B0-----:R-:W-:Y:S01]  /*681c0*/  STL.64 [R1+0x3398], R18 ;  /* 0x0033981201007387 */ /* 0x001fe20000100a00 */
[----:B------:R0:W-:Y:S03]  /*681d0*/  STL.64 [R1+0x3390], R16 ;  /* 0x0033901001007387 */ /* 0x0001e60000100a00 */
        /* <DEDUP_REMOVED lines=8> */
[----:B------:R1:W-:Y:S02]  /*68260*/  STL.64 [R1+0x2f8], R18 ;  /* 0x0002f81201007387 */ /* 0x0003e40000100a00 */
[----:B0-----:R-:W-:Y:S02]  /*68270*/  IMAD.MOV.U32 R17, RZ, RZ, R20 ;  /* 0x000000ffff117224 */ /* 0x001fe400078e0014 */
[----:B------:R-:W-:Y:S02]  /*68280*/  IMAD.MOV.U32 R16, RZ, RZ, R21 ;  /* 0x000000ffff107224 */ /* 0x000fe400078e0015 */
[----:B------:R-:W2:Y:S01]  /*68290*/  LDL.LU.64 R20, [R1+0x3568] ;  /* 0x0035680001147983 */ /* 0x000ea20000300a00 */
[----:B------:R-:W-:Y:S01]  /*682a0*/  STL [R1+0x346c], R17 ;  /* 0x00346c1101007387 */ /* 0x000fe20000100800 */
        /* <DEDUP_REMOVED lines=17> */
[----:B------:R-:W4:Y:S02]  /*683c0*/  LDL.LU.64 R22, [R1+0x3538] ;  /* 0x0035380001167983 */ /* 0x000f240000300a00 */
[----:B------:R-:W4:Y:S02]  /*683d0*/  LDL.LU.64 R20, [R1+0x3530] ;  /* 0x0035300001147983 */ /* 0x000f240000300a00 */
[----:B---3--:R-:W-:-:S02]  /*683e0*/  IMAD.MOV.U32 R3, RZ, RZ, R24 ;  /* 0x000000ffff037224 */ /* 0x008fc400078e0018 */
[----:B------:R-:W-:Y:S01]  /*683f0*/  IMAD.MOV.U32 R15, RZ, RZ, R25 ;  /* 0x000000ffff0f7224 */ /* 0x000fe200078e0019 */
[C---:B----4-:R-:W-:Y:S11]  /*68400*/  HMMA.16816.F32.BF16 R20, R4.reuse, R24, R20 ;  /* 0x000000180414723c */ /* 0x050ff60000041814 */
[----:B------:R-:W-:Y:S11]  /*68410*/  @!UPT UIADD3 URZ, URZ, URZ, URZ ;  /* 0x0000003f3f3ff290 */ /* 0x000ff6000fffe03f */
[----:B------:R-:W-:Y:S01]  /*68420*/  @!UPT UIADD3 URZ, URZ, URZ, URZ ;  /* 0x0000003f3f3ff290 */ /* 0x000fe2000fffe03f */
[----:B------:R0:W-:Y:S01]  /*68430*/  STL.64 [R1+0x700], R20 ;  /* 0x0007001401007387 */ /* 0x0001e20000100a00 */
[----:B------:R-:W-:Y:S03]  /*68440*/  STL.64 [R1+0x708], R22 ;  /* 0x0007081601007387 */ /* 0x000fe60000100a00 */
[----:B0-----:R-:W2:Y:S01]  /*68450*/  LDL.LU.64 R20, [R1+0x3528] ;  /* 0x0035280001147983 */ /* 0x001ea20000300a00 */
[----:B------:R-:W3:Y:S01]  /*68460*/  LDL.64 R24, [R1] ;  /* 0x0000000001187983 */ /* 0x000ee20000100a00 */
[----:B--2---:R-:W-:Y:S01]  /*68470*/  HMMA.16816.F32.BF16 R8, R4, R20, R8 ;  /* 0x000000140408723c */ /* 0x004fe20000041808 */
[----:B------:R-:W-:Y:S01]  /*68480*/  IMAD.MOV.U32 R14, RZ, RZ, R21 ;  /* 0x000000ffff0e7224 */ /* 0x000fe200078e0015 */
[----:B---3--:R0:W-:Y:S11]  /*68490*/  STL.64 [R1+0x3520], R24 ;  /* 0x0035201801007387 */ /* 0x0081f60000100a00 */
[----:B------:R-:W-:Y:S10]  /*684a0*/  @!UPT UIADD3 URZ, URZ, URZ, URZ ;  /* 0x0000003f3f3ff290 */ /* 0x000ff4000fffe03f */
[----:B------:R-:W-:Y:S01]  /*684b0*/  STL.64 [R1+0x6f0], R8 ;  /* 0x0006f00801007387 */ /* 0x000fe20000100a00 */
[----:B------:R-:W-:Y:S02]  /*684c0*/  STL.64 [R1+0x6f8], R10 ;  /* 0x0006f80a01007387 */ /* 0x000fe40000100a00 */
[----:B0-----:R-:W2:Y:S02]  /*684d0*/  LDL.64 R24, [R1+0x10] ;  /* 0x0000100001187983 */ /* 0x001ea40000100a00 */
[----:B------:R-:W-:Y:S01]  /*684e0*/  STL.64 [R1+0x34f0], R14 ;  /* 0x0034f00e01007387 */ /* 0x000fe20000100a00 */
[----:B------:R0:W-:Y:S04]  /*684f0*/  STL.64 [R1+0x34e8], R12 ;  /* 0x0034e80c01007387 */ /* 0x0001e80000100a00 */
        /* <DEDUP_REMOVED lines=11> */
[----:B------:R-:W4:Y:S01]  /*685b0*/  LDL.LU R8, [R1+0x650] ;  /* 0x0006500001087983 */ /* 0x000f220000300800 */
[----:B------:R-:W4:Y:S02]  /*685c0*/  LDL.LU R9, [R1+0x654] ;  /* 0x0006540001097983 */ /* 0x000f240000300800 */
[----:B------:R-:W4:Y:S02]  /*685d0*/  LDL.LU R10, [R1+0x658] ;  /* 0x00065800010a7983 */ /* 0x000f240000300800 */
[----:B------:R-:W4:Y:S01]  /*685e0*/  LDL.LU R11, [R1+0x65c] ;  /* 0x00065c00010b7983 */ /* 0x000f220000300800 */
[----:B------:R-:W-:Y:S01]  /*685f0*/  STL.64 [R1+0x3478], R18 ;  /* 0x0034781201007387 */ /* 0x000fe20000100a00 */
[----:B------:R0:W-:Y:S03]  /*68600*/  STL.64 [R1+0x3470], R16 ;  /* 0x0034701001007387 */ /* 0x0001e60000100a00 */
[----:B0-----:R-:W2:Y:S01]  /*68610*/  LDL.LU R16, [R1+0x290] ;  /* 0x0002900001107983 */ /* 0x001ea20000300800 */
[----:B------:R-:W2:Y:S02]  /*68620*/  LDL.LU R17, [R1+0x294] ;  /* 0x0002940001117983 */ /* 0x000ea40000300800 */
[----:B------:R-:W2:Y:S02]  /*68630*/  LDL.LU R18, [R1+0x298] ;  /* 0x0002980001127983 */ /* 0x000ea40000300800 */
[----:B------:R-:W2:Y:S02]  /*68640*/  LDL.LU R19, [R1+0x29c] ;  /* 0x00029c0001137983 */ /* 0x000ea40000300800 */
[----:B--2---:R-:W-:Y:S01]  /*68650*/  STL.64 [R1+0x3488], R18 ;  /* 0x0034881201007387 */ /* 0x004fe20000100a00 */
[----:B------:R0:W-:Y:S02]  /*68660*/  STL.64 [R1+0x3480], R16 ;  /* 0x0034801001007387 */ /* 0x0001e40000100a00 */
[----:B------:R-:W2:Y:S02]  /*68670*/  LDL.LU R20, [R1+0x2d0] ;  /* 0x0002d00001147983 */ /* 0x000ea40000300800 */
[----:B------:R-:W2:Y:S01]  /*68680*/  LDL.LU R21, [R1+0x2d4] ;  /* 0x0002d40001157983 */ /* 0x000ea20000300800 */
[----:B------:R-:W2:Y:S01]  /*68690*/  LDL.LU R22, [R1+0x2d8] ;  /* 0x0002d80001167983 */ /* 0x000ea20000300800 */
[----:B------:R-:W2:Y:S02]  /*686a0*/  LDL.LU R23, [R1+0x2dc] ;  /* 0x0002dc0001177983 */ /* 0x000ea40000300800 */
[----:B0-----:R-:W-:-:S02]  /*686b0*/  IMAD.MOV.U32 R16, RZ, RZ, R2 ;  /* 0x000000ffff107224 */ /* 0x001fc400078e0002 */
[----:B------:R-:W-:-:S05]  /*686c0*/  IMAD.MOV.U32 R17, RZ, RZ, R0 ;  /* 0x000000ffff117224 */ /* 0x000fca00078e0000 */
[----:B------:R0:W-:Y:S04]  /*686d0*/  STL.64 [R1+0x34a0], R16 ;  /* 0x0034a01001007387 */ /* 0x0001e80000100a00 */
[----:B0-----:R-:W2:Y:S01]  /*686e0*/  LDL.LU R16, [R1+0x680] ;  /* 0x0006800001107983 */ /* 0x001ea20000300800 */
[----:B------:R-:W2:Y:S02]  /*686f0*/  LDL.LU R17, [R1+0x684] ;  /* 0x0006840001117983 */ /* 0x000ea40000300800 */
[----:B------:R-:W2:Y:S02]  /*68700*/  LDL.LU R18, [R1+0x688] ;  /* 0x0006880001127983 */ /* 0x000ea40000300800 */
[----:B------:R-:W2:Y:S02]  /*68710*/  LDL.LU R19, [R1+0x68c] ;  /* 0x00068c0001137983 */ /* 0x000ea40000300800 */
[C---:B--2---:R-:W-:Y:S11]  /*68720*/  HMMA.16816.F32.BF16 R16, R4.reuse, R24, R16 ;  /* 0x000000180410723c */ /* 0x044ff60000041810 */
[----:B------:R-:W-:Y:S11]  /*68730*/  @!UPT UIADD3 URZ, URZ, URZ, URZ ;  /* 0x0000003f3f3ff290 */ /* 0x000ff6000fffe03f */
[----:B------:R-:W-:Y:S01]  /*68740*/  @!UPT UIADD3 URZ, URZ, URZ, URZ ;  /* 0x0000003f3f3ff290 */ /* 0x000fe2000fffe03f */
[----:B------:R-:W-:Y:S01]  /*68750*/  STL.64 [R1+0x6e0], R16 ;  /* 0x0006e01001007387 */ /* 0x000fe20000100a00 */
[----:B------:R0:W-:Y:S02]  /*68760*/  STL.64 [R1+0x6e8], R18 ;  /* 0x0006e81201007387 */ /* 0x0001e40000100a00 */
[----:B0-----:R-:W-:Y:S02]  /*68770*/  IMAD.MOV.U32 R19, RZ, RZ, R24 ;  /* 0x000000ffff137224 */ /* 0x001fe400078e0018 */
[----:B------:R-:W-:Y:S02]  /*68780*/  IMAD.MOV.U32 R18, RZ, RZ, R25 ;  /* 0x000000ffff127224 */ /* 0x000fe400078e0019 */
[----:B------:R-:W3:Y:S02]  /*68790*/  LDL.LU.64 R24, [R1+0x3520] ;  /* 0x0035200001187983 */ /* 0x000ee40000300a00 */
[----:B---3--:R-:W-:Y:S01]  /*687a0*/  HMMA.16816.F32.BF16 R12, R4, R24, R12 ;  /* 0x00000018040c723c */ /* 0x008fe2000004180c */
        /* <DEDUP_REMOVED lines=9> */
[----:B--2---:R-:W-:-:S02]  /*68840*/  IMAD.MOV.U32 R16, RZ, RZ, R24 ;  /* 0x000000ffff107224 */ /* 0x004fc400078e0018 */
[----:B------:R-:W-:Y:S01]  /*68850*/  IMAD.MOV.U32 R17, RZ, RZ, R25 ;  /* 0x000000ffff117224 */ /* 0x000fe200078e0019 */
[----:B------:R-:W2:Y:S01]  /*68860*/  LDL.LU R24, [R1+0x34fc] ;  /* 0x0034fc0001187983 */ /* 0x000ea20000300800 */
[----:B------:R-:W2:Y:S02]  /*68870*/  LDL.LU R25, [R1+0x34f8] ;  /* 0x0034f80001197983 */ /* 0x000ea40000300800 */
[----:B------:R-:W-:Y:S01]  /*68880*/  STL.64 [R1+0x34c0], R18 ;  /* 0x0034c01201007387 */ /* 0x000fe20000100a00 */
[----:B------:R0:W-:Y:S04]  /*68890*/  STL.64 [R1+0x34b8], R16 ;  /* 0x0034b81001007387 */ /* 0x0001e80000100a00 */
        /* <DEDUP_REMOVED lines=10> */
[----:B------:R-:W4:Y:S02]  /*68940*/  LDL.LU.64 R12, [R1+0x34e8] ;  /* 0x0034e800010c7983 */ /* 0x000f240000300a00 */
[----:B------:R0:W-:Y:S02]  /*68950*/  STL.64 [R1+0x33c0], R24 ;  /* 0x0033c01801007387 */ /* 0x0001e40000100a00 */
[----:B0-----:R-:W2:Y:S04]  /*68960*/  LDL R24, [R1+0xc0] ;  /* 0x0000c00001187983 */ /* 0x001ea80000100800 */
[----:B------:R-:W2:Y:S01]  /*68970*/  LDL R25, [R1+0xc4] ;  /* 0x0000c40001197983 */ /* 0x000ea20000100800 */
[C---:B----4-:R-:W-:Y:S11]  /*68980*/  HMMA.16816.F32.BF16 R8, R4.reuse, R12, R8 ;  /* 0x0000000c0408723c */ /* 0x050ff60000041808 */
[----:B------:R-:W-:Y:S11]  /*68990*/  @!UPT UIADD3 URZ, URZ, URZ, URZ ;  /* 0x0000003f3f3ff290 */ /* 0x000ff6000fffe03f */
[----:B------:R-:W-:Y:S01]  /*689a0*/  @!UPT UIADD3 URZ, URZ, URZ, URZ ;  /* 0x0000003f3f3ff290 */ /* 0x000fe2000fffe03f */
[----:B------:R-:W-:Y:S01]  /*689b0*/  STL.64 [R1+0x6b0], R8 ;  /* 0x0006b00801007387 */ /* 0x000fe20000100a00 */
[----:B------:R0:W-:Y:S03]  /*689c0*/  STL.64 [R1+0x6b8], R10 ;  /* 0x0006b80a01007387 */ /* 0x0001e60000100a00 */
[----:B0-----:R-:W4:Y:S01]  /*689d0*/  LDL.LU.64 R10, [R1+0x34e0] ;  /* 0x0034e000010a7983 */ /* 0x001f220000300a00 */
[----:B------:R-:W3:Y:S02]  /*689e0*/  LDL.LU.64 R8, [R1+0x34d8] ;  /* 0x0034d80001087983 */ /* 0x000ee40000300a00 */
[----:B--2---:R-:W-:Y:S02]  /*689f0*/  STL.64 [R1+0x3498], R14 ;  /* 0x0034980e01007387 */ /* 0x004fe40000100a00 */
[----:B------:R0:W-:Y:S02]  /*68a00*/  STL.64 [R1+0x3490], R12 ;  /* 0x0034900c01007387 */ /* 0x0001e40000100a00 */
        /* <DEDUP_REMOVED lines=11> */
[----:B------:R-:W3:Y:S01]  /*68ac0*/  LDL.LU.64 R22, [R1+0x34d0] ;  /* 0x0034d00001167983 */ /* 0x000ee20000300a00 */
[----:B------:R-:W3:Y:S11]  /*68ad0*/  LDL.LU.64 R20, [R1+0x34c8] ;  /* 0x0034c80001147983 */ /* 0x000ef60000300a00 */
[----:B------:R0:W-:Y:S02]  /*68ae0*/  STL.64 [R1+0x2e0], R4 ;  /* 0x0002e00401007387 */ /* 0x0001e40000100a00 */
[----:B0-----:R-:W-:-:S02]  /*68af0*/  IMAD.MOV.U32 R4, RZ, RZ, R27 ;  /* 0x000000ffff047224 */ /* 0x001fc400078e001b */
[----:B------:R-:W-:Y:S01]  /*68b00*/  IMAD.MOV.U32 R5, RZ, RZ, R26 ;  /* 0x000000ffff057224 */ /* 0x000fe200078e001a */
[----:B------:R-:W-:Y:S01]  /*68b10*/  STL.64 [R1+0x2e8], R6 ;  /* 0x0002e80601007387 */ /* 0x000fe20000100a00 */
[----:B----4-:R-:W-:Y:S02]  /*68b20*/  STL.64 [R1+0x33a8], R10 ;  /* 0x0033a80a01007387 */ /* 0x010fe40000100a00 */
[----:B------:R0:W-:Y:S02]  /*68b30*/  STL.64 [R1+0x33a0], R8 ;  /* 0x0033a00801007387 */ /* 0x0001e40000100a00 */
[----:B0-----:R-:W4:Y:S01]  /*68b40*/  LDL.LU R8, [R1+0x280] ;  /* 0x0002800001087983 */ /* 0x001f220000300800 */
[----:B------:R-:W4:Y:S02]  /*68b50*/  LDL.LU R9, [R1+0x284] ;  /* 0x0002840001097983 */ /* 0x000f240000300800 */
[----:B------:R-:W4:Y:S02]  /*68b60*/  LDL.LU R10, [R1+0x288] ;  /* 0x00028800010a7983 */ /* 0x000f240000300800 */
[----:B------:R-:W4:Y:S01]  /*68b70*/  LDL.LU R11, [R1+0x28c] ;  /* 0x00028c00010b7983 */ /* 0x000f220000300800 */
[----:B---3--:R-:W-:Y:S01]  /*68b80*/  HMMA.16816.F32.BF16 R24, R20, R24, R16 ;  /* 0x000000181418723c */ /* 0x008fe20000041810 */
[----:B------:R-:W3:Y:S01]  /*68b90*/  LDL.LU.64 R18, [R1+0x34c0] ;  /* 0x0034c00001127983 */ /* 0x000ee20000300a00 */
        /* <DEDUP_REMOVED lines=9> */
[----:B------:R3:W-:Y:S02]  /*68c30*/  STL.64 [R1+0x33c8], R24 ;  /* 0x0033c81801007387 */ /* 0x0007e40000100a00 */
[----:B---3--:R-:W-:-:S02]  /*68c40*/  IMAD.MOV.U32 R24, RZ, RZ, R19 ;  /* 0x000000ffff187224 */ /* 0x008fc400078e0013 */
[----:B------:R-:W-:Y:S02]  /*68c50*/  IMAD.MOV.U32 R25, RZ, RZ, R18 ;  /* 0x000000ffff197224 */ /* 0x000fe400078e0012 */
[C---:B------:R-:W-:Y:S03]  /*68c60*/  HMMA.16816.F32.BF16 R16, R20.reuse, R16, R12 ;  /* 0x000000101410723c */ /* 0x040fe6000004180c */
[----:B------:R0:W-:Y:S04]  /*68c70*/  STL.64 [R1+0x33e8], R24 ;  /* 0x0033e81801007387 */ /* 0x0001e80000100a00 */
[----:B0-----:R-:W2:Y:S04]  /*68c80*/  LDL R24, [R1+0x90] ;  /* 0x0000900001187983 */ /* 0x001ea80000100800 */
[----:B------:R-:W2:Y:S01]  /*68c90*/  LDL R25, [R1+0x94] ;  /* 0x0000940001197983 */ /* 0x000ea20000100800 */
[----:B------:R-:W3:Y:S02]  /*68ca0*/  LDL.LU.64 R14, [R1+0x34b0] ;  /* 0x0034b000010e7983 */ /* 0x000ee40000300a00 */
[----:B------:R-:W3:Y:S09]  /*68cb0*/  LDL.LU.64 R12, [R1+0x34a8] ;  /* 0x0034a800010c7983 */ /* 0x000ef20000300a00 */
[----:B------:R0:W-:Y:S01]  /*68cc0*/  STL.64 [R1+0x690], R16 ;  /* 0x0006901001007387 */ /* 0x0001e20000100a00 */
[----:B------:R3:W-:Y:S03]  /*68cd0*/  STL.64 [R1+0x698], R18 ;  /* 0x0006981201007387 */ /* 0x0007e60000100a00 */
        /* <DEDUP_REMOVED lines=8> */
[----:B------:R-:W2:Y:S01]  /*68d60*/  LDL.LU.64 R16, [R1+0x3480] ;  /* 0x0034800001107983 */ /* 0x000ea20000300a00 */
[C---:B----4-:R-:W-:Y:S08]  /*68d70*/  HMMA.16816.F32.BF16 R4, R20.reuse, R4, R8 ;  /* 0x000000041404723c */ /* 0x050ff00000041808 */
[----:B--2---:R-:W-:Y:S01]  /*68d80*/  HMMA.16816.F32.BF16 R24, R20, R24, R16 ;  /* 0x000000181418723c */ /* 0x004fe20000041810 */
[----:B------:R-:W2:Y:S01]  /*68d90*/  LDL.LU.64 R18, [R1+0x3478] ;  /* 0x0034780001127983 */ /* 0x000ea20000300a00 */
[----:B------:R-:W4:Y:S11]  /*68da0*/  LDL.LU.64 R16, [R1+0x3470] ;  /* 0x0034700001107983 */ /* 0x000f360000300a00 */
[----:B------:R-:W-:Y:S10]  /*68db0*/  @!UPT UIADD3 URZ, URZ, URZ, URZ ;  /* 0x0000003f3f3ff290 */ /* 0x000ff4000fffe03f */
[----:B------:R3:W-:Y:S01]  /*68dc0*/  STL.64 [R1+0x670], R24 ;  /* 0x0006701801007387 */ /* 0x0007e20000100a00 */
[----:B------:R-:W-:Y:S02]  /*68dd0*/  STL.64 [R1+0x678], R26 ;  /* 0x0006781a01007387 */ /* 0x000fe40000100a00 */
[----:B---3--:R-:W-:Y:S02]  /*68de0*/  IMAD.MOV.U32 R25, RZ, RZ, R14 ;  /* 0x000000ffff197224 */ /* 0x008fe400078e000e */
[----:B----4-:R-:W-:Y:S02]  /*68df0*/  IMAD.MOV.U32 R24, RZ, RZ, R17 ;  /* 0x000000ffff187224 */ /* 0x010fe400078e0011 */
[----:B------:R-:W3:Y:S01]  /*68e00*/  LDL.LU R17, [R1+0x346c] ;  /* 0x00346c0001117983 */ /* 0x000ee20000300800 */
[----:B------:R-:W-:Y:S02]  /*68e10*/  STL.64 [R1+0x660], R4 ;  /* 0x0006600401007387 */ /* 0x000fe40000100a00 */
[----:B------:R-:W-:Y:S02]  /*68e20*/  STL.64 [R1+0x668], R6 ;  /* 0x0006680601007387 */ /* 0x000fe40000100a00 */
[----:B------:R-:W4:Y:S01]  /*68e30*/  LDL.LU R14, [R1+0x3468] ;  /* 0x00346800010e7983 */ /* 0x000f220000300800 */
[----:B------:R0:W-:Y:S01]  /*68e40*/  STL.64 [R1+0x3400], R24 ;  /* 0x0034001801007387 */ /* 0x0001e20000100a00 */
[----:B------:R-:W2:Y:S02]  /*68e50*/  LDL.LU R8, [R1+0x5c0] ;  /* 0x0005c00001087983 */ /* 0x000ea40000300800 */
[----:B------:R-:W2:Y:S02]  /*68e60*/  LDL.LU R9, [R1+0x5c4] ;  /* 0x0005c40001097983 */ /* 0x000ea40000300800 */
[----:B------:R-:W2:Y:S01]  /*68e70*/  LDL.LU R10, [R1+0x5c8] ;  /* 0x0005c800010a7983 */ /* 0x000ea20000300800 */
[----:B------:R-:W2:Y:S01]  /*68e80*/  LDL.LU R11, [R1+0x5cc] ;  /* 0x0005cc00010b7983 */ /* 0x000ea20000300800 */
[----:B0-----:R-:W-:-:S02]  /*68e90*/  IMAD.MOV.U32 R24, RZ, RZ, R3 ;  /* 0x000000ffff187224 */ /* 0x001fc400078e0003 */
        /* <DEDUP_REMOVED lines=51> */
[----:B------:R-:W-:Y:S02]  /*691d0*/  IMAD.MOV.U32 R25, RZ, RZ, R16 ;  /* 0x000000ffff197224 */ /* 0x000fe400078e0010 */
[----:B------:R-:W-:Y:S02]  /*691e0*/  IMAD.MOV.U32 R16, RZ, RZ, R15 ;  /* 0x000000ffff107224 */ /* 0x000fe400078e000f */
[----:B------:R-:W-:-:S07]  /*691f0*/  IMAD.MOV.U32 R17, RZ, RZ, R3 ;  /* 0x000000ffff117224 */ /* 0x000fce00078e0003 */
[C---:B------:R-:W-:Y:S01]  /*69200*/  HMMA.16816.F32.BF16 R4, R20.reuse, R16, R4 ;  /* 0x000000101404723c */ /* 0x040fe20000041804 */
[----:B--2---:R-:W-:Y:S01]  /*69210*/  STL.64 [R1+0x3458], R10 ;  /* 0x0034580a01007387 */ /* 0x004fe20000100a00 */
[----:B------:R0:W-:Y:S03]  /*69220*/  STL.64 [R1+0x3450], R8 ;  /* 0x0034500801007387 */ /* 0x0001e60000100a00 */
[----:B0-----:R-:W2:Y:S01]  /*69230*/  LDL.LU R8, [R1+0x640] ;  /* 0x0006400001087983 */ /* 0x001ea20000300800 */
[----:B------:R-:W2:Y:S02]  /*69240*/  LDL.LU R9, [R1+0x644] ;  /* 0x0006440001097983 */ /* 0x000ea40000300800 */
[----:B------:R-:W2:Y:S02]  /*69250*/  LDL.LU R10, [R1+0x648] ;  /* 0x00064800010a7983 */ /* 0x000ea40000300800 */
[----:B------:R-:W2:Y:S01]  /*69260*/  LDL.LU R11, [R1+0x64c] ;  /* 0x00064c00010b7983 */ /* 0x000ea20000300800 */
[----:B------:R-:W3:Y:S11]  /*69270*/  LDL.LU R16, [R1+0x260] ;  /* 0x0002600001107983 */ /* 0x000ef60000300800 */
[----:B------:R-:W-:Y:S01]  /*69280*/  @!UPT UIADD3 URZ, URZ, URZ, URZ ;  /* 0x0000003f3f3ff290 */ /* 0x000fe2000fffe03f */
[----:B------:R-:W-:Y:S02]  /*69290*/  STL.64 [R1+0x650], R4 ;  /* 0x0006500401007387 */ /* 0x000fe40000100a00 */
[----:B------:R-:W-:Y:S02]  /*692a0*/  STL.64 [R1+0x658], R6 ;  /* 0x0006580601007387 */ /* 0x000fe40000100a00 */
[----:B----4-:R-:W0:Y:S04]  /*692b0*/  LDSM.16.MT88.4 R4, [R14+0x18380] ;  /* 0x018380000e04783b */ /* 0x010e280000004200 */
[----:B------:R-:W3:Y:S01]  /*692c0*/  LDL.LU R17, [R1+0x264] ;  /* 0x0002640001117983 */ /* 0x000ee20000300800 */
[----:B------:R-:W3:Y:S02]  /*692d0*/  LDL.LU R18, [R1+0x268] ;  /* 0x0002680001127983 */ /* 0x000ee40000300800 */
[----:B------:R-:W3:Y:S01]  /*692e0*/  LDL.LU R19, [R1+0x26c] ;  /* 0x00026c0001137983 */ /* 0x000ee20000300800 */
[----:B0-----:R-:W-:Y:S01]  /*692f0*/  STL.64 [R1+0x3290], R6 ;  /* 0x0032900601007387 */ /* 0x001fe20000100a00 */
        /* <DEDUP_REMOVED lines=51> */
[----:B0-----:R-:W4:Y:S01]  /*69630*/  LDL.LU R4, [R1+0x250] ;  /* 0x0002500001047983 */ /* 0x001f220000300800 */
[----:B------:R-:W4:Y:S02]  /*69640*/  LDL.LU R5, [R1+0x254] ;  /* 0x0002540001057983 */ /* 0x000f240000300800 */
[----:B-1----:R-:W4:Y:S02]  /*69650*/  LDL.LU R6, [R1+0x258] ;  /* 0x0002580001067983 */ /* 0x002f240000300800 */
[----:B------:R-:W4:Y:S01]  /*69660*/  LDL.LU R7, [R1+0x25c] ;  /* 0x00025c0001077983 */ /* 0x000f220000300800 */
        /* <DEDUP_REMOVED lines=8> */
[----:B0-----:R-:W2:Y:S04]  /*696f0*/  LDL.LU.64 R24, [R1+0x70] ;  /* 0x0000700001187983 */ /* 0x001ea80000300a00 */
[----:B--2---:R0:W-:Y:S04]  /*69700*/  STL.64 [R1+0x3368], R24 ;  /* 0x0033681801007387 */ /* 0x0041e80000100a00 */
[----:B0-----:R-:W2:Y:S04]  /*69710*/  LDL.LU.64 R24, [R1+0x90] ;  /* 0x0000900001187983 */ /* 0x001ea80000300a00 */
[----:B--2---:R0:W-:Y:S04]  /*69720*/  STL.64 [R1+0x3378], R24 ;  /* 0x0033781801007387 */ /* 0x0041e80000100a00 */
[----:B0-----:R-:W2:Y:S01]  /*69730*/  LDL.LU.64 R24, [R1+0xa0] ;  /* 0x0000a00001187983 */ /* 0x001ea20000300a00 */
[C---:B------:R-:W-:Y:S03]  /*69740*/  HMMA.16816.F32.BF16 R8, R20.reuse, R12, R8 ;  /* 0x0000000c1408723c */ /* 0x040fe60000041808 */
[----:B--2---:R0:W-:Y:S04]  /*69750*/  STL.64 [R1+0x3380], R24 ;  /* 0x0033801801007387 */ /* 0x0041e80000100a00 */
[----:B0-----:R-:W2:Y:S04]  /*69760*/  LDL.LU.64 R24, [R1+0xb0] ;  /* 0x0000b00001187983 */ /* 0x001ea80000300a00 */
[----:B--2---:R0:W-:Y:S04]  /*69770*/  STL.64 [R1+0x3388], R24 ;  /* 0x0033881801007387 */ /* 0x0041e80000100a00 */
[----:B0-----:R-:W4:Y:S08]  /*69780*/  LDL.LU.64 R24, [R1+0xc0] ;  /* 0x0000c00001187983 */ /* 0x001f300000300a00 */
[----:B------:R-:W-:Y:S02]  /*69790*/  STL.64 [R1+0x5c0], R8 ;  /* 0x0005c00801007387 */ /* 0x000fe40000100a00 */
[----:B------:R0:W-:Y:S02]  /*697a0*/  STL.64 [R1+0x5c8], R10 ;  /* 0x0005c80a01007387 */ /* 0x0001e40000100a00 */
[----:B0-----:R-:W2:Y:S01]  /*697b0*/  LDL.LU.64 R10, [R1+0x33a8] ;  /* 0x0033a800010a7983 */ /* 0x001ea20000300a00 */
[----:B------:R-:W3:Y:S02]  /*697c0*/  LDL.LU.64 R8, [R1+0x33a0] ;  /* 0x0033a00001087983 */ /* 0x000ee40000300a00 */
[----:B------:R0:W-:Y:S02]  /*697d0*/  STL [R1+0x32bc], R12 ;  /* 0x0032bc0c01007387 */ /* 0x0001e40000100800 */
[----:B------:R1:W-:Y:S01]  /*697e0*/  STL [R1+0x32b8], R13 ;  /* 0x0032b80d01007387 */ /* 0x0003e20000100800 */
[----:B------:R1:W-:Y:S04]  /*697f0*/  STL [R1+0x3370], R14 ;  /* 0x0033700e01007387 */ /* 0x0003e80000100800 */
[----:B0-----:R-:W2:Y:S01]  /*69800*/  LDL.LU R12, [R1+0x220] ;  /* 0x00022000010c7983 */ /* 0x001ea20000300800 */
[----:B-1----:R-:W2:Y:S02]  /*69810*/  LDL.LU R13, [R1+0x224] ;  /* 0x00022400010d7983 */ /* 0x002ea40000300800 */
[----:B------:R-:W2:Y:S01]  /*69820*/  LDL.LU R14, [R1+0x228] ;  /* 0x00022800010e7983 */ /* 0x000ea20000300800 */
[----:B------:R-:W2:Y:S01]  /*69830*/  LDL.LU R15, [R1+0x22c] ;  /* 0x00022c00010f7983 */ /* 0x000ea20000300800 */
[----:B---3--:R-:W-:Y:S03]  /*69840*/  HMMA.16816.F32.BF16 R20, R20, R8, R16 ;  /* 0x000000081414723c */ /* 0x008fe60000041810 */
[----:B------:R-:W4:Y:S01]  /*69850*/  LDL.LU.64 R18, [R1+0x3398] ;  /* 0x0033980001127983 */ /* 0x000f220000300a00 */
[----:B------:R-:W4:Y:S11]  /*69860*/  LDL.LU.64 R16, [R1+0x3390] ;  /* 0x0033900001107983 */ /* 0x000f360000300a00 */
[----:B------:R-:W-:Y:S08]  /*69870*/  @!UPT UIADD3 URZ, URZ, URZ, URZ ;  /* 0x0000003f3f3ff290 */ /* 0x000ff0000fffe03f */
[----:B------:R0:W-:Y:S01]  /*69880*/  STL.64 [R1+0x2d0], R20 ;  /* 0x0002d01401007387 */ /* 0x0001e20000100a00 */
[----:B------:R1:W-:Y:S03]  /*69890*/  STL.64 [R1+0x2d8], R22 ;  /* 0x0002d81601007387 */ /* 0x0003e60000100a00 */
[----:B0-----:R-:W3:Y:S01]  /*698a0*/  LDL.LU R20, [R1+0x200] ;  /* 0x0002000001147983 */ /* 0x001ee20000300800 */
[----:B------:R-:W3:Y:S02]  /*698b0*/  LDL.LU R21, [R1+0x204] ;  /* 0x0002040001157983 */ /* 0x000ee40000300800 */
[----:B-1----:R-:W3:Y:S02]  /*698c0*/  LDL.LU R22, [R1+0x208] ;  /* 0x0002080001167983 */ /* 0x002ee40000300800 */
[----:B------:R-:W3:Y:S01]  /*698d0*/  LDL.LU R23, [R1+0x20c] ;  /* 0x00020c0001177983 */ /* 0x000ee20000300800 */
[----:B--2---:R-:W-:Y:S01]  /*698e0*/  STL.64 [R1+0x32a0], R10 ;  /* 0x0032a00a01007387 */ /* 0x004fe20000100a00 */
[----:B------:R0:W-:Y:S03]  /*698f0*/  STL.64 [R1+0x3298], R8 ;  /* 0x0032980801007387 */ /* 0x0001e60000100a00 */
[----:B0-----:R-:W2:Y:S01]  /*69900*/  LDL.LU R8, [R1+0x230] ;  /* 0x0002300001087983 */ /* 0x001ea20000300800 */
[----:B------:R-:W2:Y:S02]  /*69910*/  LDL.LU R9, [R1+0x234] ;  /* 0x0002340001097983 */ /* 0x000ea40000300800 */
[----:B------:R-:W2:Y:S02]  /*69920*/  LDL.LU R10, [R1+0x238] ;  /* 0x00023800010a7983 */ /* 0x000ea40000300800 */
[----:B------:R-:W2:Y:S01]  /*69930*/  LDL.LU R11, [R1+0x23c] ;  /* 0x00023c00010b7983 */ /* 0x000ea20000300800 */
        /* <DEDUP_REMOVED lines=8> */
[----:B------:R0:W-:Y:S02]  /*699c0*/  STL [R1+0x32c4], R4 ;  /* 0x0032c40401007387 */ /* 0x0001e40000100800 */
[----:B------:R1:W-:Y:S01]  /*699d0*/  STL [R1+0x32c0], R5 ;  /* 0x0032c00501007387 */ /* 0x0003e20000100800 */
[----:B0-----:R-:W4:Y:S01]  /*699e0*/  LDL.LU R4, [R1+0x240] ;  /* 0x0002400001047983 */ /* 0x001f220000300800 */
[----:B-1----:R-:W4:Y:S02]  /*699f0*/  LDL.LU R5, [R1+0x244] ;  /* 0x0002440001057983 */ /* 0x002f240000300800 */
        /* <DEDUP_REMOVED lines=10> */
[----:B------:R-:W-:Y:S02]  /*69aa0*/  STL [R1+0x32cc], R6 ;  /* 0x0032cc0601007387 */ /* 0x000fe40000100800 */
[----:B------:R-:W-:Y:S02]  /*69ab0*/  STL [R1+0x32c8], R7 ;  /* 0x0032c80701007387 */ /* 0x000fe40000100800 */
[----:B------:R-:W4:Y:S01]  /*69ac0*/  LDL.LU.64 R4, [R1+0x80] ;  /* 0x0000800001047983 */ /* 0x000f220000300a00 */
[C---:B--2---:R-:W-:Y:S11]  /*69ad0*/  HMMA.16816.F32.BF16 R8, R16.reuse, R24, R8 ;  /* 0x000000181008723c */ /* 0x044ff60000041808 */
        /* <DEDUP_REMOVED lines=13> */
[----:B0-----:R-:W2:Y:S01]  /*69bb0*/  LDL.LU R14, [R1+0x3370] ;  /* 0x00337000010e7983 */ /* 0x001ea20000300800 */
[----:B------:R-:W3:Y:S02]  /*69bc0*/  LDL.LU.64 R24, [R1+0x3368] ;  /* 0x0033680001187983 */ /* 0x000ee40000300a00 */
[----:B------:R-:W-:Y:S02]  /*69bd0*/  STL.64 [R1+0x32d8], R10 ;  /* 0x0032d80a01007387 */ /* 0x000fe40000100a00 */
[----:B------:R0:W-:Y:S02]  /*69be0*/  STL.64 [R1+0x32d0], R8 ;  /* 0x0032d00801007387 */ /* 0x0001e40000100a00 */
[----:B0-----:R-:W2:Y:S01]  /*69bf0*/  LDL.LU R8, [R1+0x210] ;  /* 0x0002100001087983 */ /* 0x001ea20000300800 */
[----:B------:R-:W2:Y:S02]  /*69c00*/  LDL.LU R9, [R1+0x214] ;  /* 0x0002140001097983 */ /* 0x000ea40000300800 */
[----:B------:R-:W2:Y:S02]  /*69c10*/  LDL.LU R10, [R1+0x218] ;  /* 0x00021800010a7983 */ /* 0x000ea40000300800 */
[----:B------:R-:W2:Y:S02]  /*69c20*/  LDL.LU R11, [R1+0x21c] ;  /* 0x00021c00010b7983 */ /* 0x000ea40000300800 */
[----:B----4-:R-:W-:-:S02]  /*69c30*/  IMAD.MOV.U32 R29, RZ, RZ, R4 ;  /* 0x000000ffff1d7224 */ /* 0x010fc400078e0004 */
[----:B------:R-:W-:Y:S01]  /*69c40*/  IMAD.MOV.U32 R3, RZ, RZ, R5 ;  /* 0x000000ffff037224 */ /* 0x000fe200078e0005 */
[C---:B--2---:R-:W-:Y:S08]  /*69c50*/  HMMA.16816.F32.BF16 R8, R16.reuse, R4, R8 ;  /* 0x000000041008723c */ /* 0x044ff00000041808 */
[----:B---3--:R-:W-:Y:S01]  /*69c60*/  HMMA.16816.F32.BF16 R4, R16, R24, R20 ;  /* 0x000000181004723c */ /* 0x008fe20000041814 */
[----:B------:R-:W-:-:S02]  /*69c70*/  IMAD.MOV.U32 R15, RZ, RZ, R24 ;  /* 0x000000ffff0f7224 */ /* 0x000fc400078e0018 */
[----:B------:R-:W-:Y:S11]  /*69c80*/  IMAD.MOV.U32 R28, RZ, RZ, R25 ;  /* 0x000000ffff1c7224 */ /* 0x000ff600078e0019 */
[----:B------:R-:W-:Y:S01]  /*69c90*/  @!UPT UIADD3 URZ, URZ, URZ, URZ ;  /* 0x0000003f3f3ff290 */ /* 0x000fe2000fffe03f */
[----:B------:R0:W-:Y:S01]  /*69ca0*/  STL.64 [R1+0x280], R8 ;  /* 0x0002800801007387 */ /* 0x0001e20000100a00 */
[----:B------:R1:W-:Y:S07]  /*69cb0*/  STL.64 [R1+0x288], R10 ;  /* 0x0002880a01007387 */ /* 0x0003ee0000100a00 */
[----:B------:R2:W-:Y:S02]  /*69cc0*/  STL.64 [R1+0x270], R4 ;  /* 0x0002700401007387 */ /* 0x0005e40000100a00 */
[----:B------:R3:W-:Y:S01]  /*69cd0*/  STL.64 [R1+0x278], R6 ;  /* 0x0002780601007387 */ /* 0x0007e20000100a00 */
[----:B------:R2:W-:Y:S04]  /*69ce0*/  STL.64 [R1+0x3360], R14 ;  /* 0x0033600e01007387 */ /* 0x0005e80000100a00 */
[----:B0-----:R-:W4:Y:S01]  /*69cf0*/  LDL.LU R8, [R1+0x960] ;  /* 0x0009600001087983 */ /* 0x001f220000300800 */
[----:B------:R-:W4:Y:S02]  /*69d00*/  LDL.LU R9, [R1+0x964] ;  /* 0x0009640001097983 */ /* 0x000f240000300800 */
[----:B-1----:R-:W4:Y:S02]  /*69d10*/  LDL.LU R10, [R1+0x968] ;  /* 0x00096800010a7983 */ /* 0x002f240000300800 */
[----:B------:R-:W4:Y:S01]  /*69d20*/  LDL.LU R11, [R1+0x96c] ;  /* 0x00096c00010b7983 */ /* 0x000f220000300800 */
[----:B------:R-:W4:Y:S01]  /*69d30*/  LDL.LU R24, [R1+0x980] ;  /* 0x0009800001187983 */ /* 0x000f220000300800 */
[----:B------:R-:W4:Y:S02]  /*69d40*/  LDL.LU R25, [R1+0x984] ;  /* 0x0009840001197983 */ /* 0x000f240000300800 */
[----:B------:R-:W4:Y:S02]  /*69d50*/  LDL.LU R26, [R1+0x988] ;  /* 0x00098800011a7983 */ /* 0x000f240000300800 */
[----:B------:R-:W4:Y:S01]  /*69d60*/  LDL.LU R27, [R1+0x98c] ;  /* 0x00098c00011b7983 */ /* 0x000f220000300800 */
[----:B--2---:R-:W2:Y:S01]  /*69d70*/  LDL.LU R4, [R1+0x9a0] ;  /* 0x0009a00001047983 */ /* 0x004ea20000300800 */
[----:B------:R-:W2:Y:S02]  /*69d80*/  LDL.LU R5, [R1+0x9a4] ;  /* 0x0009a40001057983 */ /* 0x000ea40000300800 */
[----:B---3--:R-:W3:Y:S02]  /*69d90*/  LDL.LU R6, [R1+0x9a8] ;  /* 0x0009a80001067983 */ /* 0x008ee40000300800 */
[----:B------:R-:W3:Y:S01]  /*69da0*/  LDL.LU R7, [R1+0x9ac] ;  /* 0x0009ac0001077983 */ /* 0x000ee20000300800 */
[----:B------:R-:W2:Y:S01]  /*69db0*/  LDL.LU R12, [R1+0x1f0] ;  /* 0x0001f000010c7983 */ /* 0x000ea20000300800 */
[----:B------:R-:W4:Y:S02]  /*69dc0*/  LDL.LU R13, [R1+0x1f4] ;  /* 0x0001f400010d7983 */ /* 0x000f240000300800 */
[----:B------:R-:W4:Y:S02]  /*69dd0*/  LDL.LU R14, [R1+0x1f8] ;  /* 0x0001f800010e7983 */ /* 0x000f240000300800 */
[----:B------:R-:W4:Y:S01]  /*69de0*/  LDL.LU R15, [R1+0x1fc] ;  /* 0x0001fc00010f7983 */ /* 0x000f220000300800 */
[----:B------:R-:W4:Y:S04]  /*69df0*/  LDL.LU.64 R20, [R1+0x60] ;  /* 0x0000600001147983 */ /* 0x000f280000300a00 */
[----:B---3--:R-:W-:Y:S01]  /*69e00*/  STL.64 [R1+0x3338], R6 ;  /* 0x0033380601007387 */ /* 0x008fe20000100a00 */
[----:B--2---:R0:W-:Y:S03]  /*69e10*/  STL.64 [R1+0x3330], R4 ;  /* 0x0033300401007387 */ /* 0x0041e60000100a00 */
[----:B0-----:R-:W2:Y:S04]  /*69e20*/  LDL.LU.64 R4, [R1+0x40] ;  /* 0x0000400001047983 */ /* 0x001ea80000300a00 */
[----:B--2---:R0:W-:Y:S04]  /*69e30*/  STL.64 [R1+0x3348], R4 ;  /* 0x0033480401007387 */ /* 0x0041e80000100a00 */
[----:B0-----:R-:W2:Y:S01]  /*69e40*/  LDL.LU.64 R4, [R1+0x50] ;  /* 0x0000500001047983 */ /* 0x001ea20000300a00 */
[----:B----4-:R-:W-:Y:S02]  /*69e50*/  STL.64 [R1+0x3318], R26 ;  /* 0x0033181a01007387 */ /* 0x010fe40000100a00 */
[----:B------:R0:W-:Y:S02]  /*69e60*/  STL.64 [R1+0x3310], R24 ;  /* 0x0033101801007387 */ /* 0x0001e40000100a00 */
[----:B0-----:R-:W3:Y:S04]  /*69e70*/  LDL.LU.64 R24, [R1+0x20] ;  /* 0x0000200001187983 */ /* 0x001ee80000300a00 */
[----:B---3--:R0:W-:Y:S04]  /*69e80*/  STL.64 [R1+0x3328], R24 ;  /* 0x0033281801007387 */ /* 0x0081e80000100a00 */
[----:B0-----:R-:W3:Y:S04]  /*69e90*/  LDL.LU.64 R24, [R1+0x30] ;  /* 0x0000300001187983 */ /* 0x001ee80000300a00 */
[----:B---3--:R0:W-:Y:S04]  /*69ea0*/  STL.64 [R1+0x3340], R24 ;  /* 0x0033401801007387 */ /* 0x0081e80000100a00 */
[----:B0-----:R-:W3:Y:S01]  /*69eb0*/  LDL.LU R24, [R1+0x9b0] ;  /* 0x0009b00001187983 */ /* 0x001ee20000300800 */
[----:B------:R-:W3:Y:S02]  /*69ec0*/  LDL.LU R25, [R1+0x9b4] ;  /* 0x0009b40001197983 */ /* 0x000ee40000300800 */
[----:B------:R-:W4:Y:S02]  /*69ed0*/  LDL.LU R26, [R1+0x9b8] ;  /* 0x0009b800011a7983 */ /* 0x000f240000300800 */
[----:B------:R-:W4:Y:S02]  /*69ee0*/  LDL.LU R27, [R1+0x9bc] ;  /* 0x0009bc00011b7983 */ /* 0x000f240000300800 */
[----:B----4-:R-:W-:Y:S01]  /*69ef0*/  STL.64 [R1+0x3358], R26 ;  /* 0x0033581a01007387 */ /* 0x010fe20000100a00 */
        /* <DEDUP_REMOVED lines=9> */
[----:B------:R-:W4:Y:S02]  /*69f90*/  LDL.LU R10, [R1+0x978] ;  /* 0x00097800010a7983 */ /* 0x000f240000300800 */
[----:B------:R-:W4:Y:S01]  /*69fa0*/  LDL.LU R11, [R1+0x97c] ;  /* 0x00097c00010b7983 */ /* 0x000f220000300800 */
[----:B------:R-:W-:Y:S01]  /*69fb0*/  HMMA.16816.F32.BF16 R12, R16, R20, R12 ;  /* 0x00000014100c723c */ /* 0x000fe2000004180c */
[----:B----4-:R-:W-:Y:S01]  /*69fc0*/  STL.64 [R1+0x3300], R10 ;  /* 0x0033000a01007387 */ /* 0x010fe20000100a00 */
[----:B---3--:R0:W-:Y:S03]  /*69fd0*/  STL.64 [R1+0x32f8], R8 ;  /* 0x0032f80801007387 */ /* 0x0081e60000100a00 */
[----:B0-----:R-:W3:Y:S04]  /*69fe0*/  LDL.LU.64 R8, [R1+0x10] ;  /* 0x0000100001087983 */ /* 0x001ee80000300a00 */
[----:B---3--:R0:W-:Y:S04]  /*69ff0*/  STL.64 [R1+0x3320], R8 ;  /* 0x0033200801007387 */ /* 0x0081e80000100a00 */
[----:B0-----:R-:W3:Y:S01]  /*6a000*/  LDL.LU R8, [R1+0x990] ;  /* 0x0009900001087983 */ /* 0x001ee20000300800 */
[----:B------:R-:W3:Y:S02]  /*6a010*/  LDL.LU R9, [R1+0x994] ;  /* 0x0009940001097983 */ /* 0x000ee40000300800 */
[----:B------:R-:W3:Y:S02]  /*6a020*/  LDL.LU R10, [R1+0x998] ;  /* 0x00099800010a7983 */ /* 0x000ee40000300800 */
[----:B------:R-:W3:Y:S05]  /*6a030*/  LDL.LU R11, [R1+0x99c] ;  /* 0x00099c00010b7983 */ /* 0x000eea0000300800 */
[----:B------:R-:W-:Y:S01]  /*6a040*/  STL.64 [R1+0x260], R12 ;  /* 0x0002600c01007387 */ /* 0x000fe20000100a00 */
[----:B------:R0:W-:Y:S03]  /*6a050*/  STL.64 [R1+0x268], R14 ;  /* 0x0002680e01007387 */ /* 0x0001e60000100a00 */
[----:B0-----:R-:W4:Y:S01]  /*6a060*/  LDL.LU.64 R14, [R1+0x3360] ;  /* 0x00336000010e7983 */ /* 0x001f220000300a00 */
[----:B------:R-:W-:-:S02]  /*6a070*/  IMAD.MOV.U32 R0, RZ, RZ, R20 ;  /* 0x000000ffff007224 */ /* 0x000fc400078e0014 */
[----:B------:R-:W-:Y:S02]  /*6a080*/  IMAD.MOV.U32 R2, RZ, RZ, R21 ;  /* 0x000000ffff027224 */ /* 0x000fe400078e0015 */
[----:B----4-:R-:W0:Y:S04]  /*6a090*/  LDSM.16.MT88.4 R20, [R14+0x1c000] ;  /* 0x01c000000e14783b */ /* 0x010e280000004200 */
[----:B0-----:R-:W-:Y:S01]  /*6a0a0*/  STL.64 [R1+0x3140], R22 ;  /* 0x0031401601007387 */ /* 0x001fe20000100a00 */
[----:B------:R0:W-:Y:S03]  /*6a0b0*/  STL.64 [R1+0x3138], R20 ;  /* 0x0031381401007387 */ /* 0x0001e60000100a00 */
[----:B0-----:R-:W4:Y:S01]  /*6a0c0*/  LDL.LU R20, [R1+0x5b0] ;  /* 0x0005b00001147983 */ /* 0x001f220000300800 */
[----:B------:R-:W4:Y:S02]  /*6a0d0*/  LDL.LU R21, [R1+0x5b4] ;  /* 0x0005b40001157983 */ /* 0x000f240000300800 */
[----:B------:R-:W3:Y:S02]  /*6a0e0*/  LDL.LU R22, [R1+0x5b8] ;  /* 0x0005b80001167983 */ /* 0x000ee40000300800 */
[----:B------:R-:W3:Y:S01]  /*6a0f0*/  LDL.LU R23, [R1+0x5bc] ;  /* 0x0005bc0001177983 */ /* 0x000ee20000300800 */
[C---:B--2---:R-:W-:Y:S01]  /*6a100*/  HMMA.16816.F32.BF16 R24, R16.reuse, R4, R24 ;  /* 0x000000041018723c */ /* 0x044fe20000041818 */
[----:B---3--:R-:W-:Y:S01]  /*6a110*/  STL.64 [R1+0x3150], R22 ;  /* 0x0031501601007387 */ /* 0x008fe20000100a00 */
[----:B----4-:R0:W-:Y:S03]  /*6a120*/  STL.64 [R1+0x3148], R20 ;  /* 0x0031481401007387 */ /* 0x0101e60000100a00 */
[----:B0-----:R-:W2:Y:S01]  /*6a130*/  LDL.LU R20, [R1] ;  /* 0x0000000001147983 */ /* 0x001ea20000300800 */
[----:B------:R-:W2:Y:S11]  /*6a140*/  LDL.LU R21, [R1+0x4] ;  /* 0x0000040001157983 */ /* 0x000eb60000300800 */
[----:B------:R-:W-:Y:S06]  /*6a150*/  @!UPT UIADD3 URZ, URZ, URZ, URZ ;  /* 0x0000003f3f3ff290 */ /* 0x000fec000fffe03f */
[----:B------:R-:W-:Y:S02]  /*6a160*/  STL.64 [R1+0x250], R24 ;  /* 0x0002501801007387 */ /* 0x000fe40000100a00 */
[----:B------:R0:W-:Y:S02]  /*6a170*/  STL.64 [R1+0x258], R26 ;  /* 0x0002581a01007387 */ /* 0x0001e40000100a00 */
[----:B------:R-:W-:Y:S02]  /*6a180*/  IMAD.MOV.U32 R23, RZ, RZ, R4 ;  /* 0x000000ffff177224 */ /* 0x000fe400078e0004 */
[----:B------:R-:W-:Y:S01]  /*6a190*/  IMAD.MOV.U32 R22, RZ, RZ, R5 ;  /* 0x000000ffff167224 */ /* 0x000fe200078e0005 */
[----:B0-----:R-:W3:Y:S01]  /*6a1a0*/  LDL.LU.64 R26, [R1+0x3358] ;  /* 0x00335800011a7983 */ /* 0x001ee20000300a00 */
[----:B------:R-:W3:Y:S02]  /*6a1b0*/  LDL.LU.64 R24, [R1+0x3350] ;  /* 0x0033500001187983 */ /* 0x000ee40000300a00 */
[----:B------:R-:W3:Y:S02]  /*6a1c0*/  LDL.LU.64 R4, [R1+0x3348] ;  /* 0x0033480001047983 */ /* 0x000ee40000300a00 */
[----:B---3--:R-:W-:Y:S01]  /*6a1d0*/  HMMA.16816.F32.BF16 R24, R16, R4, R24 ;  /* 0x000000041018723c */ /* 0x008fe20000041818 */
[----:B------:R-:W-:-:S02]  /*6a1e0*/  IMAD.MOV.U32 R12, RZ, RZ, R4 ;  /* 0x000000ffff0c7224 */ /* 0x000fc400078e0004 */
[----:B------:R-:W-:Y:S11]  /*6a1f0*/  IMAD.MOV.U32 R13, RZ, RZ, R5 ;  /* 0x000000ffff0d7224 */ /* 0x000ff600078e0005 */
[----:B------:R-:W-:Y:S09]  /*6a200*/  @!UPT UIADD3 URZ, URZ, URZ, URZ ;  /* 0x0000003f3f3ff290 */ /* 0x000ff2000fffe03f */
[----:B------:R0:W-:Y:S01]  /*6a210*/  STL.64 [R1+0x240], R24 ;  /* 0x0002401801007387 */ /* 0x0001e20000100a00 */
[----:B------:R-:W-:Y:S03]  /*6a220*/  STL.64 [R1+0x248], R26 ;  /* 0x0002481a01007387 */ /* 0x000fe60000100a00 */
[----:B0-----:R-:W3:Y:S01]  /*6a230*/  LDL.LU.64 R24, [R1+0x3340] ;  /* 0x0033400001187983 */ /* 0x001ee20000300a00 */
[----:B------:R-:W3:Y:S02]  /*6a240*/  LDL.LU.64 R6, [R1+0x3338] ;  /* 0x0033380001067983 */ /* 0x000ee40000300a00 */
        /* <DEDUP_REMOVED lines=43> */
[----:B---3--:R-:W-:Y:S11]  /*6a500*/  HMMA.16816.F32.BF16 R8, R16, R24, R8 ;  /* 0x000000181008723c */ /* 0x008ff60000041808 */
[----:B------:R-:W-:Y:S11]  /*6a510*/  @!UPT UIADD3 URZ, URZ, URZ, URZ ;  /* 0x0000003f3f3ff290 */ /* 0x000ff6000fffe03f */
[----:B------:R-:W-:Y:S01]  /*6a520*/  @!UPT UIADD3 URZ, URZ, URZ, URZ ;  /* 0x0000003f3f3ff290 */ /* 0x000fe2000fffe03f */
[----:B------:R-:W-:Y:S01]  /*6a530*/  STL.64 [R1+0x1f0], R8 ;  /* 0x0001f00801007387 */ /* 0x000fe20000100a00 */
[----:B------:R0:W-:Y:S03]  /*6a540*/  STL.64 [R1+0x1f8], R10 ;  /* 0x0001f80a01007387 */ /* 0x0001e60000100a00 */
[----:B0-----:R-:W3:Y:S01]  /*6a550*/  LDL.LU.64 R10, [R1+0x32d8] ;  /* 0x0032d800010a7983 */ /* 0x001ee20000300a00 */
[----:B------:R-:W4:Y:S02]  /*6a560*/  LDL.LU.64 R8, [R1+0x32d0] ;  /* 0x0032d00001087983 */ /* 0x000f240000300a00 */
[----:B------:R-:W3:Y:S02]  /*6a570*/  LDL.LU R6, [R1+0x32cc] ;  /* 0x0032cc0001067983 */ /* 0x000ee40000300800 */
[----:B------:R-:W3:Y:S01]  /*6a580*/  LDL.LU R7, [R1+0x32c8] ;  /* 0x0032c80001077983 */ /* 0x000ee20000300800 */
[----:B------:R-:W-:Y:S01]  /*6a590*/  STL.64 [R1+0x3198], R20 ;  /* 0x0031981401007387 */ /* 0x000fe20000100a00 */
[----:B--2---:R-:W-:Y:S02]  /*6a5a0*/  STL.64 [R1+0x3160], R26 ;  /* 0x0031601a01007387 */ /* 0x004fe40000100a00 */
[----:B------:R0:W-:Y:S02]  /*6a5b0*/  STL.64 [R1+0x3158], R24 ;  /* 0x0031581801007387 */ /* 0x0001e40000100a00 */
        /* <DEDUP_REMOVED lines=10> */
[----:B------:R-:W-:Y:S01]  /*6a660*/  IMAD.MOV.U32 R21, RZ, RZ, R13 ;  /* 0x000000ffff157224 */ /* 0x000fe200078e000d */
[----:B------:R-:W3:Y:S01]  /*6a670*/  LDL.LU R12, [R1+0x32bc] ;  /* 0x0032bc00010c7983 */ /* 0x000ee20000300800 */
[----:B------:R-:W3:Y:S03]  /*6a680*/  LDL.LU R13, [R1+0x32b8] ;  /* 0x0032b800010d7983 */ /* 0x000ee60000300800 */
[----:B------:R0:W-:Y:S02]  /*6a690*/  STL.64 [R1+0x31c8], R20 ;  /* 0x0031c81401007387 */ /* 0x0001e40000100a00 */
[----:B0-----:R-:W-:-:S02]  /*6a6a0*/  IMAD.MOV.U32 R20, RZ, RZ, R23 ;  /* 0x000000ffff147224 */ /* 0x001fc400078e0017 */
[----:B------:R-:W-:Y:S01]  /*6a6b0*/  IMAD.MOV.U32 R21, RZ, RZ, R22 ;  /* 0x000000ffff157224 */ /* 0x000fe200078e0016 */
[----:B--2---:R-:W-:Y:S01]  /*6a6c0*/  STL.64 [R1+0x3178], R26 ;  /* 0x0031781a01007387 */ /* 0x004fe20000100a00 */
[----:B------:R0:W-:Y:S03]  /*6a6d0*/  STL.64 [R1+0x3170], R24 ;  /* 0x0031701801007387 */ /* 0x0001e60000100a00 */
[----:B0-----:R-:W2:Y:S01]  /*6a6e0*/  LDL.LU R24, [R1+0x110] ;  /* 0x0001100001187983 */ /* 0x001ea20000300800 */
[----:B------:R-:W2:Y:S02]  /*6a6f0*/  LDL.LU R25, [R1+0x114] ;  /* 0x0001140001197983 */ /* 0x000ea40000300800 */
        /* <DEDUP_REMOVED lines=31> */
[----:B---3--:R-:W-:-:S02]  /*6a8f0*/  IMAD.MOV.U32 R20, RZ, RZ, R11 ;  /* 0x000000ffff147224 */ /* 0x008fc400078e000b */
[----:B------:R-:W-:-:S05]  /*6a900*/  IMAD.MOV.U32 R21, RZ, RZ, R10 ;  /* 0x000000ffff157224 */ /* 0x000fca00078e000a */
[----:B------:R-:W-:Y:S04]  /*6a910*/  STL.64 [R1+0x3238], R20 ;  /* 0x0032381401007387 */ /* 0x000fe80000100a00 */
[----:B--2---:R-:W-:Y:S01]  /*6a920*/  STL.64 [R1+0x31c0], R26 ;  /* 0x0031c01a01007387 */ /* 0x004fe20000100a00 */
[----:B------:R0:W-:Y:S03]  /*6a930*/  STL.64 [R1+0x31b8], R24 ;  /* 0x0031b81801007387 */ /* 0x0001e60000100a00 */
[----:B0-----:R-:W2:Y:S01]  /*6a940*/  LDL.LU R24, [R1+0x140] ;  /* 0x0001400001187983 */ /* 0x001ea20000300800 */
[----:B------:R-:W2:Y:S02]  /*6a950*/  LDL.LU R25, [R1+0x144] ;  /* 0x0001440001197983 */ /* 0x000ea40000300800 */
[----:B------:R-:W3:Y:S02]  /*6a960*/  LDL.LU R26, [R1+0x148] ;  /* 0x00014800011a7983 */ /* 0x000ee40000300800 */
[----:B------:R-:W3:Y:S02]  /*6a970*/  LDL.LU R27, [R1+0x14c] ;  /* 0x00014c00011b7983 */ /* 0x000ee40000300800 */
[----:B----4-:R-:W-:-:S02]  /*6a980*/  IMAD.MOV.U32 R20, RZ, RZ, R9 ;  /* 0x000000ffff147224 */ /* 0x010fc400078e0009 */
        /* <DEDUP_REMOVED lines=62> */
[----:B----4-:R-:W-:Y:S01]  /*6ad70*/  HMMA.16816.F32.BF16 R16, R16, R8, R4 ;  /* 0x000000081010723c */ /* 0x010fe20000041804 */
[----:B------:R-:W2:Y:S01]  /*6ad80*/  LDL.LU.64 R6, [R1+0x3290] ;  /* 0x0032900001067983 */ /* 0x000ea20000300a00 */
[----:B------:R-:W2:Y:S11]  /*6ad90*/  LDL.LU.64 R4, [R1+0x3288] ;  /* 0x0032880001047983 */ /* 0x000eb60000300a00 */
[----:B------:R-:W-:Y:S10]  /*6ada0*/  @!UPT UIADD3 URZ, URZ, URZ, URZ ;  /* 0x0000003f3f3ff290 */ /* 0x000ff4000fffe03f */
[----:B------:R0:W-:Y:S01]  /*6adb0*/  STL.64 [R1+0x1d0], R16 ;  /* 0x0001d01001007387 */ /* 0x0001e20000100a00 */
[----:B------:R-:W-:Y:S02]  /*6adc0*/  STL.64 [R1+0x1d8], R18 ;  /* 0x0001d81201007387 */ /* 0x000fe40000100a00 */
[----:B0-----:R-:W-:Y:S02]  /*6add0*/  IMAD.MOV.U32 R16, RZ, RZ, R0 ;  /* 0x000000ffff107224 */ /* 0x001fe400078e0000 */
[----:B------:R-:W-:Y:S01]  /*6ade0*/  IMAD.MOV.U32 R17, RZ, RZ, R2 ;  /* 0x000000ffff117224 */ /* 0x000fe200078e0002 */
[----:B------:R-:W4:Y:S01]  /*6adf0*/  LDL.LU R0, [R1+0x3284] ;  /* 0x0032840001007983 */ /* 0x000f220000300800 */
[----:B------:R-:W3:Y:S01]  /*6ae00*/  LDL.LU R2, [R1+0x3280] ;  /* 0x0032800001027983 */ /* 0x000ee20000300800 */
        /* <DEDUP_REMOVED lines=43> */
[C---:B--2---:R-:W-:Y:S01]  /*6b0c0*/  HMMA.16816.F32.BF16 R16, R4.reuse, R16, R20 ;  /* 0x000000100410723c */ /* 0x044fe20000041814 */
[----:B------:R-:W2:Y:S11]  /*6b0d0*/  LDL.LU.64 R20, [R1+0x31e0] ;  /* 0x0031e00001147983 */ /* 0x000eb60000300a00 */
[----:B------:R-:W-:Y:S11]  /*6b0e0*/  @!UPT UIADD3 URZ, URZ, URZ, URZ ;  /* 0x0000003f3f3ff290 */ /* 0x000ff6000fffe03f */
[----:B------:R-:W-:Y:S01]  /*6b0f0*/  STL.64 [R1+0x160], R16 ;  /* 0x0001601001007387 */ /* 0x000fe20000100a00 */
[----:B------:R-:W-:Y:S02]  /*6b100*/  STL.64 [R1+0x168], R18 ;  /* 0x0001681201007387 */ /* 0x000fe40000100a00 */
[----:B------:R-:W0:Y:S02]  /*6b110*/  LDSM.16.MT88.4 R16, [R14+0x1c080] ;  /* 0x01c080000e10783b */ /* 0x000e240000004200 */
[----:B0-----:R-:W-:Y:S02]  /*6b120*/  STL.64 [R1+0x3028], R18 ;  /* 0x0030281201007387 */ /* 0x001fe40000100a00 */
[----:B------:R0:W-:Y:S02]  /*6b130*/  STL.64 [R1+0x3020], R16 ;  /* 0x0030201001007387 */ /* 0x0001e40000100a00 */
[----:B0-----:R-:W3:Y:S01]  /*6b140*/  LDL.LU R16, [R1+0x5a0] ;  /* 0x0005a00001107983 */ /* 0x001ee20000300800 */
        /* <DEDUP_REMOVED lines=42> */
[----:B0-----:R-:W2:Y:S01]  /*6b3f0*/  LDL.LU.64 R22, [R1+0x3150] ;  /* 0x0031500001167983 */ /* 0x001ea20000300a00 */
[----:B------:R-:W2:Y:S02]  /*6b400*/  LDL.LU.64 R20, [R1+0x3148] ;  /* 0x0031480001147983 */ /* 0x000ea40000300a00 */
[----:B---3--:R-:W-:Y:S02]  /*6b410*/  IMAD.MOV.U32 R18, RZ, RZ, R2 ;  /* 0x000000ffff127224 */ /* 0x008fe400078e0002 */
[----:B----4-:R-:W-:-:S07]  /*6b420*/  IMAD.MOV.U32 R19, RZ, RZ, R0 ;  /* 0x000000ffff137224 */ /* 0x010fce00078e0000 */
[C---:B------:R-:W-:Y:S08]  /*6b430*/  HMMA.16816.F32.BF16 R16, R4.reuse, R12, R16 ;  /* 0x0000000c0410723c */ /* 0x040ff00000041810 */
        /* <DEDUP_REMOVED lines=8> */
[----:B------:R-:W-:Y:S01]  /*6b4c0*/  STL.64 [R1+0xe0], R16 ;  /* 0x0000e01001007387 */ /* 0x000fe20000100a00 */
[----:B0-----:R-:W3:Y:S04]  /*6b4d0*/  LDL.64 R26, [R1+0x78] ;  /* 0x00007800011a7983 */ /* 0x001ee80000100a00 */
[----:B---3--:R0:W-:Y:S01]  /*6b4e0*/  STL.64 [R1+0x30e0], R26 ;  /* 0x0030e01a01007387 */ /* 0x0081e20000100a00 */
[----:B------:R-:W3:Y:S02]  /*6b4f0*/  LDL.LU R24, [R1+0x560] ;  /* 0x0005600001187983 */ /* 0x000ee40000300800 */
[----:B------:R-:W3:Y:S01]  /*6b500*/  LDL.LU R25, [R1+0x564] ;  /* 0x0005640001197983 */ /* 0x000ee20000300800 */
[----:B0-----:R-:W4:Y:S01]  /*6b510*/  LDL.LU R26, [R1+0x568] ;  /* 0x00056800011a7983 */ /* 0x001f220000300800 */
[----:B------:R-:W-:-:S02]  /*6b520*/  IMAD.MOV.U32 R27, RZ, RZ, R3 ;  /* 0x000000ffff1b7224 */ /* 0x000fc400078e0003 */
[----:B------:R-:W2:Y:S03]  /*6b530*/  LDL.LU R3, [R1+0x3130] ;  /* 0x0031300001037983 */ /* 0x000ea60000300800 */
[----:B----4-:R0:W-:Y:S01]  /*6b540*/  STL.64 [R1+0x30f0], R26 ;  /* 0x0030f01a01007387 */ /* 0x0101e20000100a00 */
[----:B---3--:R-:W-:Y:S03]  /*6b550*/  STL.64 [R1+0x30e8], R24 ;  /* 0x0030e81801007387 */ /* 0x008fe60000100a00 */
[----:B0-----:R-:W3:Y:S04]  /*6b560*/  LDL R26, [R1+0xa8] ;  /* 0x0000a800011a7983 */ /* 0x001ee80000100800 */
[----:B------:R-:W3:Y:S01]  /*6b570*/  LDL R27, [R1+0xac] ;  /* 0x0000ac00011b7983 */ /* 0x000ee20000100800 */
[----:B------:R-:W4:Y:S02]  /*6b580*/  LDL.LU R16, [R1+0x590] ;  /* 0x0005900001107983 */ /* 0x000f240000300800 */
[----:B------:R-:W-:-:S02]  /*6b590*/  IMAD.MOV.U32 R0, RZ, RZ, R18 ;  /* 0x000000ffff007224 */ /* 0x000fc400078e0012 */
[----:B------:R-:W4:Y:S02]  /*6b5a0*/  LDL.LU R17, [R1+0x594] ;  /* 0x0005940001117983 */ /* 0x000f240000300800 */
[----:B------:R-:W-:Y:S01]  /*6b5b0*/  IMAD.MOV.U32 R2, RZ, RZ, R19 ;  /* 0x000000ffff027224 */ /* 0x000fe200078e0013 */
[----:B------:R-:W4:Y:S01]  /*6b5c0*/  LDL.LU R18, [R1+0x598] ;  /* 0x0005980001127983 */ /* 0x000f220000300800 */
[----:B------:R-:W4:Y:S03]  /*6b5d0*/  LDL.LU R19, [R1+0x59c] ;  /* 0x00059c0001137983 */ /* 0x000f260000300800 */
[----:B---3--:R0:W-:Y:S04]  /*6b5e0*/  STL.64 [R1+0x3100], R26 ;  /* 0x0031001a01007387 */ /* 0x0081e80000100a00 */
[----:B0-----:R-:W3:Y:S04]  /*6b5f0*/  LDL.64 R26, [R1+0xb8] ;  /* 0x0000b800011a7983 */ /* 0x001ee80000100a00 */
[----:B---3--:R0:W-:Y:S01]  /*6b600*/  STL.64 [R1+0x3118], R26 ;  /* 0x0031181a01007387 */ /* 0x0081e20000100a00 */
[----:B------:R-:W3:Y:S02]  /*6b610*/  LDL.LU R24, [R1+0xd0] ;  /* 0x0000d00001187983 */ /* 0x000ee40000300800 */
[----:B------:R-:W3:Y:S01]  /*6b620*/  LDL.LU R25, [R1+0xd4] ;  /* 0x0000d40001197983 */ /* 0x000ee20000300800 */
[----:B0-----:R-:W3:Y:S01]  /*6b630*/  LDL.LU R26, [R1+0xd8] ;  /* 0x0000d800011a7983 */ /* 0x001ee20000300800 */
[----:B------:R-:W3:Y:S02]  /*6b640*/  LDL.LU R27, [R1+0xdc] ;  /* 0x0000dc00011b7983 */ /* 0x000ee40000300800 */
[----:B------:R-:W2:Y:S02]  /*6b650*/  LDL R13, [R1+0x9d0] ;  /* 0x0009d000010d7983 */ /* 0x000ea40000100800 */
[----:B------:R-:W-:Y:S01]  /*6b660*/  STL [R1+0x30fc], R15 ;  /* 0x0030fc0f01007387 */ /* 0x000fe20000100800 */
[----:B--2---:R0:W-:Y:S01]  /*6b670*/  STL [R1+0x30f8], R13 ;  /* 0x0030f80d01007387 */ /* 0x0041e20000100800 */
[----:B------:R-:W2:Y:S03]  /*6b680*/  LDL.LU R12, [R1+0x570] ;  /* 0x00057000010c7983 */ /* 0x000ea60000300800 */
        /* <DEDUP_REMOVED lines=8> */
[----:B------:R-:W-:Y:S01]  /*6b710*/  IMAD.MOV.U32 R15, RZ, RZ, R3 ;  /* 0x000000ffff0f7224 */ /* 0x000fe200078e0003 */
[----:B---3--:R-:W-:Y:S04]  /*6b720*/  HMMA.16816.F32.BF16 R4, R4, R8, R24 ;  /* 0x000000080404723c */ /* 0x008fe80000041818 */
[----:B--2---:R0:W-:Y:S01]  /*6b730*/  STL.64 [R1+0x3128], R14 ;  /* 0x0031280e01007387 */ /* 0x0041e20000100a00 */
[----:B------:R-:W-:Y:S03]  /*6b740*/  STL.64 [R1+0x3120], R12 ;  /* 0x0031200c01007387 */ /* 0x000fe60000100a00 */
[----:B0-----:R-:W4:Y:S01]  /*6b750*/  LDL.64 R14, [R1+0xc8] ;  /* 0x0000c800010e7983 */ /* 0x001f220000100a00 */
[----:B------:R-:W-:Y:S02]  /*6b760*/  STL [R1+0x28dc], R2 ;  /* 0x0028dc0201007387 */ /* 0x000fe40000100800 */
[----:B------:R-:W-:Y:S11]  /*6b770*/  STL [R1+0x28d8], R0 ;  /* 0x0028d80001007387 */ /* 0x000ff60000100800 */
[----:B------:R-:W-:Y:S01]  /*6b780*/  @!UPT UIADD3 URZ, URZ, URZ, URZ ;  /* 0x0000003f3f3ff290 */ /* 0x000fe2000fffe03f */
[----:B------:R0:W-:Y:S01]  /*6b790*/  STL.64 [R1+0xd0], R4 ;  /* 0x0000d00401007387 */ /* 0x0001e20000100a00 */
[----:B------:R-:W-:Y:S01]  /*6b7a0*/  STL [R1+0xd8], R6 ;  /* 0x0000d80601007387 */ /* 0x000fe20000100800 */
[----:B------:R-:W-:-:S03]  /*6b7b0*/  IMAD.MOV.U32 R3, RZ, RZ, R7 ;  /* 0x000000ffff037224 */ /* 0x000fc600078e0007 */
[----:B0-----:R-:W2:Y:S01]  /*6b7c0*/  LDL.LU R4, [R1+0x540] ;  /* 0x0005400001047983 */ /* 0x001ea20000300800 */
[----:B------:R-:W2:Y:S02]  /*6b7d0*/  LDL.LU R5, [R1+0x544] ;  /* 0x0005440001057983 */ /* 0x000ea40000300800 */
[----:B------:R0:W-:Y:S02]  /*6b7e0*/  STL.64 [R1+0x30c8], R10 ;  /* 0x0030c80a01007387 */ /* 0x0001e40000100a00 */
[----:B0-----:R-:W3:Y:S01]  /*6b7f0*/  LDL.64 R10, [R1+0x88] ;  /* 0x00008800010a7983 */ /* 0x001ee20000100a00 */
[----:B------:R-:W-:Y:S01]  /*6b800*/  STL [R1+0x28f0], R3 ;  /* 0x0028f00301007387 */ /* 0x000fe20000100800 */
[----:B----4-:R-:W-:Y:S07]  /*6b810*/  HMMA.16816.F32.BF16 R24, R20, R14, R16 ;  /* 0x0000000e1418723c */ /* 0x010fee0000041810 */
[----:B------:R-:W-:-:S02]  /*6b820*/  IMAD.MOV.U32 R17, RZ, RZ, R14 ;  /* 0x000000ffff117224 */ /* 0x000fc400078e000e */
[----:B------:R-:W-:Y:S02]  /*6b830*/  IMAD.MOV.U32 R16, RZ, RZ, R15 ;  /* 0x000000ffff107224 */ /* 0x000fe400078e000f */
[----:B------:R-:W4:Y:S01]  /*6b840*/  LDL.LU.64 R14, [R1+0x3128] ;  /* 0x00312800010e7983 */ /* 0x000f220000300a00 */
[----:B------:R-:W4:Y:S11]  /*6b850*/  LDL.LU.64 R12, [R1+0x3120] ;  /* 0x00312000010c7983 */ /* 0x000f360000300a00 */
[----:B------:R-:W-:Y:S01]  /*6b860*/  STL.64 [R1+0xf90], R24 ;  /* 0x000f901801007387 */ /* 0x000fe20000100a00 */
[----:B------:R0:W-:Y:S03]  /*6b870*/  STL.64 [R1+0xf98], R26 ;  /* 0x000f981a01007387 */ /* 0x0001e60000100a00 */
[----:B0-----:R-:W4:Y:S01]  /*6b880*/  LDL.LU.64 R26, [R1+0x3118] ;  /* 0x00311800011a7983 */ /* 0x001f220000300a00 */
[----:B------:R-:W-:-:S02]  /*6b890*/  IMAD.MOV.U32 R7, RZ, RZ, R28 ;  /* 0x000000ffff077224 */ /* 0x000fc400078e001c */
[----:B------:R-:W-:Y:S02]  /*6b8a0*/  IMAD.MOV.U32 R6, RZ, RZ, R29 ;  /* 0x000000ffff067224 */ /* 0x000fe400078e001d */
[----:B------:R-:W-:Y:S02]  /*6b8b0*/  IMAD.MOV.U32 R28, RZ, RZ, R24 ;  /* 0x000000ffff1c7224 */ /* 0x000fe400078e0018 */
[----:B------:R-:W-:-:S03]  /*6b8c0*/  IMAD.MOV.U32 R29, RZ, RZ, R25 ;  /* 0x000000ffff1d7224 */ /* 0x000fc600078e0019 */
[----:B------:R-:W-:Y:S02]  /*6b8d0*/  STL [R1+0x25f0], R28 ;  /* 0x0025f01c01007387 */ /* 0x000fe40000100800 */
[----:B------:R-:W-:Y:S01]  /*6b8e0*/  STL [R1+0x25ec], R29 ;  /* 0x0025ec1d01007387 */ /* 0x000fe20000100800 */
[C---:B----4-:R-:W-:Y:S01]  /*6b8f0*/  HMMA.16816.F32.BF16 R12, R20.reuse, R26, R12 ;  /* 0x0000001a140c723c */ /* 0x050fe2000004180c */
[----:B------:R-:W-:Y:S02]  /*6b900*/  IMAD.MOV.U32 R19, RZ, RZ, R26 ;  /* 0x000000ffff137224 */ /* 0x000fe400078e001a */
[----:B------:R-:W-:Y:S11]  /*6b910*/  IMAD.MOV.U32 R18, RZ, RZ, R27 ;  /* 0x000000ffff127224 */ /* 0x000ff600078e001b */
[----:B------:R-:W-:Y:S09]  /*6b920*/  @!UPT UIADD3 URZ, URZ, URZ, URZ ;  /* 0x0000003f3f3ff290 */ /* 0x000ff2000fffe03f */
[----:B------:R-:W-:Y:S01]  /*6b930*/  STL.64 [R1+0xf80], R12 ;  /* 0x000f800c01007387 */ /* 0x000fe20000100a00 */
[----:B------:R0:W-:Y:S03]  /*6b940*/  STL.64 [R1+0xf88], R14 ;  /* 0x000f880e01007387 */ /* 0x0001e60000100a00 */
[----:B0-----:R-:W4:Y:S01]  /*6b950*/  LDL.LU.64 R14, [R1+0x3110] ;  /* 0x00311000010e7983 */ /* 0x001f220000300a00 */
[----:B------:R-:W4:Y:S02]  /*6b960*/  LDL.LU.64 R12, [R1+0x3108] ;  /* 0x00310800010c7983 */ /* 0x000f240000300a00 */
[----:B------:R-:W4:Y:S02]  /*6b970*/  LDL.LU.64 R26, [R1+0x3100] ;  /* 0x00310000011a7983 */ /* 0x000f240000300a00 */
[----:B------:R0:W-:Y:S01]  /*6b980*/  STL.64 [R1+0x3060], R18 ;  /* 0x0030601201007387 */ /* 0x0001e20000100a00 */
[----:B------:R-:W-:Y:S04]  /*6b990*/  STL.64 [R1+0x3058], R16 ;  /* 0x0030581001007387 */ /* 0x000fe80000100a00 */
[----:B0-----:R-:W2:Y:S01]  /*6b9a0*/  LDL.64 R18, [R1+0x8] ;  /* 0x0000080001127983 */ /* 0x001ea20000100a00 */
[C---:B----4-:R-:W-:Y:S03]  /*6b9b0*/  HMMA.16816.F32.BF16 R24, R20.reuse, R26, R12 ;  /* 0x0000001a1418723c */ /* 0x050fe6000004180c */
[----:B--2---:R0:W-:Y:S04]  /*6b9c0*/  STL.64 [R1+0x3078], R18 ;  /* 0x0030781201007387 */ /* 0x0041e80000100a00 */
[----:B0-----:R-:W2:Y:S04]  /*6b9d0*/  LDL R18, [R1+0x98] ;  /* 0x0000980001127983 */ /* 0x001ea80000100800 */
[----:B------:R-:W2:Y:S01]  /*6b9e0*/  LDL R19, [R1+0x9c] ;  /* 0x00009c0001137983 */ /* 0x000ea20000100800 */
[----:B------:R-:W4:Y:S02]  /*6b9f0*/  LDL.LU R15, [R1+0x30fc] ;  /* 0x0030fc00010f7983 */ /* 0x000f240000300800 */
[----:B------:R-:W2:Y:S09]  /*6ba00*/  LDL.LU R13, [R1+0x30f8] ;  /* 0x0030f800010d7983 */ /* 0x000eb20000300800 */
[----:B------:R-:W-:Y:S01]  /*6ba10*/  STL.64 [R1+0xf70], R24 ;  /* 0x000f701801007387 */ /* 0x000fe20000100a00 */
[----:B------:R0:W-:Y:S04]  /*6ba20*/  STL.64 [R1+0xf78], R26 ;  /* 0x000f781a01007387 */ /* 0x0001e80000100a00 */
[----:B0-----:R-:W2:Y:S01]  /*6ba30*/  LDL.LU.64 R26, [R1+0x30f0] ;  /* 0x0030f000011a7983 */ /* 0x001ea20000300a00 */
[----:B------:R-:W2:Y:S02]  /*6ba40*/  LDL.LU.64 R24, [R1+0x30e8] ;  /* 0x0030e80001187983 */ /* 0x000ea40000300a00 */
[C---:B--2---:R-:W-:Y:S01]  /*6ba50*/  HMMA.16816.F32.BF16 R16, R20.reuse, R18, R24 ;  /* 0x000000121410723c */ /* 0x044fe20000041818 */
[----:B------:R-:W2:Y:S11]  /*6ba60*/  LDL.LU.64 R26, [R1+0x30e0] ;  /* 0x0030e000011a7983 */ /* 0x000eb60000300a00 */
[----:B------:R-:W-:Y:S11]  /*6ba70*/  @!UPT UIADD3 URZ, URZ, URZ, URZ ;  /* 0x0000003f3f3ff290 */ /* 0x000ff6000fffe03f */
[----:B------:R-:W-:Y:S01]  /*6ba80*/  STL.64 [R1+0xf60], R16 ;  /* 0x000f601001007387 */ /* 0x000fe20000100a00 */
[----:B------:R0:W-:Y:S03]  /*6ba90*/  STL.64 [R1+0xf68], R18 ;  /* 0x000f681201007387 */ /* 0x0001e60000100a00 */
[----:B0-----:R-:W2:Y:S04]  /*6baa0*/  LDL.64 R18, [R1+0x18] ;  /* 0x0000180001127983 */ /* 0x001ea80000100a00 */
[----:B--2---:R0:W-:Y:S01]  /*6bab0*/  STL.64 [R1+0x3080], R18 ;  /* 0x0030801201007387 */ /* 0x0041e20000100a00 */
[----:B------:R-:W3:Y:S02]  /*6bac0*/  LDL.LU R16, [R1+0x550] ;  /* 0x0005500001107983 */ /* 0x000ee40000300800 */
[----:B------:R-:W3:Y:S01]  /*6bad0*/  LDL.LU R17, [R1+0x554] ;  /* 0x0005540001117983 */ /* 0x000ee20000300800 */
[----:B0-----:R-:W3:Y:S01]  /*6bae0*/  LDL.LU R18, [R1+0x558] ;  /* 0x0005580001127983 */ /* 0x001ee20000300800 */
[----:B------:R-:W3:Y:S02]  /*6baf0*/  LDL.LU R19, [R1+0x55c] ;  /* 0x00055c0001137983 */ /* 0x000ee40000300800 */
[C---:B---3--:R-:W-:Y:S11]  /*6bb00*/  HMMA.16816.F32.BF16 R16, R20.reuse, R10, R16 ;  /* 0x0000000a1410723c */ /* 0x048ff60000041810 */
[----:B------:R-:W-:Y:S11]  /*6bb10*/  @!UPT UIADD3 URZ, URZ, URZ, URZ ;  /* 0x0000003f3f3ff290 */ /* 0x000ff6000fffe03f */
[----:B------:R-:W-:Y:S01]  /*6bb20*/  @!UPT UIADD3 URZ, URZ, URZ, URZ ;  /* 0x0000003f3f3ff290 */ /* 0x000fe2000fffe03f */
[----:B------:R-:W-:Y:S01]  /*6bb30*/  STL.64 [R1+0xdc0], R16 ;  /* 0x000dc01001007387 */ /* 0x000fe20000100a00 */
[----:B------:R0:W-:Y:S03]  /*6bb40*/  STL.64 [R1+0xdc8], R18 ;  /* 0x000dc81201007387 */ /* 0x0001e60000100a00 */
[----:B0-----:R-:W2:Y:S04]  /*6bb50*/  LDL R18, [R1+0x28] ;  /* 0x0000280001127983 */ /* 0x001ea80000100800 */
[----:B------:R-:W2:Y:S01]  /*6bb60*/  LDL R19, [R1+0x2c] ;  /* 0x00002c0001137983 */ /* 0x000ea20000100800 */
[----:B------:R-:W-:Y:S01]  /*6bb70*/  HMMA.16816.F32.BF16 R4, R20, R26, R4 ;  /* 0x0000001a1404723c */ /* 0x000fe20000041804 */
[----:B------:R-:W-:-:S02]  /*6bb80*/  IMAD.MOV.U32 R28, RZ, RZ, R26 ;  /* 0x000000ffff1c7224 */ /* 0x000fc400078e001a */
[----:B------:R-:W-:Y:S02]  /*6bb90*/  IMAD.MOV.U32 R3, RZ, RZ, R27 ;  /* 0x000000ffff037224 */ /* 0x000fe400078e001b */
[----:B------:R-:W-:Y:S02]  /*6bba0*/  IMAD.MOV.U32 R14, RZ, RZ, R10 ;  /* 0x000000ffff0e7224 */ /* 0x000fe400078e000a */
[----:B------:R-:W-:Y:S01]  /*6bbb0*/  IMAD.MOV.U32 R12, RZ, RZ, R11 ;  /* 0x000000ffff0c7224 */ /* 0x000fe200078e000b */
[----:B--2---:R-:W-:Y:S11]  /*6bbc0*/  STL.64 [R1+0x3098], R18 ;  /* 0x0030981201007387 */ /* 0x004ff60000100a00 */
[----:B------:R-:W-:Y:S04]  /*6bbd0*/  @!UPT UIADD3 URZ, URZ, URZ, URZ ;  /* 0x0000003f3f3ff290 */ /* 0x000fe8000fffe03f */
[----:B------:R-:W-:Y:S02]  /*6bbe0*/  STL.64 [R1+0xd90], R4 ;  /* 0x000d900401007387 */ /* 0x000fe40000100a00 */
[----:B------:R-:W-:Y:S02]  /*6bbf0*/  STL.64 [R1+0xd98], R6 ;  /* 0x000d980601007387 */ /* 0x000fe40000100a00 */
[----:B------:R-:W2:Y:S01]  /*6bc00*/  LDL.LU R24, [R1+0x8b0] ;  /* 0x0008b00001187983 */ /* 0x000ea20000300800 */
[----:B------:R-:W2:Y:S01]  /*6bc10*/  LDL.LU R25, [R1+0x8b4] ;  /* 0x0008b40001197983 */ /* 0x000ea20000300800 */
[----:B------:R-:W3:Y:S02]  /*6bc20*/  LDL.LU R26, [R1+0x8b8] ;  /* 0x0008b800011a7983 */ /* 0x000ee40000300800 */
[----:B------:R-:W3:Y:S02]  /*6bc30*/  LDL.LU R27, [R1+0x8bc] ;  /* 0x0008bc00011b7983 */ /* 0x000ee40000300800 */
[----:B------:R-:W2:Y:S01]  /*6bc40*/  LDL.LU R8, [R1+0x8d0] ;  /* 0x0008d00001087983 */ /* 0x000ea20000300800 */
[----:B------:R-:W2:Y:S01]  /*6bc50*/  LDL.LU R9, [R1+0x8d4] ;  /* 0x0008d40001097983 */ /* 0x000ea20000300800 */
[----:B------:R-:W2:Y:S02]  /*6bc60*/  LDL.LU R10, [R1+0x8d8] ;  /* 0x0008d800010a7983 */ /* 0x000ea40000300800 */
[----:B------:R-:W2:Y:S01]  /*6bc70*/  LDL.LU R11, [R1+0x8dc] ;  /* 0x0008dc00010b7983 */ /* 0x000ea20000300800 */
[----:B------:R-:W0:Y:S04]  /*6bc80*/  LDSM.16.MT88.4 R4, [R13+0x1c100] ;  /* 0x01c100000d04783b */ /* 0x000e280000004200 */
[----:B--2---:R-:W-:Y:S01]  /*6bc90*/  STL.64 [R1+0x30d8], R10 ;  /* 0x0030d80a01007387 */ /* 0x004fe20000100a00 */
[----:B------:R1:W-:Y:S03]  /*6bca0*/  STL.64 [R1+0x30d0], R8 ;  /* 0x0030d00801007387 */ /* 0x0003e60000100a00 */
[----:B-1----:R-:W2:Y:S01]  /*6bcb0*/  LDL.LU R8, [R1+0x8e0] ;  /* 0x0008e00001087983 */ /* 0x002ea20000300800 */
[----:B------:R-:W2:Y:S02]  /*6bcc0*/  LDL.LU R9, [R1+0x8e4] ;  /* 0x0008e40001097983 */ /* 0x000ea40000300800 */
[----:B------:R-:W2:Y:S02]  /*6bcd0*/  LDL.LU R10, [R1+0x8e8] ;  /* 0x0008e800010a7983 */ /* 0x000ea40000300800 */
[----:B------:R-:W2:Y:S01]  /*6bce0*/  LDL.LU R11, [R1+0x8ec] ;  /* 0x0008ec00010b7983 */ /* 0x000ea20000300800 */
[----:B---3--:R1:W-:Y:S01]  /*6bcf0*/  STL.64 [R1+0x30b0], R26 ;  /* 0x0030b01a01007387 */ /* 0x0083e20000100a00 */
[----:B------:R-:W-:Y:S03]  /*6bd00*/  STL.64 [R1+0x30a8], R24 ;  /* 0x0030a81801007387 */ /* 0x000fe60000100a00 */
[----:B-1----:R-:W3:Y:S04]  /*6bd10*/  LDL.64 R26, [R1+0x48] ;  /* 0x00004800011a7983 */ /* 0x002ee80000100a00 */
[----:B---3--:R1:W-:Y:S01]  /*6bd20*/  STL.64 [R1+0x30c0], R26 ;  /* 0x0030c01a01007387 */ /* 0x0083e20000100a00 */
[----:B------:R-:W3:Y:S03]  /*6bd30*/  LDL.64 R18, [R1+0x38] ;  /* 0x0000380001127983 */ /* 0x000ee60000100a00 */
[----:B-1----:R-:W2:Y:S04]  /*6bd40*/  LDL.64 R26, [R1+0x58] ;  /* 0x00005800011a7983 */ /* 0x002ea80000100a00 */
[----:B---3--:R1:W-:Y:S01]  /*6bd50*/  STL.64 [R1+0x30b8], R18 ;  /* 0x0030b81201007387 */ /* 0x0083e20000100a00 */
[----:B------:R-:W3:Y:S02]  /*6bd60*/  LDL.LU R16, [R1+0x8c0] ;  /* 0x0008c00001107983 */ /* 0x000ee40000300800 */
[----:B------:R-:W3:Y:S01]  /*6bd70*/  LDL.LU R17, [R1+0x8c4] ;  /* 0x0008c40001117983 */ /* 0x000ee20000300800 */
[----:B-1----:R-:W3:Y:S01]  /*6bd80*/  LDL.LU R18, [R1+0x8c8] ;  /* 0x0008c80001127983 */ /* 0x002ee20000300800 */
[----:B------:R-:W3:Y:S02]  /*6bd90*/  LDL.LU R19, [R1+0x8cc] ;  /* 0x0008cc0001137983 */ /* 0x000ee40000300800 */
[----:B----4-:R-:W-:Y:S02]  /*6bda0*/  STL.64 [R1+0x3070], R14 ;  /* 0x0030700e01007387 */ /* 0x010fe40000100a00 */
[----:B------:R1:W-:Y:S02]  /*6bdb0*/  STL.64 [R1+0x3068], R12 ;  /* 0x0030680c01007387 */ /* 0x0003e40000100a00 */
[----:B-1----:R-:W4:Y:S01]  /*6bdc0*/  LDL.LU R12, [R1+0x880] ;  /* 0x00088000010c7983 */ /* 0x002f220000300800 */
[----:B------:R-:W4:Y:S02]  /*6bdd0*/  LDL.LU R13, [R1+0x884] ;  /* 0x00088400010d7983 */ /* 0x000f240000300800 */
[----:B------:R-:W2:Y:S02]  /*6bde0*/  LDL.LU R14, [R1+0x888] ;  /* 0x00088800010e7983 */ /* 0x000ea40000300800 */
[----:B------:R-:W2:Y:S02]  /*6bdf0*/  LDL.LU R15, [R1+0x88c] ;  /* 0x00088c00010f7983 */ /* 0x000ea40000300800 */
[----:B--2---:R-:W-:Y:S01]  /*6be00*/  STL.64 [R1+0x3090], R14 ;  /* 0x0030900e01007387 */ /* 0x004fe20000100a00 */
[----:B----4-:R1:W-:Y:S03]  /*6be10*/  STL.64 [R1+0x3088], R12 ;  /* 0x0030880c01007387 */ /* 0x0103e60000100a00 */
[----:B-1----:R-:W2:Y:S01]  /*6be20*/  LDL.LU R12, [R1+0x8a0] ;  /* 0x0008a000010c7983 */ /* 0x002ea20000300800 */
[----:B------:R-:W2:Y:S02]  /*6be30*/  LDL.LU R13, [R1+0x8a4] ;  /* 0x0008a400010d7983 */ /* 0x000ea40000300800 */
[----:B------:R-:W2:Y:S02]  /*6be40*/  LDL.LU R14, [R1+0x8a8] ;  /* 0x0008a800010e7983 */ /* 0x000ea40000300800 */
[----:B------:R-:W2:Y:S01]  /*6be50*/  LDL.LU R15, [R1+0x8ac] ;  /* 0x0008ac00010f7983 */ /* 0x000ea20000300800 */
[----:B0-----:R0:W-:Y:S01]  /*6be60*/  STL.64 [R1+0x2ee8], R6 ;  /* 0x002ee80601007387 */ /* 0x0011e20000100a00 */
[----:B------:R-:W-:Y:S03]  /*6be70*/  STL.64 [R1+0x2ee0], R4 ;  /* 0x002ee00401007387 */ /* 0x000fe60000100a00 */
[----:B0-----:R-:W4:Y:S04]  /*6be80*/  LDL R6, [R1+0x68] ;  /* 0x0000680001067983 */ /* 0x001f280000100800 */
[----:B------:R-:W4:Y:S02]  /*6be90*/  LDL R7, [R1+0x6c] ;  /* 0x00006c0001077983 */ /* 0x000f240000100800 */
[C---:B----4-:R-:W-:Y:S11]  /*6bea0*/  HMMA.16816.F32.BF16 R8, R20.reuse, R6, R8 ;  /* 0x000000061408723c */ /* 0x050ff60000041808 */
[----:B------:R-:W-:Y:S11]  /*6beb0*/  @!UPT UIADD3 URZ, URZ, URZ, URZ ;  /* 0x0000003f3f3ff290 */ /* 0x000ff6000fffe03f */
[----:B------:R-:W-:Y:S01]  /*6bec0*/  @!UPT UIADD3 URZ, URZ, URZ, URZ ;  /* 0x0000003f3f3ff290 */ /* 0x000fe2000fffe03f */
[----:B------:R-:W-:Y:S01]  /*6bed0*/  STL.64 [R1+0xdb0], R8 ;  /* 0x000db00801007387 */ /* 0x000fe20000100a00 */
[----:B------:R0:W-:Y:S03]  /*6bee0*/  STL.64 [R1+0xdb8], R10 ;  /* 0x000db80a01007387 */ /* 0x0001e60000100a00 */
[----:B0-----:R-:W4:Y:S01]  /*6bef0*/  LDL.LU.64 R10, [R1+0x30d8] ;  /* 0x0030d800010a7983 */ /* 0x001f220000300a00 */
[----:B------:R-:W4:Y:S02]  /*6bf00*/  LDL.LU.64 R8, [R1+0x30d0] ;  /* 0x0030d00001087983 */ /* 0x000f240000300a00 */
[----:B------:R0:W-:Y:S02]  /*6bf10*/  STL [R1+0x2f94], R6 ;  /* 0x002f940601007387 */ /* 0x0001e40000100800 */
[----:B------:R1:W-:Y:S01]  /*6bf20*/  STL [R1+0x2f90], R7 ;  /* 0x002f900701007387 */ /* 0x0003e20000100800 */
[----:B------:R-:W2:Y:S01]  /*6bf30*/  LDL.LU R4, [R1+0x890] ;  /* 0x0008900001047983 */ /* 0x000ea20000300800 */
[----:B------:R-:W2:Y:S03]  /*6bf40*/  LDL.LU R5, [R1+0x894] ;  /* 0x0008940001057983 */ /* 0x000ea60000300800 */
[----:B0-----:R-:W2:Y:S01]  /*6bf50*/  LDL.LU R6, [R1+0x898] ;  /* 0x0008980001067983 */ /* 0x001ea20000300800 */
[----:B-1----:R-:W2:Y:S01]  /*6bf60*/  LDL.LU R7, [R1+0x89c] ;  /* 0x00089c0001077983 */ /* 0x002ea20000300800 */
        /* <DEDUP_REMOVED lines=36> */
[----:B------:R-:W-:Y:S11]  /*6c1b0*/  IMAD.MOV.U32 R29, RZ, RZ, R19 ;  /* 0x000000ffff1d7224 */ /* 0x000ff600078e0013 */
[----:B------:R-:W-:Y:S11]  /*6c1c0*/  @!UPT UIADD3 URZ, URZ, URZ, URZ ;  /* 0x0000003f3f3ff290 */ /* 0x000ff6000fffe03f */
[----:B------:R-:W-:Y:S01]  /*6c1d0*/  STL.64 [R1+0xba0], R4 ;  /* 0x000ba00401007387 */ /* 0x000fe20000100a00 */
[----:B------:R0:W-:Y:S02]  /*6c1e0*/  STL.64 [R1+0xba8], R6 ;  /* 0x000ba80601007387 */ /* 0x0001e40000100a00 */
        /* <DEDUP_REMOVED lines=11> */
[----:B------:R-:W2:Y:S01]  /*6c2a0*/  LDL.LU.64 R16, [R1+0x3058] ;  /* 0x0030580001107983 */ /* 0x000ea20000300a00 */
[----:B----4-:R-:W-:Y:S01]  /*6c2b0*/  STL.64 [R1+0x3040], R10 ;  /* 0x0030400a01007387 */ /* 0x010fe20000100a00 */
[----:B------:R0:W-:Y:S03]  /*6c2c0*/  STL.64 [R1+0x3038], R8 ;  /* 0x0030380801007387 */ /* 0x0001e60000100a00 */
[----:B0-----:R-:W3:Y:S01]  /*6c2d0*/  LDL.LU R8, [R1+0x870] ;  /* 0x0008700001087983 */ /* 0x001ee20000300800 */
[----:B------:R-:W3:Y:S02]  /*6c2e0*/  LDL.LU R9, [R1+0x874] ;  /* 0x0008740001097983 */ /* 0x000ee40000300800 */
[----:B------:R-:W3:Y:S02]  /*6c2f0*/  LDL.LU R10, [R1+0x878] ;  /* 0x00087800010a7983 */ /* 0x000ee40000300800 */
[----:B------:R-:W3:Y:S01]  /*6c300*/  LDL.LU R11, [R1+0x87c] ;  /* 0x00087c00010b7983 */ /* 0x000ee20000300800 */
[----:B------:R0:W-:Y:S01]  /*6c310*/  STL.64 [R1+0x2fe8], R6 ;  /* 0x002fe80601007387 */ /* 0x0001e20000100a00 */
[----:B------:R-:W4:Y:S01]  /*6c320*/  LDL.LU R4, [R1+0x500] ;  /* 0x0005000001047983 */ /* 0x000f220000300800 */
[----:B---3--:R-:W-:Y:S11]  /*6c330*/  HMMA.16816.F32.BF16 R8, R20, R26, R8 ;  /* 0x0000001a1408723c */ /* 0x008ff60000041808 */
[----:B------:R-:W-:Y:S11]  /*6c340*/  @!UPT UIADD3 URZ, URZ, URZ, URZ ;  /* 0x0000003f3f3ff290 */ /* 0x000ff6000fffe03f */
[----:B------:R-:W-:Y:S01]  /*6c350*/  @!UPT UIADD3 URZ, URZ, URZ, URZ ;  /* 0x0000003f3f3ff290 */ /* 0x000fe2000fffe03f */
[----:B------:R1:W-:Y:S01]  /*6c360*/  STL.64 [R1+0x990], R8 ;  /* 0x0009900801007387 */ /* 0x0003e20000100a00 */
[----:B------:R3:W-:Y:S02]  /*6c370*/  STL.64 [R1+0x998], R10 ;  /* 0x0009980a01007387 */ /* 0x0007e40000100a00 */
[----:B------:R-:W4:Y:S02]  /*6c380*/  LDL.LU R5, [R1+0x504] ;  /* 0x0005040001057983 */ /* 0x000f240000300800 */
[----:B0-----:R-:W2:Y:S01]  /*6c390*/  LDL.LU R6, [R1+0x508] ;  /* 0x0005080001067983 */ /* 0x001ea20000300800 */
[----:B------:R-:W2:Y:S04]  /*6c3a0*/  LDL.LU R7, [R1+0x50c] ;  /* 0x00050c0001077983 */ /* 0x000ea80000300800 */
[----:B--2---:R0:W-:Y:S01]  /*6c3b0*/  STL.64 [R1+0x2ff8], R6 ;  /* 0x002ff80601007387 */ /* 0x0041e20000100a00 */
[----:B----4-:R-:W-:Y:S02]  /*6c3c0*/  STL.64 [R1+0x2ff0], R4 ;  /* 0x002ff00401007387 */ /* 0x010fe40000100a00 */
[----:B-1----:R-:W2:Y:S02]  /*6c3d0*/  LDL.LU R8, [R1+0x860] ;  /* 0x0008600001087983 */ /* 0x002ea40000300800 */
[----:B------:R-:W2:Y:S01]  /*6c3e0*/  LDL.LU R9, [R1+0x864] ;  /* 0x0008640001097983 */ /* 0x000ea20000300800 */
[----:B---3--:R-:W2:Y:S01]  /*6c3f0*/  LDL.LU R10, [R1+0x868] ;  /* 0x00086800010a7983 */ /* 0x008ea20000300800 */
[----:B------:R-:W2:Y:S02]  /*6c400*/  LDL.LU R11, [R1+0x86c] ;  /* 0x00086c00010b7983 */ /* 0x000ea40000300800 */
[----:B0-----:R-:W-:-:S02]  /*6c410*/  IMAD.MOV.U32 R6, RZ, RZ, R19 ;  /* 0x000000ffff067224 */ /* 0x001fc400078e0013 */
[----:B------:R-:W-:-:S05]  /*6c420*/  IMAD.MOV.U32 R7, RZ, RZ, R18 ;  /* 0x000000ffff077224 */ /* 0x000fca00078e0012 */
[----:B------:R-:W-:Y:S01]  /*6c430*/  STL.64 [R1+0x3008], R6 ;  /* 0x0030080601007387 */ /* 0x000fe20000100a00 */
[----:B------:R-:W-:Y:S02]  /*6c440*/  STL.64 [R1+0x2f08], R26 ;  /* 0x002f081a01007387 */ /* 0x000fe40000100a00 */
[----:B------:R0:W-:Y:S02]  /*6c450*/  STL.64 [R1+0x2fa0], R24 ;  /* 0x002fa01801007387 */ /* 0x0001e40000100a00 */
[----:B0-----:R-:W3:Y:S01]  /*6c460*/  LDL.LU R24, [R1+0x4d0] ;  /* 0x0004d00001187983 */ /* 0x001ee20000300800 */
[----:B------:R-:W3:Y:S02]  /*6c470*/  LDL.LU R25, [R1+0x4d4] ;  /* 0x0004d40001197983 */ /* 0x000ee40000300800 */
[----:B------:R-:W4:Y:S02]  /*6c480*/  LDL.LU R26, [R1+0x4d8] ;  /* 0x0004d800011a7983 */ /* 0x000f240000300800 */
[----:B------:R-:W-:-:S02]  /*6c490*/  IMAD.MOV.U32 R27, RZ, RZ, R15 ;  /* 0x000000ffff1b7224 */ /* 0x000fc400078e000f */
[----:B------:R-:W-:Y:S01]  /*6c4a0*/  IMAD.MOV.U32 R7, RZ, RZ, R16 ;  /* 0x000000ffff077224 */ /* 0x000fe200078e0010 */
[----:B------:R-:W2:Y:S01]  /*6c4b0*/  LDL.LU R15, [R1+0x3054] ;  /* 0x00305400010f7983 */ /* 0x000ea20000300800 */
[----:B------:R-:W-:Y:S02]  /*6c4c0*/  IMAD.MOV.U32 R6, RZ, RZ, R17 ;  /* 0x000000ffff067224 */ /* 0x000fe400078e0011 */
[----:B------:R-:W2:Y:S02]  /*6c4d0*/  LDL.LU R16, [R1+0x530] ;  /* 0x0005300001107983 */ /* 0x000ea40000300800 */
[----:B------:R-:W2:Y:S01]  /*6c4e0*/  LDL.LU R17, [R1+0x534] ;  /* 0x0005340001117983 */ /* 0x000ea20000300800 */
[----:B------:R-:W2:Y:S01]  /*6c4f0*/  LDL.LU R18, [R1+0x538] ;  /* 0x0005380001127983 */ /* 0x000ea20000300800 */
[----:B------:R-:W2:Y:S03]  /*6c500*/  LDL.LU R19, [R1+0x53c] ;  /* 0x00053c0001137983 */ /* 0x000ea60000300800 */
[----:B----4-:R0:W-:Y:S01]  /*6c510*/  STL.64 [R1+0x2fb0], R26 ;  /* 0x002fb01a01007387 */ /* 0x0101e20000100a00 */
[----:B---3--:R-:W-:Y:S02]  /*6c520*/  STL.64 [R1+0x2fa8], R24 ;  /* 0x002fa81801007387 */ /* 0x008fe40000100a00 */
[----:B0-----:R-:W-:-:S02]  /*6c530*/  IMAD.MOV.U32 R26, RZ, RZ, R14 ;  /* 0x000000ffff1a7224 */ /* 0x001fc400078e000e */
[----:B------:R-:W-:Y:S01]  /*6c540*/  IMAD.MOV.U32 R27, RZ, RZ, R12 ;  /* 0x000000ffff1b7224 */ /* 0x000fe200078e000c */
[----:B------:R-:W3:Y:S04]  /*6c550*/  LDL.LU R14, [R1+0x3050] ;  /* 0x00305000010e7983 */ /* 0x000ee80000300800 */
[----:B------:R0:W-:Y:S04]  /*6c560*/  STL.64 [R1+0x2fc8], R26 ;  /* 0x002fc81a01007387 */ /* 0x0001e80000100a00 */
[----:B0-----:R-:W4:Y:S04]  /*6c570*/  LDL.64 R26, [R1+0x98] ;  /* 0x00009800011a7983 */ /* 0x001f280000100a00 */
[----:B----4-:R0:W-:Y:S04]  /*6c580*/  STL.64 [R1+0x2fe0], R26 ;  /* 0x002fe01a01007387 */ /* 0x0101e80000100a00 */
[----:B0-----:R-:W4:Y:S04]  /*6c590*/  LDL.64 R26, [R1+0xa8] ;  /* 0x0000a800011a7983 */ /* 0x001f280000100a00 */
[----:B----4-:R3:W-:Y:S01]  /*6c5a0*/  STL.64 [R1+0x3000], R26 ;  /* 0x0030001a01007387 */ /* 0x0107e20000100a00 */
[----:B------:R-:W4:Y:S02]  /*6c5b0*/  LDL.LU R24, [R1+0x510] ;  /* 0x0005100001187983 */ /* 0x000f240000300800 */
[----:B------:R-:W4:Y:S02]  /*6c5c0*/  LDL.LU R25, [R1+0x514] ;  /* 0x0005140001197983 */ /* 0x000f240000300800 */
[----:B---3--:R-:W-:-:S02]  /*6c5d0*/  IMAD.MOV.U32 R26, RZ, RZ, R14 ;  /* 0x000000ffff1a7224 */ /* 0x008fc400078e000e */
[----:B--2---:R-:W-:Y:S01]  /*6c5e0*/  IMAD.MOV.U32 R27, RZ, RZ, R15 ;  /* 0x000000ffff1b7224 */ /* 0x004fe200078e000f */
[----:B------:R-:W2:Y:S01]  /*6c5f0*/  LDL.LU R14, [R1+0x304c] ;  /* 0x00304c00010e7983 */ /* 0x000ea20000300800 */
[----:B------:R-:W2:Y:S03]  /*6c600*/  LDL.LU R15, [R1+0x3048] ;  /* 0x00304800010f7983 */ /* 0x000ea60000300800 */
[----:B------:R-:W-:Y:S01]  /*6c610*/  STL.64 [R1+0x3018], R26 ;  /* 0x0030181a01007387 */ /* 0x000fe20000100a00 */
[----:B--2---:R-:W-:Y:S03]  /*6c620*/  HMMA.16816.F32.BF16 R8, R20, R14, R8 ;  /* 0x0000000e1408723c */ /* 0x004fe60000041808 */
[----:B----4-:R0:W-:Y:S04]  /*6c630*/  STL.64 [R1+0x3010], R24 ;  /* 0x0030101801007387 */ /* 0x0101e80000100a00 */
[----:B0-----:R-:W2:Y:S01]  /*6c640*/  LDL.LU R24, [R1+0x520] ;  /* 0x0005200001187983 */ /* 0x001ea20000300800 */
[----:B------:R-:W2:Y:S02]  /*6c650*/  LDL.LU R25, [R1+0x524] ;  /* 0x0005240001197983 */ /* 0x000ea40000300800 */
[----:B------:R-:W2:Y:S02]  /*6c660*/  LDL.LU R26, [R1+0x528] ;  /* 0x00052800011a7983 */ /* 0x000ea40000300800 */
[----:B------:R-:W2:Y:S11]  /*6c670*/  LDL.LU R27, [R1+0x52c] ;  /* 0x00052c00011b7983 */ /* 0x000eb60000300800 */
[----:B------:R-:W-:Y:S01]  /*6c680*/  STL.64 [R1+0x980], R8 ;  /* 0x0009800801007387 */ /* 0x000fe20000100a00 */
[----:B------:R0:W-:Y:S03]  /*6c690*/  STL.64 [R1+0x988], R10 ;  /* 0x0009880a01007387 */ /* 0x0001e60000100a00 */
[----:B0-----:R-:W3:Y:S01]  /*6c6a0*/  LDL.LU.64 R10, [R1+0x3040] ;  /* 0x00304000010a7983 */ /* 0x001ee20000300a00 */
[----:B------:R-:W4:Y:S02]  /*6c6b0*/  LDL.LU.64 R8, [R1+0x3038] ;  /* 0x0030380001087983 */ /* 0x000f240000300a00 */
[----:B------:R-:W-:Y:S02]  /*6c6c0*/  STL.64 [R1+0x2fc0], R14 ;  /* 0x002fc00e01007387 */ /* 0x000fe40000100a00 */
[----:B------:R0:W-:Y:S01]  /*6c6d0*/  STL [R1+0x2fb8], R13 ;  /* 0x002fb80d01007387 */ /* 0x0001e20000100800 */
[----:B------:R-:W2:Y:S04]  /*6c6e0*/  LDL.LU R12, [R1+0x4e0] ;  /* 0x0004e000010c7983 */ /* 0x000ea80000300800 */
[----:B0-----:R-:W2:Y:S01]  /*6c6f0*/  LDL.LU R13, [R1+0x4e4] ;  /* 0x0004e400010d7983 */ /* 0x001ea20000300800 */
[----:B---3--:R-:W-:-:S02]  /*6c700*/  IMAD.MOV.U32 R14, RZ, RZ, R10 ;  /* 0x000000ffff0e7224 */ /* 0x008fc400078e000a */
[----:B------:R-:W-:Y:S01]  /*6c710*/  IMAD.MOV.U32 R15, RZ, RZ, R11 ;  /* 0x000000ffff0f7224 */ /* 0x000fe200078e000b */
[----:B------:R-:W3:Y:S01]  /*6c720*/  LDL.LU R10, [R1+0x3034] ;  /* 0x00303400010a7983 */ /* 0x000ee20000300800 */
[----:B------:R-:W3:Y:S03]  /*6c730*/  LDL.LU R11, [R1+0x3030] ;  /* 0x00303000010b7983 */ /* 0x000ee60000300800 */
[----:B------:R-:W-:Y:S04]  /*6c740*/  STL.64 [R1+0x2fd8], R14 ;  /* 0x002fd80e01007387 */ /* 0x000fe80000100a00 */
[----:B--2---:R0:W-:Y:S04]  /*6c750*/  STL.64 [R1+0x2fd0], R12 ;  /* 0x002fd00c01007387 */ /* 0x0041e80000100a00 */
[----:B0-----:R-:W2:Y:S01]  /*6c760*/  LDL.LU R12, [R1+0x4f0] ;  /* 0x0004f000010c7983 */ /* 0x001ea20000300800 */
[----:B------:R-:W2:Y:S02]  /*6c770*/  LDL.LU R13, [R1+0x4f4] ;  /* 0x0004f400010d7983 */ /* 0x000ea40000300800 */
[----:B------:R-:W2:Y:S02]  /*6c780*/  LDL.LU R14, [R1+0x4f8] ;  /* 0x0004f800010e7983 */ /* 0x000ea40000300800 */
[----:B------:R-:W2:Y:S01]  /*6c790*/  LDL.LU R15, [R1+0x4fc] ;  /* 0x0004fc00010f7983 */ /* 0x000ea20000300800 */
[----:B---3--:R-:W-:Y:S01]  /*6c7a0*/  HMMA.16816.F32.BF16 R20, R20, R10, R16 ;  /* 0x0000000a1414723c */ /* 0x008fe20000041810 */
[----:B------:R-:W3:Y:S01]  /*6c7b0*/  LDL.LU.64 R18, [R1+0x3028] ;  /* 0x0030280001127983 */ /* 0x000ee20000300a00 */
[----:B------:R-:W3:Y:S11]  /*6c7c0*/  LDL.LU.64 R16, [R1+0x3020] ;  /* 0x0030200001107983 */ /* 0x000ef60000300a00 */
[----:B------:R-:W-:Y:S10]  /*6c7d0*/  @!UPT UIADD3 URZ, URZ, URZ, URZ ;  /* 0x0000003f3f3ff290 */ /* 0x000ff4000fffe03f */
[----:B------:R-:W-:Y:S01]  /*6c7e0*/  STL.64 [R1+0x540], R20 ;  /* 0x0005401401007387 */ /* 0x000fe20000100a00 */
[----:B------:R-:W-:Y:S02]  /*6c7f0*/  STL.64 [R1+0x548], R22 ;  /* 0x0005481601007387 */ /* 0x000fe40000100a00 */
[----:B------:R-:W-:Y:S01]  /*6c800*/  STL.64 [R1+0x2ef0], R10 ;  /* 0x002ef00a01007387 */ /* 0x000fe20000100a00 */
        /* <DEDUP_REMOVED lines=14> */
[----:B------:R-:W-:Y:S02]  /*6c8f0*/  IMAD.MOV.U32 R23, RZ, RZ, R3 ;  /* 0x000000ffff177224 */ /* 0x000fe400078e0003 */
        /* <DEDUP_REMOVED lines=8> */
[----:B------:R-:W3:Y:S02]  /*6c980*/  LDL.LU.64 R26, [R1+0x2fe0] ;  /* 0x002fe000011a7983 */ /* 0x000ee40000300a00 */
[----:B------:R-:W-:Y:S01]  /*6c990*/  IMAD.MOV.U32 R22, RZ, RZ, R28 ;  /* 0x000000ffff167224 */ /* 0x000fe200078e001c */
        /* <DEDUP_REMOVED lines=10> */
[----:B------:R-:W3:Y:S01]  /*6ca40*/  LDL.LU.64 R14, [R1+0x2fc0] ;  /* 0x002fc000010e7983 */ /* 0x000ee20000300a00 */
[----:B------:R-:W2:Y:S11]  /*6ca50*/  LDL.LU R13, [R1+0x2fb8] ;  /* 0x002fb800010d7983 */ /* 0x000eb60000300800 */
[----:B------:R-:W-:Y:S10]  /*6ca60*/  @!UPT UIADD3 URZ, URZ, URZ, URZ ;  /* 0x0000003f3f3ff290 */ /* 0x000ff4000fffe03f */
[----:B------:R-:W-:Y:S01]  /*6ca70*/  STL.64 [R1+0xd70], R24 ;  /* 0x000d701801007387 */ /* 0x000fe20000100a00 */
[----:B------:R0:W-:Y:S03]  /*6ca80*/  STL.64 [R1+0xd78], R26 ;  /* 0x000d781a01007387 */ /* 0x0001e60000100a00 */
[----:B0-----:R-:W2:Y:S01]  /*6ca90*/  LDL.LU.64 R26, [R1+0x2fb0] ;  /* 0x002fb000011a7983 */ /* 0x001ea20000300a00 */
[----:B------:R-:W2:Y:S02]  /*6caa0*/  LDL.LU.64 R24, [R1+0x2fa8] ;  /* 0x002fa80001187983 */ /* 0x000ea40000300a00 */
[----:B--2---:R-:W-:Y:S01]  /*6cab0*/  HMMA.16816.F32.BF16 R20, R16, R22, R24 ;  /* 0x000000161014723c */ /* 0x004fe20000041818 */
[----:B------:R-:W2:Y:S11]  /*6cac0*/  LDL.LU.64 R24, [R1+0x2fa0] ;  /* 0x002fa00001187983 */ /* 0x000eb60000300a00 */
[----:B------:R-:W-:Y:S11]  /*6cad0*/  @!UPT UIADD3 URZ, URZ, URZ, URZ ;  /* 0x0000003f3f3ff290 */ /* 0x000ff6000fffe03f */
[----:B------:R-:W-:Y:S01]  /*6cae0*/  STL.64 [R1+0xd30], R20 ;  /* 0x000d301401007387 */ /* 0x000fe20000100a00 */
[----:B------:R-:W-:Y:S02]  /*6caf0*/  STL.64 [R1+0xd38], R22 ;  /* 0x000d381601007387 */ /* 0x000fe40000100a00 */
[----:B------:R-:W0:Y:S04]  /*6cb00*/  LDSM.16.MT88.4 R20, [R13+0x1c180] ;  /* 0x01c180000d14783b */ /* 0x000e280000004200 */
[----:B---3--:R-:W-:Y:S01]  /*6cb10*/  STL.64 [R1+0x2f00], R14 ;  /* 0x002f000e01007387 */ /* 0x008fe20000100a00 */
[----:B------:R-:W-:Y:S04]  /*6cb20*/  STL [R1+0x2ef8], R13 ;  /* 0x002ef80d01007387 */ /* 0x000fe80000100800 */
[----:B0-----:R-:W-:Y:S01]  /*6cb30*/  STL.64 [R1+0x2de0], R22 ;  /* 0x002de01601007387 */ /* 0x001fe20000100a00 */
[----:B------:R0:W-:Y:S03]  /*6cb40*/  STL.64 [R1+0x2dd8], R20 ;  /* 0x002dd81401007387 */ /* 0x0001e60000100a00 */
[----:B0-----:R-:W3:Y:S01]  /*6cb50*/  LDL.LU R20, [R1+0x460] ;  /* 0x0004600001147983 */ /* 0x001ee20000300800 */
[----:B------:R-:W3:Y:S02]  /*6cb60*/  LDL.LU R21, [R1+0x464] ;  /* 0x0004640001157983 */ /* 0x000ee40000300800 */
[----:B------:R-:W2:Y:S02]  /*6cb70*/  LDL.LU R22, [R1+0x468] ;  /* 0x0004680001167983 */ /* 0x000ea40000300800 */
[----:B------:R-:W2:Y:S01]  /*6cb80*/  LDL.LU R23, [R1+0x46c] ;  /* 0x00046c0001177983 */ /* 0x000ea20000300800 */
[----:B------:R-:W2:Y:S01]  /*6cb90*/  LDL.LU R12, [R1+0x7e0] ;  /* 0x0007e000010c7983 */ /* 0x000ea20000300800 */
[----:B------:R-:W2:Y:S02]  /*6cba0*/  LDL.LU R13, [R1+0x7e4] ;  /* 0x0007e400010d7983 */ /* 0x000ea40000300800 */
[----:B------:R-:W2:Y:S02]  /*6cbb0*/  LDL.LU R14, [R1+0x7e8] ;  /* 0x0007e800010e7983 */ /* 0x000ea40000300800 */
[----:B------:R-:W2:Y:S02]  /*6cbc0*/  LDL.LU R15, [R1+0x7ec] ;  /* 0x0007ec00010f7983 */ /* 0x000ea40000300800 */
[----:B----4-:R-:W-:-:S02]  /*6cbd0*/  IMAD.MOV.U32 R26, RZ, RZ, R9 ;  /* 0x000000ffff1a7224 */ /* 0x010fc400078e0009 */
[----:B------:R-:W-:Y:S01]  /*6cbe0*/  IMAD.MOV.U32 R27, RZ, RZ, R6 ;  /* 0x000000ffff1b7224 */ /* 0x000fe200078e0006 */
[----:B--2---:R-:W-:Y:S01]  /*6cbf0*/  STL.64 [R1+0x2f18], R14 ;  /* 0x002f180e01007387 */ /* 0x004fe20000100a00 */
[----:B------:R0:W-:Y:S02]  /*6cc00*/  STL.64 [R1+0x2f10], R12 ;  /* 0x002f100c01007387 */ /* 0x0001e40000100a00 */
        /* <DEDUP_REMOVED lines=8> */
[----:B------:R-:W-:Y:S01]  /*6cc90*/  IMAD.MOV.U32 R27, RZ, RZ, R29 ;  /* 0x000000ffff1b7224 */ /* 0x000fe200078e001d */
[----:B--2---:R-:W-:Y:S01]  /*6cca0*/  STL.64 [R1+0x2f30], R14 ;  /* 0x002f300e01007387 */ /* 0x004fe20000100a00 */
[----:B------:R-:W-:Y:S02]  /*6ccb0*/  STL.64 [R1+0x2f28], R12 ;  /* 0x002f280c01007387 */ /* 0x000fe40000100a00 */
[----:B------:R-:W4:Y:S02]  /*6ccc0*/  LDL.LU R7, [R1+0x2f90] ;  /* 0x002f900001077983 */ /* 0x000f240000300800 */
[----:B------:R0:W-:Y:S02]  /*6ccd0*/  STL.64 [R1+0x2f38], R26 ;  /* 0x002f381a01007387 */ /* 0x0001e40000100a00 */
[----:B0-----:R-:W2:Y:S04]  /*6cce0*/  LDL.64 R26, [R1+0x28] ;  /* 0x00002800011a7983 */ /* 0x001ea80000100a00 */
[----:B--2---:R0:W-:Y:S01]  /*6ccf0*/  STL.64 [R1+0x2f50], R26 ;  /* 0x002f501a01007387 */ /* 0x0041e20000100a00 */
[----:B------:R-:W2:Y:S02]  /*6cd00*/  LDL.LU R12, [R1+0x800] ;  /* 0x00080000010c7983 */ /* 0x000ea40000300800 */
[----:B------:R-:W2:Y:S02]  /*6cd10*/  LDL.LU R13, [R1+0x804] ;  /* 0x00080400010d7983 */ /* 0x000ea40000300800 */
[----:B------:R-:W2:Y:S01]  /*6cd20*/  LDL.LU R14, [R1+0x808] ;  /* 0x00080800010e7983 */ /* 0x000ea20000300800 */
[----:B------:R-:W2:Y:S01]  /*6cd30*/  LDL.LU R15, [R1+0x80c] ;  /* 0x00080c00010f7983 */ /* 0x000ea20000300800 */
[----:B0-----:R-:W-:-:S02]  /*6cd40*/  IMAD.MOV.U32 R26, RZ, RZ, R25 ;  /* 0x000000ffff1a7224 */ /* 0x001fc400078e0019 */
        /* <DEDUP_REMOVED lines=12> */
[----:B--2---:R0:W-:Y:S01]  /*6ce10*/  STL.64 [R1+0x2f78], R26 ;  /* 0x002f781a01007387 */ /* 0x0041e20000100a00 */
[----:B------:R-:W-:Y:S02]  /*6ce20*/  STL.64 [R1+0x2f70], R24 ;  /* 0x002f701801007387 */ /* 0x000fe40000100a00 */
[----:B0-----:R-:W-:-:S02]  /*6ce30*/  IMAD.MOV.U32 R27, RZ, RZ, R8 ;  /* 0x000000ffff1b7224 */ /* 0x001fc400078e0008 */
[----:B------:R-:W-:Y:S01]  /*6ce40*/  IMAD.MOV.U32 R26, RZ, RZ, R9 ;  /* 0x000000ffff1a7224 */ /* 0x000fe200078e0009 */
        /* <DEDUP_REMOVED lines=20> */
[----:B------:R-:W2:Y:S02]  /*6cf90*/  LDL.LU R22, [R1+0x478] ;  /* 0x0004780001167983 */ /* 0x000ea40000300800 */
[----:B------:R-:W2:Y:S02]  /*6cfa0*/  LDL.LU R23, [R1+0x47c] ;  /* 0x00047c0001177983 */ /* 0x000ea40000300800 */
[----:B--2---:R0:W-:Y:S01]  /*6cfb0*/  STL.64 [R1+0x2e98], R22 ;  /* 0x002e981601007387 */ /* 0x0041e20000100a00 */
[----:B---3--:R-:W-:Y:S02]  /*6cfc0*/  STL.64 [R1+0x2e90], R20 ;  /* 0x002e901401007387 */ /* 0x008fe40000100a00 */
[----:B0-----:R-:W-:-:S02]  /*6cfd0*/  IMAD.MOV.U32 R22, RZ, RZ, R28 ;  /* 0x000000ffff167224 */ /* 0x001fc400078e001c */
[----:B------:R-:W-:-:S05]  /*6cfe0*/  IMAD.MOV.U32 R23, RZ, RZ, R5 ;  /* 0x000000ffff177224 */ /* 0x000fca00078e0005 */
[----:B------:R0:W-:Y:S02]  /*6cff0*/  STL.64 [R1+0x2ea8], R22 ;  /* 0x002ea81601007387 */ /* 0x0001e40000100a00 */
[----:B0-----:R-:W-:Y:S02]  /*6d000*/  IMAD.MOV.U32 R22, RZ, RZ, R4 ;  /* 0x000000ffff167224 */ /* 0x001fe400078e0004 */
[----:B------:R-:W-:-:S05]  /*6d010*/  IMAD.MOV.U32 R23, RZ, RZ, R3 ;  /* 0x000000ffff177224 */ /* 0x000fca00078e0003 */
[----:B------:R0:W-:Y:S04]  /*6d020*/  STL.64 [R1+0x2ec0], R22 ;  /* 0x002ec01601007387 */ /* 0x0001e80000100a00 */
[----:B0-----:R-:W2:Y:S01]  /*6d030*/  LDL.64 R22, [R1+0xb8] ;  /* 0x0000b80001167983 */ /* 0x001ea20000100a00 */
[C---:B----4-:R-:W-:Y:S08]  /*6d040*/  HMMA.16816.F32.BF16 R4, R16.reuse, R6, R8 ;  /* 0x000000061004723c */ /* 0x050ff00000041808 */
[----:B------:R-:W-:Y:S01]  /*6d050*/  HMMA.16816.F32.BF16 R24, R16, R26, R12 ;  /* 0x0000001a1018723c */ /* 0x000fe2000004180c */
[----:B--2---:R-:W-:Y:S01]  /*6d060*/  STL.64 [R1+0x2ed8], R22 ;  /* 0x002ed81601007387 */ /* 0x004fe20000100a00 */
[----:B------:R-:W2:Y:S11]  /*6d070*/  LDL.LU R8, [R1+0x7d0] ;  /* 0x0007d00001087983 */ /* 0x000eb60000300800 */
[----:B------:R-:W-:Y:S02]  /*6d080*/  @!UPT UIADD3 URZ, URZ, URZ, URZ ;  /* 0x0000003f3f3ff290 */ /* 0x000fe4000fffe03f */
        /* <DEDUP_REMOVED lines=9> */
[----:B------:R-:W4:Y:S01]  /*6d120*/  LDL.LU.64 R14, [R1+0x2f88] ;  /* 0x002f8800010e7983 */ /* 0x000f220000300a00 */
[----:B------:R-:W4:Y:S02]  /*6d130*/  LDL.LU.64 R12, [R1+0x2f80] ;  /* 0x002f8000010c7983 */ /* 0x000f240000300a00 */
[----:B------:R-:W-:Y:S02]  /*6d140*/  STL.64 [R1+0xd50], R24 ;  /* 0x000d501801007387 */ /* 0x000fe40000100a00 */
[----:B------:R0:W-:Y:S02]  /*6d150*/  STL.64 [R1+0xd58], R26 ;  /* 0x000d581a01007387 */ /* 0x0001e40000100a00 */
[----:B0-----:R-:W2:Y:S01]  /*6d160*/  LDL.LU.64 R26, [R1+0x2f78] ;  /* 0x002f7800011a7983 */ /* 0x001ea20000300a00 */
[----:B------:R-:W2:Y:S02]  /*6d170*/  LDL.LU.64 R24, [R1+0x2f70] ;  /* 0x002f700001187983 */ /* 0x000ea40000300a00 */
[----:B------:R-:W-:-:S02]  /*6d180*/  IMAD.MOV.U32 R22, RZ, RZ, R2 ;  /* 0x000000ffff167224 */ /* 0x000fc400078e0002 */
[----:B------:R-:W-:-:S07]  /*6d190*/  IMAD.MOV.U32 R23, RZ, RZ, R0 ;  /* 0x000000ffff177224 */ /* 0x000fce00078e0000 */
[C---:B--2---:R-:W-:Y:S01]  /*6d1a0*/  HMMA.16816.F32.BF16 R20, R16.reuse, R22, R24 ;  /* 0x000000161014723c */ /* 0x044fe20000041818 */
[----:B------:R-:W4:Y:S11]  /*6d1b0*/  LDL.LU.64 R26, [R1+0x2f68] ;  /* 0x002f6800011a7983 */ /* 0x000f360000300a00 */
[----:B------:R-:W-:Y:S11]  /*6d1c0*/  @!UPT UIADD3 URZ, URZ, URZ, URZ ;  /* 0x0000003f3f3ff290 */ /* 0x000ff6000fffe03f */
[----:B------:R-:W-:Y:S01]  /*6d1d0*/  STL.64 [R1+0xb90], R20 ;  /* 0x000b901401007387 */ /* 0x000fe20000100a00 */
[----:B------:R0:W-:Y:S03]  /*6d1e0*/  STL.64 [R1+0xb98], R22 ;  /* 0x000b981601007387 */ /* 0x0001e60000100a00 */
[----:B0-----:R-:W2:Y:S01]  /*6d1f0*/  LDL.64 R22, [R1+0xc8] ;  /* 0x0000c80001167983 */ /* 0x001ea20000100a00 */
[C---:B----4-:R-:W-:Y:S03]  /*6d200*/  HMMA.16816.F32.BF16 R24, R16.reuse, R26, R12 ;  /* 0x0000001a1018723c */ /* 0x050fe6000004180c */
[----:B------:R-:W4:Y:S01]  /*6d210*/  LDL.LU.64 R14, [R1+0x2f60] ;  /* 0x002f6000010e7983 */ /* 0x000f220000300a00 */
[----:B------:R-:W4:Y:S11]  /*6d220*/  LDL.LU.64 R12, [R1+0x2f58] ;  /* 0x002f5800010c7983 */ /* 0x000f360000300a00 */
[----:B------:R-:W-:Y:S08]  /*6d230*/  @!UPT UIADD3 URZ, URZ, URZ, URZ ;  /* 0x0000003f3f3ff290 */ /* 0x000ff0000fffe03f */
[----:B------:R-:W-:Y:S01]  /*6d240*/  STL.64 [R1+0xb80], R24 ;  /* 0x000b801801007387 */ /* 0x000fe20000100a00 */
[----:B------:R0:W-:Y:S03]  /*6d250*/  STL.64 [R1+0xb88], R26 ;  /* 0x000b881a01007387 */ /* 0x0001e60000100a00 */
[----:B0-----:R-:W4:Y:S02]  /*6d260*/  LDL.LU.64 R26, [R1+0x2f50] ;  /* 0x002f5000011a7983 */ /* 0x001f240000300a00 */
        /* <DEDUP_REMOVED lines=28> */
[----:B0-----:R-:W4:Y:S01]  /*6d430*/  LDL.LU.64 R14, [R1+0x2f00] ;  /* 0x002f0000010e7983 */ /* 0x001f220000300a00 */
[----:B------:R-:W2:Y:S02]  /*6d440*/  LDL.LU R13, [R1+0x2ef8] ;  /* 0x002ef800010d7983 */ /* 0x000ea40000300800 */
[----:B------:R0:W-:Y:S02]  /*6d450*/  STL.64 [R1+0x2e50], R26 ;  /* 0x002e501a01007387 */ /* 0x0001e40000100a00 */
[----:B0-----:R-:W2:Y:S04]  /*6d460*/  LDL.64 R26, [R1+0x78] ;  /* 0x00007800011a7983 */ /* 0x001ea80000100a00 */
[----:B--2---:R0:W-:Y:S01]  /*6d470*/  STL.64 [R1+0x2ea0], R26 ;  /* 0x002ea01a01007387 */ /* 0x0041e20000100a00 */
[----:B------:R-:W2:Y:S02]  /*6d480*/  LDL.LU R24, [R1+0x480] ;  /* 0x0004800001187983 */ /* 0x000ea40000300800 */
[----:B------:R-:W2:Y:S01]  /*6d490*/  LDL.LU R25, [R1+0x484] ;  /* 0x0004840001197983 */ /* 0x000ea20000300800 */
[----:B0-----:R-:W2:Y:S01]  /*6d4a0*/  LDL.LU R26, [R1+0x488] ;  /* 0x00048800011a7983 */ /* 0x001ea20000300800 */
[----:B------:R-:W2:Y:S01]  /*6d4b0*/  LDL.LU R27, [R1+0x48c] ;  /* 0x00048c00011b7983 */ /* 0x000ea20000300800 */
[C---:B----4-:R-:W-:Y:S02]  /*6d4c0*/  HMMA.16816.F32.BF16 R8, R16.reuse, R14, R8 ;  /* 0x0000000e1008723c */ /* 0x050fe40000041808 */
[----:B--2---:R-:W-:Y:S01]  /*6d4d0*/  STL.64 [R1+0x2eb8], R26 ;  /* 0x002eb81a01007387 */ /* 0x004fe20000100a00 */
[----:B------:R0:W-:Y:S03]  /*6d4e0*/  STL.64 [R1+0x2eb0], R24 ;  /* 0x002eb01801007387 */ /* 0x0001e60000100a00 */
        /* <DEDUP_REMOVED lines=19> */
[----:B0-----:R-:W4:Y:S01]  /*6d620*/  LDL.64 R18, [R1+0x88] ;  /* 0x0000880001127983 */ /* 0x001f220000100a00 */
[----:B------:R0:W-:Y:S02]  /*6d630*/  STL.64 [R1+0x2de8], R10 ;  /* 0x002de80a01007387 */ /* 0x0001e40000100a00 */
[----:B------:R-:W3:Y:S02]  /*6d640*/  LDL.LU R8, [R1+0x4b0] ;  /* 0x0004b00001087983 */ /* 0x000ee40000300800 */
[----:B------:R-:W3:Y:S01]  /*6d650*/  LDL.LU R9, [R1+0x4b4] ;  /* 0x0004b40001097983 */ /* 0x000ee20000300800 */
[----:B0-----:R-:W3:Y:S01]  /*6d660*/  LDL.LU R10, [R1+0x4b8] ;  /* 0x0004b800010a7983 */ /* 0x001ee20000300800 */
[----:B------:R-:W3:Y:S02]  /*6d670*/  LDL.LU R11, [R1+0x4bc] ;  /* 0x0004bc00010b7983 */ /* 0x000ee40000300800 */
[----:B------:R-:W-:Y:S01]  /*6d680*/  IMAD.MOV.U32 R3, RZ, RZ, R23 ;  /* 0x000000ffff037224 */ /* 0x000fe200078e0017 */
[C---:B---3--:R-:W-:Y:S11]  /*6d690*/  HMMA.16816.F32.BF16 R8, R4.reuse, R22, R8 ;  /* 0x000000160408723c */ /* 0x048ff60000041808 */
[----:B------:R-:W-:Y:S11]  /*6d6a0*/  @!UPT UIADD3 URZ, URZ, URZ, URZ ;  /* 0x0000003f3f3ff290 */ /* 0x000ff6000fffe03f */
[----:B------:R-:W-:Y:S01]  /*6d6b0*/  @!UPT UIADD3 URZ, URZ, URZ, URZ ;  /* 0x0000003f3f3ff290 */ /* 0x000fe2000fffe03f */
        /* <DEDUP_REMOVED lines=26> */
[----:B------:R-:W4:Y:S02]  /*6d860*/  LDL.LU.64 R20, [R1+0x2e90] ;  /* 0x002e900001147983 */ /* 0x000f240000300a00 */
[----:B----4-:R-:W-:Y:S11]  /*6d870*/  HMMA.16816.F32.BF16 R20, R4, R18, R20 ;  /* 0x000000120414723c */ /* 0x010ff60000041814 */
[----:B------:R-:W-:Y:S11]  /*6d880*/  @!UPT UIADD3 URZ, URZ, URZ, URZ ;  /* 0x0000003f3f3ff290 */ /* 0x000ff6000fffe03f */
[----:B------:R-:W-:Y:S01]  /*6d890*/  @!UPT UIADD3 URZ, URZ, URZ, URZ ;  /* 0x0000003f3f3ff290 */ /* 0x000fe2000fffe03f */
[----:B------:R-:W-:Y:S01]  /*6d8a0*/  STL.64 [R1+0xd10], R20 ;  /* 0x000d101401007387 */ /* 0x000fe20000100a00 */
[----:B------:R0:W-:Y:S03]  /*6d8b0*/  STL.64 [R1+0xd18], R22 ;  /* 0x000d181601007387 */ /* 0x0001e60000100a00 */
[----:B0-----:R-:W2:Y:S01]  /*6d8c0*/  LDL.LU.64 R22, [R1+0x2e88] ;  /* 0x002e880001167983 */ /* 0x001ea20000300a00 */
[----:B------:R-:W2:Y:S02]  /*6d8d0*/  LDL.LU.64 R20, [R1+0x2e80] ;  /* 0x002e800001147983 */ /* 0x000ea40000300a00 */
[----:B------:R-:W-:-:S05]  /*6d8e0*/  IMAD.MOV.U32 R11, RZ, RZ, R19 ;  /* 0x000000ffff0b7224 */ /* 0x000fca00078e0013 */
[----:B------:R-:W-:Y:S01]  /*6d8f0*/  STL.64 [R1+0x2df8], R10 ;  /* 0x002df80a01007387 */ /* 0x000fe20000100a00 */
[----:B------:R2:W-:Y:S02]  /*6d900*/  STL.64 [R1+0x2df0], R8 ;  /* 0x002df00801007387 */ /* 0x0005e40000100a00 */
[----:B--2---:R-:W-:Y:S07]  /*6d910*/  HMMA.16816.F32.BF16 R8, R4, R26, R20 ;  /* 0x0000001a0408723c */ /* 0x004fee0000041814 */
[----:B------:R-:W-:-:S02]  /*6d920*/  IMAD.MOV.U32 R21, RZ, RZ, R26 ;  /* 0x000000ffff157224 */ /* 0x000fc400078e001a */
[----:B------:R-:W-:Y:S11]  /*6d930*/  IMAD.MOV.U32 R20, RZ, RZ, R27 ;  /* 0x000000ffff147224 */ /* 0x000ff600078e001b */
[----:B------:R-:W-:Y:S03]  /*6d940*/  @!UPT UIADD3 URZ, URZ, URZ, URZ ;  /* 0x0000003f3f3ff290 */ /* 0x000fe6000fffe03f */
[----:B------:R-:W-:Y:S01]  /*6d950*/  STL.64 [R1+0xce0], R8 ;  /* 0x000ce00801007387 */ /* 0x000fe20000100a00 */
[----:B------:R0:W-:Y:S02]  /*6d960*/  STL.64 [R1+0xce8], R10 ;  /* 0x000ce80a01007387 */ /* 0x0001e40000100a00 */
[----:B------:R-:W-:Y:S01]  /*6d970*/  STL.64 [R1+0x2e78], R20 ;  /* 0x002e781401007387 */ /* 0x000fe20000100a00 */
[----:B0-----:R-:W2:Y:S04]  /*6d980*/  LDL.64 R10, [R1+0x8] ;  /* 0x00000800010a7983 */ /* 0x001ea80000100a00 */
[----:B--2---:R0:W-:Y:S01]  /*6d990*/  STL.64 [R1+0x2e10], R10 ;  /* 0x002e100a01007387 */ /* 0x0041e20000100a00 */
[----:B------:R-:W2:Y:S02]  /*6d9a0*/  LDL.LU R8, [R1+0x770] ;  /* 0x0007700001087983 */ /* 0x000ea40000300800 */
[----:B------:R-:W2:Y:S01]  /*6d9b0*/  LDL.LU R9, [R1+0x774] ;  /* 0x0007740001097983 */ /* 0x000ea20000300800 */
[----:B0-----:R-:W3:Y:S01]  /*6d9c0*/  LDL.LU R10, [R1+0x778] ;  /* 0x00077800010a7983 */ /* 0x001ee20000300800 */
[----:B------:R-:W3:Y:S03]  /*6d9d0*/  LDL.LU R11, [R1+0x77c] ;  /* 0x00077c00010b7983 */ /* 0x000ee60000300800 */
[----:B---3--:R-:W-:Y:S01]  /*6d9e0*/  STL.64 [R1+0x2e20], R10 ;  /* 0x002e200a01007387 */ /* 0x008fe20000100a00 */
[----:B--2---:R-:W-:Y:S02]  /*6d9f0*/  STL.64 [R1+0x2e18], R8 ;  /* 0x002e180801007387 */ /* 0x004fe40000100a00 */
[----:B------:R-:W2:Y:S02]  /*6da00*/  LDL.LU R24, [R1+0x7a0] ;  /* 0x0007a00001187983 */ /* 0x000ea40000300800 */
[----:B------:R-:W2:Y:S01]  /*6da10*/  LDL.LU R25, [R1+0x7a4] ;  /* 0x0007a40001197983 */ /* 0x000ea20000300800 */
[----:B------:R-:W3:Y:S01]  /*6da20*/  LDL.LU R26, [R1+0x7a8] ;  /* 0x0007a800011a7983 */ /* 0x000ee20000300800 */
[----:B------:R-:W3:Y:S02]  /*6da30*/  LDL.LU R27, [R1+0x7ac] ;  /* 0x0007ac00011b7983 */ /* 0x000ee40000300800 */
        /* <DEDUP_REMOVED lines=12> */
[----:B------:R-:W-:Y:S02]  /*6db00*/  IMAD.MOV.U32 R12, RZ, RZ, R18 ;  /* 0x000000ffff0c7224 */ /* 0x000fe400078e0012 */
[----:B------:R-:W0:Y:S04]  /*6db10*/  LDSM.16.MT88.4 R16, [R13+0x1c200] ;  /* 0x01c200000d10783b */ /* 0x000e280000004200 */
[----:B---3--:R1:W-:Y:S01]  /*6db20*/  STL.64 [R1+0x2e70], R26 ;  /* 0x002e701a01007387 */ /* 0x0083e20000100a00 */
[----:B--2---:R-:W-:Y:S03]  /*6db30*/  STL.64 [R1+0x2e68], R24 ;  /* 0x002e681801007387 */ /* 0x004fe60000100a00 */
[----:B-1----:R-:W4:Y:S01]  /*6db40*/  LDL.64 R26, [R1+0x68] ;  /* 0x00006800011a7983 */ /* 0x002f220000100a00 */
[----:B------:R-:W-:Y:S02]  /*6db50*/  STL.64 [R1+0x2e38], R10 ;  /* 0x002e380a01007387 */ /* 0x000fe40000100a00 */
[----:B------:R-:W-:Y:S02]  /*6db60*/  STL.64 [R1+0x2e08], R14 ;  /* 0x002e080e01007387 */ /* 0x000fe40000100a00 */
[----:B------:R1:W-:Y:S02]  /*6db70*/  STL.64 [R1+0x2e00], R12 ;  /* 0x002e000c01007387 */ /* 0x0003e40000100a00 */
[----:B-1----:R-:W2:Y:S01]  /*6db80*/  LDL.LU R12, [R1+0x760] ;  /* 0x00076000010c7983 */ /* 0x002ea20000300800 */
[----:B------:R-:W2:Y:S02]  /*6db90*/  LDL.LU R13, [R1+0x764] ;  /* 0x00076400010d7983 */ /* 0x000ea40000300800 */
[----:B------:R-:W3:Y:S02]  /*6dba0*/  LDL.LU R14, [R1+0x768] ;  /* 0x00076800010e7983 */ /* 0x000ee40000300800 */
[----:B------:R-:W3:Y:S01]  /*6dbb0*/  LDL.LU R15, [R1+0x76c] ;  /* 0x00076c00010f7983 */ /* 0x000ee20000300800 */
[----:B------:R-:W2:Y:S04]  /*6dbc0*/  LDL.64 R10, [R1+0x38] ;  /* 0x00003800010a7983 */ /* 0x000ea80000100a00 */
[----:B---3--:R-:W-:Y:S01]  /*6dbd0*/  STL.64 [R1+0x2e30], R14 ;  /* 0x002e300e01007387 */ /* 0x008fe20000100a00 */
[----:B--2---:R1:W-:Y:S03]  /*6dbe0*/  STL.64 [R1+0x2e28], R12 ;  /* 0x002e280c01007387 */ /* 0x0043e60000100a00 */
[----:B-1----:R-:W2:Y:S01]  /*6dbf0*/  LDL.LU R12, [R1+0x780] ;  /* 0x00078000010c7983 */ /* 0x002ea20000300800 */
[----:B------:R-:W2:Y:S02]  /*6dc00*/  LDL.LU R13, [R1+0x784] ;  /* 0x00078400010d7983 */ /* 0x000ea40000300800 */
[----:B------:R-:W3:Y:S02]  /*6dc10*/  LDL.LU R14, [R1+0x788] ;  /* 0x00078800010e7983 */ /* 0x000ee40000300800 */
[----:B------:R-:W3:Y:S01]  /*6dc20*/  LDL.LU R15, [R1+0x78c] ;  /* 0x00078c00010f7983 */ /* 0x000ee20000300800 */
[----:B----4-:R-:W-:Y:S01]  /*6dc30*/  HMMA.16816.F32.BF16 R20, R4, R26, R20 ;  /* 0x0000001a0414723c */ /* 0x010fe20000041814 */
[----:B---3--:R-:W-:Y:S01]  /*6dc40*/  STL.64 [R1+0x2e48], R14 ;  /* 0x002e480e01007387 */ /* 0x008fe20000100a00 */
[----:B--2---:R1:W-:Y:S03]  /*6dc50*/  STL.64 [R1+0x2e40], R12 ;  /* 0x002e400c01007387 */ /* 0x0043e60000100a00 */
[----:B-1----:R-:W2:Y:S01]  /*6dc60*/  LDL.LU R12, [R1+0x790] ;  /* 0x00079000010c7983 */ /* 0x002ea20000300800 */
[----:B------:R-:W2:Y:S02]  /*6dc70*/  LDL.LU R13, [R1+0x794] ;  /* 0x00079400010d7983 */ /* 0x000ea40000300800 */
[----:B------:R-:W2:Y:S02]  /*6dc80*/  LDL.LU R14, [R1+0x798] ;  /* 0x00079800010e7983 */ /* 0x000ea40000300800 */
[----:B------:R-:W2:Y:S01]  /*6dc90*/  LDL.LU R15, [R1+0x79c] ;  /* 0x00079c00010f7983 */ /* 0x000ea20000300800 */
[----:B0-----:R0:W-:Y:S01]  /*6dca0*/  STL.64 [R1+0x2ca8], R18 ;  /* 0x002ca81201007387 */ /* 0x0011e20000100a00 */
[----:B------:R-:W-:Y:S03]  /*6dcb0*/  STL.64 [R1+0x2ca0], R16 ;  /* 0x002ca01001007387 */ /* 0x000fe60000100a00 */
[----:B0-----:R-:W3:Y:S08]  /*6dcc0*/  LDL.64 R18, [R1+0x58] ;  /* 0x0000580001127983 */ /* 0x001ef00000100a00 */
[----:B------:R0:W-:Y:S02]  /*6dcd0*/  STL.64 [R1+0xd00], R20 ;  /* 0x000d001401007387 */ /* 0x0001e40000100a00 */
[----:B------:R1:W-:Y:S01]  /*6dce0*/  STL.64 [R1+0xd08], R22 ;  /* 0x000d081601007387 */ /* 0x0003e20000100a00 */
[----:B0-----:R-:W4:Y:S01]  /*6dcf0*/  LDL.LU.64 R20, [R1+0x2e78] ;  /* 0x002e780001147983 */ /* 0x001f220000300a00 */
[----:B-1----:R-:W-:-:S02]  /*6dd00*/  IMAD.MOV.U32 R23, RZ, RZ, R26 ;  /* 0x000000ffff177224 */ /* 0x002fc400078e001a */
[----:B------:R-:W-:Y:S02]  /*6dd10*/  IMAD.MOV.U32 R22, RZ, RZ, R27 ;  /* 0x000000ffff167224 */ /* 0x000fe400078e001b */
[----:B------:R-:W3:Y:S01]  /*6dd20*/  LDL.LU.64 R26, [R1+0x2e70] ;  /* 0x002e7000011a7983 */ /* 0x000ee20000300a00 */
[----:B------:R-:W3:Y:S02]  /*6dd30*/  LDL.LU.64 R24, [R1+0x2e68] ;  /* 0x002e680001187983 */ /* 0x000ee40000300a00 */
        /* <DEDUP_REMOVED lines=8> */
[----:B------:R-:W2:Y:S02]  /*6ddc0*/  LDL.LU R16, [R1+0x370] ;  /* 0x0003700001107983 */ /* 0x000ea40000300800 */
[----:B------:R-:W2:Y:S01]  /*6ddd0*/  LDL.LU R17, [R1+0x374] ;  /* 0x0003740001117983 */ /* 0x000ea20000300800 */
[----:B------:R-:W2:Y:S01]  /*6dde0*/  LDL.LU R18, [R1+0x378] ;  /* 0x0003780001127983 */ /* 0x000ea20000300800 */
[----:B------:R-:W2:Y:S03]  /*6ddf0*/  LDL.LU R19, [R1+0x37c] ;  /* 0x00037c0001137983 */ /* 0x000ea60000300800 */
[----:B--2---:R0:W-:Y:S01]  /*6de00*/  STL.64 [R1+0x2cc0], R18 ;  /* 0x002cc01201007387 */ /* 0x0041e20000100a00 */
[----:B------:R-:W-:Y:S03]  /*6de10*/  STL.64 [R1+0x2cb8], R16 ;  /* 0x002cb81001007387 */ /* 0x000fe60000100a00 */
[----:B0-----:R-:W3:Y:S02]  /*6de20*/  LDL.64 R18, [R1+0x48] ;  /* 0x0000480001127983 */ /* 0x001ee40000100a00 */
[C---:B---3--:R-:W-:Y:S11]  /*6de30*/  HMMA.16816.F32.BF16 R24, R4.reuse, R18, R24 ;  /* 0x000000120418723c */ /* 0x048ff60000041818 */
[----:B------:R-:W-:Y:S11]  /*6de40*/  @!UPT UIADD3 URZ, URZ, URZ, URZ ;  /* 0x0000003f3f3ff290 */ /* 0x000ff6000fffe03f */
[----:B------:R-:W-:Y:S01]  /*6de50*/  @!UPT UIADD3 URZ, URZ, URZ, URZ ;  /* 0x0000003f3f3ff290 */ /* 0x000fe2000fffe03f */
[----:B------:R-:W-:Y:S01]  /*6de60*/  STL.64 [R1+0xb50], R24 ;  /* 0x000b501801007387 */ /* 0x000fe20000100a00 */
[----:B------:R0:W-:Y:S03]  /*6de70*/  STL.64 [R1+0xb58], R26 ;  /* 0x000b581a01007387 */ /* 0x0001e60000100a00 */
[----:B0-----:R-:W2:Y:S01]  /*6de80*/  LDL.LU.64 R26, [R1+0x2e50] ;  /* 0x002e5000011a7983 */ /* 0x001ea20000300a00 */
[----:B------:R-:W3:Y:S02]  /*6de90*/  LDL.LU R16, [R1+0x380] ;  /* 0x0003800001107983 */ /* 0x000ee40000300800 */
[----:B------:R-:W-:Y:S02]  /*6dea0*/  IMAD.MOV.U32 R25, RZ, RZ, R18 ;  /* 0x000000ffff197224 */ /* 0x000fe400078e0012 */
[----:B------:R-:W3:Y:S02]  /*6deb0*/  LDL.LU R17, [R1+0x384] ;  /* 0x0003840001117983 */ /* 0x000ee40000300800 */
[----:B------:R-:W-:Y:S01]  /*6dec0*/  IMAD.MOV.U32 R24, RZ, RZ, R19 ;  /* 0x000000ffff187224 */ /* 0x000fe200078e0013 */
[----:B------:R-:W2:Y:S01]  /*6ded0*/  LDL.LU R18, [R1+0x388] ;  /* 0x0003880001127983 */ /* 0x000ea20000300800 */
[----:B------:R-:W2:Y:S01]  /*6dee0*/  LDL.LU R19, [R1+0x38c] ;  /* 0x00038c0001137983 */ /* 0x000ea20000300800 */
[C---:B------:R-:W-:Y:S02]  /*6def0*/  HMMA.16816.F32.BF16 R12, R4.reuse, R10, R12 ;  /* 0x0000000a040c723c */ /* 0x040fe4000004180c */
[----:B--2---:R0:W-:Y:S01]  /*6df00*/  STL.64 [R1+0x2cd0], R18 ;  /* 0x002cd01201007387 */ /* 0x0041e20000100a00 */
[----:B---3--:R1:W-:Y:S03]  /*6df10*/  STL.64 [R1+0x2cc8], R16 ;  /* 0x002cc81001007387 */ /* 0x0083e60000100a00 */
[----:B0-----:R-:W2:Y:S11]  /*6df20*/  LDL.64 R18, [R1+0x18] ;  /* 0x0000180001127983 */ /* 0x001eb60000100a00 */
[----:B------:R-:W-:Y:S06]  /*6df30*/  @!UPT UIADD3 URZ, URZ, URZ, URZ ;  /* 0x0000003f3f3ff290 */ /* 0x000fec000fffe03f */
[----:B------:R-:W-:Y:S02]  /*6df40*/  STL.64 [R1+0xb30], R12 ;  /* 0x000b300c01007387 */ /* 0x000fe40000100a00 */
[----:B------:R0:W-:Y:S02]  /*6df50*/  STL.64 [R1+0xb38], R14 ;  /* 0x000b380e01007387 */ /* 0x0001e40000100a00 */
[----:B-1----:R-:W-:Y:S02]  /*6df60*/  IMAD.MOV.U32 R17, RZ, RZ, R10 ;  /* 0x000000ffff117224 */ /* 0x002fe400078e000a */
[----:B------:R-:W-:Y:S01]  /*6df70*/  IMAD.MOV.U32 R16, RZ, RZ, R11 ;  /* 0x000000ffff107224 */ /* 0x000fe200078e000b */
[----:B0-----:R-:W3:Y:S01]  /*6df80*/  LDL.LU.64 R14, [R1+0x2e48] ;  /* 0x002e4800010e7983 */ /* 0x001ee20000300a00 */
[----:B------:R-:W3:Y:S02]  /*6df90*/  LDL.LU.64 R12, [R1+0x2e40] ;  /* 0x002e4000010c7983 */ /* 0x000ee40000300a00 */
[----:B------:R-:W3:Y:S02]  /*6dfa0*/  LDL.LU.64 R10, [R1+0x2e38] ;  /* 0x002e3800010a7983 */ /* 0x000ee40000300a00 */
[C---:B---3--:R-:W-:Y:S01]  /*6dfb0*/  HMMA.16816.F32.BF16 R8, R4.reuse, R10, R12 ;  /* 0x0000000a0408723c */ /* 0x048fe2000004180c */
[----:B------:R-:W3:Y:S01]  /*6dfc0*/  LDL.LU.64 R14, [R1+0x2e30] ;  /* 0x002e3000010e7983 */ /* 0x000ee20000300a00 */
[----:B------:R-:W3:Y:S11]  /*6dfd0*/  LDL.LU.64 R12, [R1+0x2e28] ;  /* 0x002e2800010c7983 */ /* 0x000ef60000300a00 */
        /* <DEDUP_REMOVED lines=10> */
[----:B0-----:R-:W3:Y:S01]  /*6e080*/  LDL.LU.64 R10, [R1+0x2e10] ;  /* 0x002e1000010a7983 */ /* 0x001ee20000300a00 */
[----:B------:R0:W-:Y:S03]  /*6e090*/  STL.64 [R1+0x2ce0], R18 ;  /* 0x002ce01201007387 */ /* 0x0001e60000100a00 */
[----:B0-----:R-:W2:Y:S01]  /*6e0a0*/  LDL.64 R18, [R1+0x28] ;  /* 0x0000280001127983 */ /* 0x001ea20000100a00 */
[----:B---3--:R-:W-:Y:S01]  /*6e0b0*/  HMMA.16816.F32.BF16 R12, R4, R10, R12 ;  /* 0x0000000a040c723c */ /* 0x008fe2000004180c */
[----:B------:R-:W-:-:S02]  /*6e0c0*/  IMAD.MOV.U32 R2, RZ, RZ, R10 ;  /* 0x000000ffff027224 */ /* 0x000fc400078e000a */
[----:B------:R-:W-:Y:S01]  /*6e0d0*/  IMAD.MOV.U32 R0, RZ, RZ, R11 ;  /* 0x000000ffff007224 */ /* 0x000fe200078e000b */
[----:B--2---:R0:W-:Y:S11]  /*6e0e0*/  STL.64 [R1+0x2cf8], R18 ;  /* 0x002cf81201007387 */ /* 0x0041f60000100a00 */
[----:B------:R-:W-:Y:S08]  /*6e0f0*/  @!UPT UIADD3 URZ, URZ, URZ, URZ ;  /* 0x0000003f3f3ff290 */ /* 0x000ff0000fffe03f */
[----:B------:R-:W-:Y:S01]  /*6e100*/  STL.64 [R1+0x940], R12 ;  /* 0x0009400c01007387 */ /* 0x000fe20000100a00 */
[----:B------:R1:W-:Y:S02]  /*6e110*/  STL.64 [R1+0x948], R14 ;  /* 0x0009480e01007387 */ /* 0x0003e40000100a00 */
[----:B0-----:R-:W-:Y:S02]  /*6e120*/  IMAD.MOV.U32 R18, RZ, RZ, R17 ;  /* 0x000000ffff127224 */ /* 0x001fe400078e0011 */
[----:B------:R-:W-:Y:S01]  /*6e130*/  IMAD.MOV.U32 R19, RZ, RZ, R16 ;  /* 0x000000ffff137224 */ /* 0x000fe200078e0010 */
[----:B-1----:R-:W2:Y:S01]  /*6e140*/  LDL.LU.64 R14, [R1+0x2e08] ;  /* 0x002e0800010e7983 */ /* 0x002ea20000300a00 */
[----:B------:R-:W3:Y:S02]  /*6e150*/  LDL.LU.64 R12, [R1+0x2e00] ;  /* 0x002e0000010c7983 */ /* 0x000ee40000300a00 */
[----:B------:R-:W2:Y:S02]  /*6e160*/  LDL.LU.64 R10, [R1+0x2df8] ;  /* 0x002df800010a7983 */ /* 0x000ea40000300a00 */
[----:B------:R-:W2:Y:S01]  /*6e170*/  LDL.LU.64 R8, [R1+0x2df0] ;  /* 0x002df00001087983 */ /* 0x000ea20000300a00 */
[----:B------:R0:W-:Y:S01]  /*6e180*/  STL.64 [R1+0x2d10], R18 ;  /* 0x002d101201007387 */ /* 0x0001e20000100a00 */
[----:B------:R-:W2:Y:S02]  /*6e190*/  LDL.LU R16, [R1+0x750] ;  /* 0x0007500001107983 */ /* 0x000ea40000300800 */
[----:B------:R-:W2:Y:S01]  /*6e1a0*/  LDL.LU R17, [R1+0x754] ;  /* 0x0007540001117983 */ /* 0x000ea20000300800 */
[----:B0-----:R-:W2:Y:S01]  /*6e1b0*/  LDL.LU R18, [R1+0x758] ;  /* 0x0007580001127983 */ /* 0x001ea20000300800 */
[----:B------:R-:W2:Y:S02]  /*6e1c0*/  LDL.LU R19, [R1+0x75c] ;  /* 0x00075c0001137983 */ /* 0x000ea40000300800 */
[----:B--2---:R-:W-:Y:S11]  /*6e1d0*/  HMMA.16816.F32.BF16 R16, R4, R26, R16 ;  /* 0x0000001a0410723c */ /* 0x004ff60000041810 */
[----:B------:R-:W-:Y:S11]  /*6e1e0*/  @!UPT UIADD3 URZ, URZ, URZ, URZ ;  /* 0x0000003f3f3ff290 */ /* 0x000ff6000fffe03f */
[----:B------:R-:W-:Y:S01]  /*6e1f0*/  @!UPT UIADD3 URZ, URZ, URZ, URZ ;  /* 0x0000003f3f3ff290 */ /* 0x000fe2000fffe03f */
[----:B------:R-:W-:Y:S01]  /*6e200*/  STL.64 [R1+0x930], R16 ;  /* 0x0009301001007387 */ /* 0x000fe20000100a00 */
[----:B------:R0:W-:Y:S02]  /*6e210*/  STL.64 [R1+0x938], R18 ;  /* 0x0009381201007387 */ /* 0x0001e40000100a00 */
[----:B0-----:R-:W-:Y:S02]  /*6e220*/  IMAD.MOV.U32 R18, RZ, RZ, R25 ;  /* 0x000000ffff127224 */ /* 0x001fe400078e0019 */
[----:B------:R-:W-:-:S05]  /*6e230*/  IMAD.MOV.U32 R19, RZ, RZ, R24 ;  /* 0x000000ffff137224 */ /* 0x000fca00078e0018 */
[----:B------:R-:W-:Y:S01]  /*6e240*/  STL.64 [R1+0x2d28], R18 ;  /* 0x002d281201007387 */ /* 0x000fe20000100a00 */
[----:B------:R0:W-:Y:S02]  /*6e250*/  STL.64 [R1+0x2cd8], R26 ;  /* 0x002cd81a01007387 */ /* 0x0001e40000100a00 */
[----:B------:R-:W2:Y:S02]  /*6e260*/  LDL.LU R24, [R1+0x390] ;  /* 0x0003900001187983 */ /* 0x000ea40000300800 */
[----:B------:R-:W2:Y:S01]  /*6e270*/  LDL.LU R25, [R1+0x394] ;  /* 0x0003940001197983 */ /* 0x000ea20000300800 */
[----:B0-----:R-:W2:Y:S01]  /*6e280*/  LDL.LU R26, [R1+0x398] ;  /* 0x00039800011a7983 */ /* 0x001ea20000300800 */
[----:B------:R-:W2:Y:S02]  /*6e290*/  LDL.LU R27, [R1+0x39c] ;  /* 0x00039c00011b7983 */ /* 0x000ea40000300800 */
[----:B------:R-:W-:Y:S02]  /*6e2a0*/  IMAD.MOV.U32 R18, RZ, RZ, R29 ;  /* 0x000000ffff127224 */ /* 0x000fe400078e001d */
        /* <DEDUP_REMOVED lines=19> */
[----:B------:R3:W-:Y:S02]  /*6e3e0*/  STL.64 [R1+0x2d70], R18 ;  /* 0x002d701201007387 */ /* 0x0007e40000100a00 */
[----:B---3--:R-:W-:Y:S02]  /*6e3f0*/  IMAD.MOV.U32 R18, RZ, RZ, R12 ;  /* 0x000000ffff127224 */ /* 0x008fe400078e000c */
[----:B------:R-:W-:Y:S01]  /*6e400*/  IMAD.MOV.U32 R19, RZ, RZ, R11 ;  /* 0x000000ffff137224 */ /* 0x000fe200078e000b */
[----:B--2---:R-:W-:Y:S01]  /*6e410*/  STL.64 [R1+0x2d20], R26 ;  /* 0x002d201a01007387 */ /* 0x004fe20000100a00 */
[----:B------:R0:W-:Y:S03]  /*6e420*/  STL.64 [R1+0x2d18], R24 ;  /* 0x002d181801007387 */ /* 0x0001e60000100a00 */
        /* <DEDUP_REMOVED lines=32> */
[----:B------:R-:W4:Y:S04]  /*6e630*/  LDL.LU R11, [R1+0x74c] ;  /* 0x00074c00010b7983 */ /* 0x000f280000300800 */
        /* <DEDUP_REMOVED lines=34> */
[----:B------:R-:W-:Y:S01]  /*6e860*/  IMAD.MOV.U32 R19, RZ, RZ, R3 ;  /* 0x000000ffff137224 */ /* 0x000fe200078e0003 */
[----:B---3--:R-:W-:Y:S02]  /*6e870*/  HMMA.16816.F32.BF16 R4, R4, R10, R20 ;  /* 0x0000000a0404723c */ /* 0x008fe40000041814 */
[----:B------:R-:W2:Y:S01]  /*6e880*/  LDL.LU.64 R22, [R1+0x2de0] ;  /* 0x002de00001167983 */ /* 0x000ea20000300a00 */
[----:B------:R-:W2:Y:S11]  /*6e890*/  LDL.LU.64 R20, [R1+0x2dd8] ;  /* 0x002dd80001147983 */ /* 0x000eb60000300a00 */
[----:B------:R-:W-:Y:S09]  /*6e8a0*/  @!UPT UIADD3 URZ, URZ, URZ, URZ ;  /* 0x0000003f3f3ff290 */ /* 0x000ff2000fffe03f */
[----:B------:R0:W-:Y:S01]  /*6e8b0*/  STL.64 [R1+0x520], R4 ;  /* 0x0005200401007387 */ /* 0x0001e20000100a00 */
[----:B------:R1:W-:Y:S03]  /*6e8c0*/  STL.64 [R1+0x528], R6 ;  /* 0x0005280601007387 */ /* 0x0003e60000100a00 */
[----:B0-----:R-:W3:Y:S01]  /*6e8d0*/  LDL.LU R4, [R1+0x420] ;  /* 0x0004200001047983 */ /* 0x001ee20000300800 */
[----:B------:R-:W3:Y:S02]  /*6e8e0*/  LDL.LU R5, [R1+0x424] ;  /* 0x0004240001057983 */ /* 0x000ee40000300800 */
[----:B-1----:R-:W3:Y:S02]  /*6e8f0*/  LDL.LU R6, [R1+0x428] ;  /* 0x0004280001067983 */ /* 0x002ee40000300800 */
[----:B------:R-:W3:Y:S01]  /*6e900*/  LDL.LU R7, [R1+0x42c] ;  /* 0x00042c0001077983 */ /* 0x000ee20000300800 */
[----:B------:R-:W-:Y:S01]  /*6e910*/  STL.64 [R1+0x2cb0], R10 ;  /* 0x002cb00a01007387 */ /* 0x000fe20000100a00 */
        /* <DEDUP_REMOVED lines=91> */
[----:B------:R-:W3:Y:S02]  /*6eed0*/  LDL.LU.64 R16, [R1+0x2cc8] ;  /* 0x002cc80001107983 */ /* 0x000ee40000300a00 */
[C---:B---3--:R-:W-:Y:S01]  /*6eee0*/  HMMA.16816.F32.BF16 R8, R20.reuse, R10, R16 ;  /* 0x0000000a1408723c */ /* 0x048fe20000041810 */
[----:B------:R-:W2:Y:S01]  /*6eef0*/  LDL.LU.64 R18, [R1+0x2cc0] ;  /* 0x002cc00001127983 */ /* 0x000ea20000300a00 */
[----:B------:R-:W2:Y:S11]  /*6ef00*/  LDL.LU.64 R16, [R1+0x2cb8] ;  /* 0x002cb80001107983 */ /* 0x000eb60000300a00 */
[----:B------:R-:W-:Y:S10]  /*6ef10*/  @!UPT UIADD3 URZ, URZ, URZ, URZ ;  /* 0x0000003f3f3ff290 */ /* 0x000ff4000fffe03f */
[----:B------:R0:W-:Y:S01]  /*6ef20*/  STL.64 [R1+0x5a0], R8 ;  /* 0x0005a00801007387 */ /* 0x0001e20000100a00 */
[----:B------:R1:W-:Y:S03]  /*6ef30*/  STL.64 [R1+0x5a8], R10 ;  /* 0x0005a80a01007387 */ /* 0x0003e60000100a00 */
[----:B0-----:R-:W3:Y:S01]  /*6ef40*/  LDL.LU R8, [R1+0x730] ;  /* 0x0007300001087983 */ /* 0x001ee20000300800 */
[C---:B--2---:R-:W-:Y:S11]  /*6ef50*/  HMMA.16816.F32.BF16 R16, R20.reuse, R26, R16 ;  /* 0x0000001a1410723c */ /* 0x044ff60000041810 */
[----:B------:R-:W-:Y:S11]  /*6ef60*/  @!UPT UIADD3 URZ, URZ, URZ, URZ ;  /* 0x0000003f3f3ff290 */ /* 0x000ff6000fffe03f */
[----:B------:R-:W-:Y:S01]  /*6ef70*/  @!UPT UIADD3 URZ, URZ, URZ, URZ ;  /* 0x0000003f3f3ff290 */ /* 0x000fe2000fffe03f */
[----:B------:R-:W-:Y:S01]  /*6ef80*/  STL.64 [R1+0x590], R16 ;  /* 0x0005901001007387 */ /* 0x000fe20000100a00 */
[----:B------:R-:W-:Y:S02]  /*6ef90*/  STL.64 [R1+0x598], R18 ;  /* 0x0005981201007387 */ /* 0x000fe40000100a00 */
[----:B------:R-:W3:Y:S02]  /*6efa0*/  LDL.LU R9, [R1+0x734] ;  /* 0x0007340001097983 */ /* 0x000ee40000300800 */
[----:B-1----:R-:W3:Y:S01]  /*6efb0*/  LDL.LU R10, [R1+0x738] ;  /* 0x00073800010a7983 */ /* 0x002ee20000300800 */
[----:B------:R-:W3:Y:S01]  /*6efc0*/  LDL.LU R11, [R1+0x73c] ;  /* 0x00073c00010b7983 */ /* 0x000ee20000300800 */
[----:B------:R0:W-:Y:S03]  /*6efd0*/  STL.64 [R1+0x2c18], R26 ;  /* 0x002c181a01007387 */ /* 0x0001e60000100a00 */
[----:B0-----:R-:W2:Y:S04]  /*6efe0*/  LDL.64 R26, [R1+0x68] ;  /* 0x00006800011a7983 */ /* 0x001ea80000100a00 */
[----:B--2---:R0:W-:Y:S01]  /*6eff0*/  STL.64 [R1+0x2c38], R26 ;  /* 0x002c381a01007387 */ /* 0x0041e20000100a00 */
[----:B------:R-:W2:Y:S02]  /*6f000*/  LDL.LU R24, [R1+0x300] ;  /* 0x0003000001187983 */ /* 0x000ea40000300800 */
[----:B------:R-:W2:Y:S01]  /*6f010*/  LDL.LU R25, [R1+0x304] ;  /* 0x0003040001197983 */ /* 0x000ea20000300800 */
[----:B0-----:R-:W4:Y:S01]  /*6f020*/  LDL.LU R26, [R1+0x308] ;  /* 0x00030800011a7983 */ /* 0x001f220000300800 */
[----:B------:R-:W4:Y:S03]  /*6f030*/  LDL.LU R27, [R1+0x30c] ;  /* 0x00030c00011b7983 */ /* 0x000f260000300800 */
[----:B----4-:R0:W-:Y:S01]  /*6f040*/  STL.64 [R1+0x2c48], R26 ;  /* 0x002c481a01007387 */ /* 0x0101e20000100a00 */
[----:B--2---:R-:W-:Y:S03]  /*6f050*/  STL.64 [R1+0x2c40], R24 ;  /* 0x002c401801007387 */ /* 0x004fe60000100a00 */
[----:B0-----:R-:W2:Y:S01]  /*6f060*/  LDL.64 R26, [R1+0x88] ;  /* 0x00008800011a7983 */ /* 0x001ea20000100a00 */
[----:B---3--:R-:W-:Y:S03]  /*6f070*/  HMMA.16816.F32.BF16 R8, R20, R14, R8 ;  /* 0x0000000e1408723c */ /* 0x008fe60000041808 */
[----:B--2---:R0:W-:Y:S02]  /*6f080*/  STL.64 [R1+0x2c50], R26 ;  /* 0x002c501a01007387 */ /* 0x0041e40000100a00 */
[----:B0-----:R-:W-:-:S02]  /*6f090*/  IMAD.MOV.U32 R26, RZ, RZ, R6 ;  /* 0x000000ffff1a7224 */ /* 0x001fc400078e0006 */
[----:B------:R-:W-:-:S05]  /*6f0a0*/  IMAD.MOV.U32 R27, RZ, RZ, R5 ;  /* 0x000000ffff1b7224 */ /* 0x000fca00078e0005 */
[----:B------:R0:W-:Y:S01]  /*6f0b0*/  STL.64 [R1+0x2c68], R26 ;  /* 0x002c681a01007387 */ /* 0x0001e20000100a00 */
[----:B------:R-:W2:Y:S02]  /*6f0c0*/  LDL.LU R16, [R1+0x360] ;  /* 0x0003600001107983 */ /* 0x000ea40000300800 */
[----:B------:R-:W2:Y:S02]  /*6f0d0*/  LDL.LU R17, [R1+0x364] ;  /* 0x0003640001117983 */ /* 0x000ea40000300800 */
[----:B------:R-:W2:Y:S01]  /*6f0e0*/  LDL.LU R18, [R1+0x368] ;  /* 0x0003680001127983 */ /* 0x000ea20000300800 */
[----:B------:R-:W2:Y:S01]  /*6f0f0*/  LDL.LU R19, [R1+0x36c] ;  /* 0x00036c0001137983 */ /* 0x000ea20000300800 */
[----:B0-----:R-:W-:Y:S02]  /*6f100*/  IMAD.MOV.U32 R26, RZ, RZ, R4 ;  /* 0x000000ffff1a7224 */ /* 0x001fe400078e0004 */
[----:B------:R-:W-:Y:S01]  /*6f110*/  IMAD.MOV.U32 R27, RZ, RZ, R3 ;  /* 0x000000ffff1b7224 */ /* 0x000fe200078e0003 */
[----:B------:R-:W0:Y:S04]  /*6f120*/  LDSM.16.MT88.4 R4, [R13+0x1c280] ;  /* 0x01c280000d04783b */ /* 0x000e280000004200 */
[----:B------:R1:W-:Y:S04]  /*6f130*/  STL.64 [R1+0x2c80], R26 ;  /* 0x002c801a01007387 */ /* 0x0003e80000100a00 */
[----:B-1----:R-:W3:Y:S04]  /*6f140*/  LDL.64 R26, [R1+0xb8] ;  /* 0x0000b800011a7983 */ /* 0x002ee80000100a00 */
[----:B---3--:R1:W-:Y:S04]  /*6f150*/  STL.64 [R1+0x2c98], R26 ;  /* 0x002c981a01007387 */ /* 0x0083e80000100a00 */
[----:B-1----:R-:W3:Y:S01]  /*6f160*/  LDL.64 R26, [R1+0xc8] ;  /* 0x0000c800011a7983 */ /* 0x002ee20000100a00 */
[----:B0-----:R-:W-:Y:S02]  /*6f170*/  STL.64 [R1+0x2ba8], R6 ;  /* 0x002ba80601007387 */ /* 0x001fe40000100a00 */
[----:B------:R0:W-:Y:S02]  /*6f180*/  STL.64 [R1+0x2ba0], R4 ;  /* 0x002ba00401007387 */ /* 0x0001e40000100a00 */
[----:B0-----:R-:W4:Y:S01]  /*6f190*/  LDL.LU R4, [R1+0x350] ;  /* 0x0003500001047983 */ /* 0x001f220000300800 */
[----:B------:R-:W4:Y:S02]  /*6f1a0*/  LDL.LU R5, [R1+0x354] ;  /* 0x0003540001057983 */ /* 0x000f240000300800 */
[----:B------:R-:W4:Y:S02]  /*6f1b0*/  LDL.LU R6, [R1+0x358] ;  /* 0x0003580001067983 */ /* 0x000f240000300800 */
[----:B------:R-:W4:Y:S01]  /*6f1c0*/  LDL.LU R7, [R1+0x35c] ;  /* 0x00035c0001077983 */ /* 0x000f220000300800 */
[----:B------:R-:W-:Y:S01]  /*6f1d0*/  STL.64 [R1+0x580], R8 ;  /* 0x0005800801007387 */ /* 0x000fe20000100a00 */
[----:B------:R0:W-:Y:S03]  /*6f1e0*/  STL.64 [R1+0x588], R10 ;  /* 0x0005880a01007387 */ /* 0x0001e60000100a00 */
[----:B0-----:R-:W2:Y:S01]  /*6f1f0*/  LDL.LU.64 R10, [R1+0x2cb0] ;  /* 0x002cb000010a7983 */ /* 0x001ea20000300a00 */
        /* <DEDUP_REMOVED lines=18> */
[----:B------:R-:W2:Y:S01]  /*6f320*/  LDL.LU R15, [R1+0x34c] ;  /* 0x00034c00010f7983 */ /* 0x000ea20000300800 */
[----:B------:R-:W4:Y:S01]  /*6f330*/  LDL.LU.64 R18, [R1+0x2ca8] ;  /* 0x002ca80001127983 */ /* 0x000f220000300a00 */
[----:B------:R-:W4:Y:S11]  /*6f340*/  LDL.LU.64 R16, [R1+0x2ca0] ;  /* 0x002ca00001107983 */ /* 0x000f360000300a00 */
[----:B------:R0:W-:Y:S02]  /*6f350*/  STL.64 [R1+0x510], R20 ;  /* 0x0005101401007387 */ /* 0x0001e40000100a00 */
[----:B------:R1:W-:Y:S02]  /*6f360*/  STL.64 [R1+0x518], R22 ;  /* 0x0005181601007387 */ /* 0x0003e40000100a00 */
[----:B---3--:R-:W-:Y:S01]  /*6f370*/  IMAD.MOV.U32 R3, RZ, RZ, R27 ;  /* 0x000000ffff037224 */ /* 0x008fe200078e001b */
[----:B0-----:R-:W3:Y:S01]  /*6f380*/  LDL.LU R20, [R1+0x2f0] ;  /* 0x0002f00001147983 */ /* 0x001ee20000300800 */
[----:B------:R-:W3:Y:S02]  /*6f390*/  LDL.LU R21, [R1+0x2f4] ;  /* 0x0002f40001157983 */ /* 0x000ee40000300800 */
[----:B-1----:R-:W3:Y:S02]  /*6f3a0*/  LDL.LU R22, [R1+0x2f8] ;  /* 0x0002f80001167983 */ /* 0x002ee40000300800 */
[----:B------:R-:W3:Y:S01]  /*6f3b0*/  LDL.LU R23, [R1+0x2fc] ;  /* 0x0002fc0001177983 */ /* 0x000ee20000300800 */
[----:B------:R0:W-:Y:S01]  /*6f3c0*/  STL.64 [R1+0x2bb0], R10 ;  /* 0x002bb00a01007387 */ /* 0x0001e20000100a00 */
[----:B------:R-:W2:Y:S02]  /*6f3d0*/  LDL.LU R8, [R1+0x310] ;  /* 0x0003100001087983 */ /* 0x000ea40000300800 */
[----:B------:R-:W2:Y:S01]  /*6f3e0*/  LDL.LU R9, [R1+0x314] ;  /* 0x0003140001097983 */ /* 0x000ea20000300800 */
[----:B0-----:R-:W2:Y:S01]  /*6f3f0*/  LDL.LU R10, [R1+0x318] ;  /* 0x00031800010a7983 */ /* 0x001ea20000300800 */
[----:B------:R-:W2:Y:S01]  /*6f400*/  LDL.LU R11, [R1+0x31c] ;  /* 0x00031c00010b7983 */ /* 0x000ea20000300800 */
[C---:B----4-:R-:W-:Y:S11]  /*6f410*/  HMMA.16816.F32.BF16 R4, R16.reuse, R26, R4 ;  /* 0x0000001a1004723c */ /* 0x050ff60000041804 */
        /* <DEDUP_REMOVED lines=24> */
[----:B------:R-:W4:Y:S11]  /*6f5a0*/  LDL.LU R13, [R1+0x2c58] ;  /* 0x002c5800010d7983 */ /* 0x000f360000300800 */
[----:B------:R-:W-:Y:S09]  /*6f5b0*/  @!UPT UIADD3 URZ, URZ, URZ, URZ ;  /* 0x0000003f3f3ff290 */ /* 0x000ff2000fffe03f */
[----:B------:R-:W-:Y:S01]  /*6f5c0*/  STL.64 [R1+0xe60], R24 ;  /* 0x000e601801007387 */ /* 0x000fe20000100a00 */
[----:B------:R0:W-:Y:S03]  /*6f5d0*/  STL.64 [R1+0xe68], R26 ;  /* 0x000e681a01007387 */ /* 0x0001e60000100a00 */
[----:B0-----:R-:W2:Y:S02]  /*6f5e0*/  LDL.LU.64 R26, [R1+0x2c50] ;  /* 0x002c5000011a7983 */ /* 0x001ea40000300a00 */
[C---:B--2---:R-:W-:Y:S01]  /*6f5f0*/  HMMA.16816.F32.BF16 R8, R16.reuse, R26, R8 ;  /* 0x0000001a1008723c */ /* 0x044fe20000041808 */
[----:B------:R-:W-:Y:S11]  /*6f600*/  IMAD.MOV.U32 R7, RZ, RZ, R27 ;  /* 0x000000ffff077224 */ /* 0x000ff600078e001b */
[----:B------:R-:W-:Y:S11]  /*6f610*/  @!UPT UIADD3 URZ, URZ, URZ, URZ ;  /* 0x0000003f3f3ff290 */ /* 0x000ff6000fffe03f */
[----:B------:R0:W-:Y:S01]  /*6f620*/  STL.64 [R1+0xc90], R8 ;  /* 0x000c900801007387 */ /* 0x0001e20000100a00 */
[----:B------:R-:W-:Y:S02]  /*6f630*/  STL.64 [R1+0xc98], R10 ;  /* 0x000c980a01007387 */ /* 0x000fe40000100a00 */
[----:B0-----:R-:W-:Y:S02]  /*6f640*/  IMAD.MOV.U32 R8, RZ, RZ, R26 ;  /* 0x000000ffff087224 */ /* 0x001fe400078e001a */
[----:B------:R-:W2:Y:S01]  /*6f650*/  LDL.LU.64 R26, [R1+0x2c48] ;  /* 0x002c4800011a7983 */ /* 0x000ea20000300a00 */
[----:B------:R-:W2:Y:S02]  /*6f660*/  LDL.LU.64 R24, [R1+0x2c40] ;  /* 0x002c400001187983 */ /* 0x000ea40000300a00 */
[----:B------:R0:W-:Y:S02]  /*6f670*/  STL.64 [R1+0x2bc0], R6 ;  /* 0x002bc00601007387 */ /* 0x0001e40000100a00 */
[----:B------:R-:W-:Y:S01]  /*6f680*/  STL.64 [R1+0x2bb8], R4 ;  /* 0x002bb80401007387 */ /* 0x000fe20000100a00 */
[----:B0-----:R-:W2:Y:S02]  /*6f690*/  LDL.64 R6, [R1+0x78] ;  /* 0x0000780001067983 */ /* 0x001ea40000100a00 */
[C---:B--2---:R-:W-:Y:S11]  /*6f6a0*/  HMMA.16816.F32.BF16 R24, R16.reuse, R6, R24 ;  /* 0x000000061018723c */ /* 0x044ff60000041818 */
[----:B------:R-:W-:Y:S11]  /*6f6b0*/  @!UPT UIADD3 URZ, URZ, URZ, URZ ;  /* 0x0000003f3f3ff290 */ /* 0x000ff6000fffe03f */
[----:B------:R-:W-:Y:S01]  /*6f6c0*/  @!UPT UIADD3 URZ, URZ, URZ, URZ ;  /* 0x0000003f3f3ff290 */ /* 0x000fe2000fffe03f */
[----:B------:R-:W-:Y:S01]  /*6f6d0*/  STL.64 [R1+0xc60], R24 ;  /* 0x000c601801007387 */ /* 0x000fe20000100a00 */
[----:B------:R0:W-:Y:S03]  /*6f6e0*/  STL.64 [R1+0xc68], R26 ;  /* 0x000c681a01007387 */ /* 0x0001e60000100a00 */
[----:B0-----:R-:W3:Y:S01]  /*6f6f0*/  LDL.LU.64 R26, [R1+0x2c38] ;  /* 0x002c3800011a7983 */ /* 0x001ee20000300a00 */
[----:B------:R-:W-:Y:S02]  /*6f700*/  IMAD.MOV.U32 R10, RZ, RZ, R6 ;  /* 0x000000ffff0a7224 */ /* 0x000fe400078e0006 */
[----:B------:R-:W-:Y:S02]  /*6f710*/  IMAD.MOV.U32 R9, RZ, RZ, R7 ;  /* 0x000000ffff097224 */ /* 0x000fe400078e0007 */
[----:B---3--:R-:W-:Y:S01]  /*6f720*/  HMMA.16816.F32.BF16 R4, R16, R26, R20 ;  /* 0x0000001a1004723c */ /* 0x008fe20000041814 */
[----:B------:R-:W-:-:S02]  /*6f730*/  IMAD.MOV.U32 R11, RZ, RZ, R27 ;  /* 0x000000ffff0b7224 */ /* 0x000fc400078e001b */
[----:B------:R-:W-:Y:S01]  /*6f740*/  IMAD.MOV.U32 R12, RZ, RZ, R26 ;  /* 0x000000ffff0c7224 */ /* 0x000fe200078e001a */
[----:B----4-:R-:W0:Y:S11]  /*6f750*/  LDSM.16.MT88.4 R20, [R13+0x1c300] ;  /* 0x01c300000d14783b */ /* 0x010e360000004200 */
[----:B------:R-:W-:Y:S08]  /*6f760*/  @!UPT UIADD3 URZ, URZ, URZ, URZ ;  /* 0x0000003f3f3ff290 */ /* 0x000ff0000fffe03f */
[----:B------:R-:W-:Y:S01]  /*6f770*/  STL.64 [R1+0xc80], R4 ;  /* 0x000c800401007387 */ /* 0x000fe20000100a00 */
[----:B------:R-:W-:Y:S02]  /*6f780*/  STL.64 [R1+0xc88], R6 ;  /* 0x000c880601007387 */ /* 0x000fe40000100a00 */
[----:B------:R-:W-:Y:S02]  /*6f790*/  STL.64 [R1+0x2bd0], R10 ;  /* 0x002bd00a01007387 */ /* 0x000fe40000100a00 */
[----:B------:R1:W-:Y:S02]  /*6f7a0*/  STL.64 [R1+0x2bc8], R8 ;  /* 0x002bc80801007387 */ /* 0x0003e40000100a00 */
[----:B-1----:R-:W2:Y:S01]  /*6f7b0*/  LDL.LU R8, [R1+0x6d0] ;  /* 0x0006d00001087983 */ /* 0x002ea20000300800 */
[----:B------:R-:W2:Y:S02]  /*6f7c0*/  LDL.LU R9, [R1+0x6d4] ;  /* 0x0006d40001097983 */ /* 0x000ea40000300800 */
[----:B------:R-:W3:Y:S02]  /*6f7d0*/  LDL.LU R10, [R1+0x6d8] ;  /* 0x0006d800010a7983 */ /* 0x000ee40000300800 */
[----:B------:R-:W3:Y:S01]  /*6f7e0*/  LDL.LU R11, [R1+0x6dc] ;  /* 0x0006dc00010b7983 */ /* 0x000ee20000300800 */
[----:B------:R-:W4:Y:S01]  /*6f7f0*/  LDL.LU R24, [R1+0x710] ;  /* 0x0007100001187983 */ /* 0x000f220000300800 */
[----:B------:R-:W4:Y:S02]  /*6f800*/  LDL.LU R25, [R1+0x714] ;  /* 0x0007140001197983 */ /* 0x000f240000300800 */
[----:B------:R-:W2:Y:S02]  /*6f810*/  LDL.LU R26, [R1+0x718] ;  /* 0x00071800011a7983 */ /* 0x000ea40000300800 */
[----:B------:R-:W2:Y:S02]  /*6f820*/  LDL.LU R27, [R1+0x71c] ;  /* 0x00071c00011b7983 */ /* 0x000ea40000300800 */
[----:B--2---:R1:W-:Y:S01]  /*6f830*/  STL.64 [R1+0x2c28], R26 ;  /* 0x002c281a01007387 */ /* 0x0043e20000100a00 */
[----:B----4-:R-:W-:Y:S03]  /*6f840*/  STL.64 [R1+0x2c20], R24 ;  /* 0x002c201801007387 */ /* 0x010fe60000100a00 */
[----:B-1----:R-:W2:Y:S01]  /*6f850*/  LDL.64 R26, [R1+0x58] ;  /* 0x00005800011a7983 */ /* 0x002ea20000100a00 */
[----:B---3--:R-:W-:Y:S02]  /*6f860*/  STL.64 [R1+0x2be0], R10 ;  /* 0x002be00a01007387 */ /* 0x008fe40000100a00 */
[----:B------:R1:W-:Y:S02]  /*6f870*/  STL.64 [R1+0x2bd8], R8 ;  /* 0x002bd80801007387 */ /* 0x0003e40000100a00 */
[----:B-1----:R-:W3:Y:S01]  /*6f880*/  LDL.LU R8, [R1+0x6e0] ;  /* 0x0006e00001087983 */ /* 0x002ee20000300800 */
[----:B------:R-:W3:Y:S02]  /*6f890*/  LDL.LU R9, [R1+0x6e4] ;  /* 0x0006e40001097983 */ /* 0x000ee40000300800 */
[----:B------:R-:W4:Y:S02]  /*6f8a0*/  LDL.LU R10, [R1+0x6e8] ;  /* 0x0006e800010a7983 */ /* 0x000f240000300800 */
[----:B------:R-:W4:Y:S02]  /*6f8b0*/  LDL.LU R11, [R1+0x6ec] ;  /* 0x0006ec00010b7983 */ /* 0x000f240000300800 */
[----:B----4-:R1:W-:Y:S01]  /*6f8c0*/  STL.64 [R1+0x2bf0], R10 ;  /* 0x002bf00a01007387 */ /* 0x0103e20000100a00 */
[----:B---3--:R-:W-:Y:S02]  /*6f8d0*/  STL.64 [R1+0x2be8], R8 ;  /* 0x002be80801007387 */ /* 0x008fe40000100a00 */
[----:B-1----:R-:W-:-:S02]  /*6f8e0*/  IMAD.MOV.U32 R10, RZ, RZ, R29 ;  /* 0x000000ffff0a7224 */ /* 0x002fc400078e001d */
[----:B------:R-:W-:-:S05]  /*6f8f0*/  IMAD.MOV.U32 R11, RZ, RZ, R28 ;  /* 0x000000ffff0b7224 */ /* 0x000fca00078e001c */
[----:B------:R1:W-:Y:S04]  /*6f900*/  STL.64 [R1+0x2c00], R10 ;  /* 0x002c000a01007387 */ /* 0x0003e80000100a00 */
[----:B-1----:R-:W3:Y:S04]  /*6f910*/  LDL.64 R10, [R1+0x38] ;  /* 0x00003800010a7983 */ /* 0x002ee80000100a00 */
[----:B---3--:R1:W-:Y:S01]  /*6f920*/  STL.64 [R1+0x2c30], R10 ;  /* 0x002c300a01007387 */ /* 0x0083e20000100a00 */
[----:B------:R-:W2:Y:S02]  /*6f930*/  LDL.LU R8, [R1+0x720] ;  /* 0x0007200001087983 */ /* 0x000ea40000300800 */
[----:B------:R-:W2:Y:S01]  /*6f940*/  LDL.LU R9, [R1+0x724] ;  /* 0x0007240001097983 */ /* 0x000ea20000300800 */
[----:B-1----:R-:W2:Y:S01]  /*6f950*/  LDL.LU R10, [R1+0x728] ;  /* 0x00072800010a7983 */ /* 0x002ea20000300800 */
[----:B------:R-:W2:Y:S02]  /*6f960*/  LDL.LU R11, [R1+0x72c] ;  /* 0x00072c00010b7983 */ /* 0x000ea40000300800 */
[----:B------:R-:W3:Y:S02]  /*6f970*/  LDL.64 R6, [R1+0x8] ;  /* 0x0000080001067983 */ /* 0x000ee40000100a00 */
[----:B---3--:R1:W-:Y:S01]  /*6f980*/  STL.64 [R1+0x2bf8], R6 ;  /* 0x002bf80601007387 */ /* 0x0083e20000100a00 */
[----:B------:R-:W3:Y:S02]  /*6f990*/  LDL.LU R4, [R1+0x6f0] ;  /* 0x0006f00001047983 */ /* 0x000ee40000300800 */
[----:B------:R-:W3:Y:S01]  /*6f9a0*/  LDL.LU R5, [R1+0x6f4] ;  /* 0x0006f40001057983 */ /* 0x000ee20000300800 */
[----:B-1----:R-:W4:Y:S01]  /*6f9b0*/  LDL.LU R6, [R1+0x6f8] ;  /* 0x0006f80001067983 */ /* 0x002f220000300800 */
[----:B------:R-:W4:Y:S01]  /*6f9c0*/  LDL.LU R7, [R1+0x6fc] ;  /* 0x0006fc0001077983 */ /* 0x000f220000300800 */
[----:B--2---:R-:W-:Y:S01]  /*6f9d0*/  HMMA.16816.F32.BF16 R8, R16, R26, R8 ;  /* 0x0000001a1008723c */ /* 0x004fe20000041808 */
[----:B------:R-:W-:-:S02]  /*6f9e0*/  IMAD.MOV.U32 R29, RZ, RZ, R26 ;  /* 0x000000ffff1d7224 */ /* 0x000fc400078e001a */
[----:B------:R-:W-:Y:S01]  /*6f9f0*/  IMAD.MOV.U32 R28, RZ, RZ, R27 ;  /* 0x000000ffff1c7224 */ /* 0x000fe200078e001b */
[----:B----4-:R-:W-:Y:S01]  /*6fa00*/  STL.64 [R1+0x2c10], R6 ;  /* 0x002c100601007387 */ /* 0x010fe20000100a00 */
[----:B---3--:R1:W-:Y:S03]  /*6fa10*/  STL.64 [R1+0x2c08], R4 ;  /* 0x002c080401007387 */ /* 0x0083e60000100a00 */
[----:B-1----:R-:W2:Y:S01]  /*6fa20*/  LDL.LU R4, [R1+0x700] ;  /* 0x0007000001047983 */ /* 0x002ea20000300800 */
[----:B------:R-:W2:Y:S02]  /*6fa30*/  LDL.LU R5, [R1+0x704] ;  /* 0x0007040001057983 */ /* 0x000ea40000300800 */
[----:B------:R-:W2:Y:S02]  /*6fa40*/  LDL.LU R6, [R1+0x708] ;  /* 0x0007080001067983 */ /* 0x000ea40000300800 */
[----:B------:R-:W2:Y:S01]  /*6fa50*/  LDL.LU R7, [R1+0x70c] ;  /* 0x00070c0001077983 */ /* 0x000ea20000300800 */
[----:B0-----:R0:W-:Y:S01]  /*6fa60*/  STL.64 [R1+0x2a78], R22 ;  /* 0x002a781601007387 */ /* 0x0011e20000100a00 */
[----:B------:R-:W-:Y:S03]  /*6fa70*/  STL.64 [R1+0x2a70], R20 ;  /* 0x002a701401007387 */ /* 0x000fe60000100a00 */
[----:B0-----:R-:W3:Y:S05]  /*6fa80*/  LDL.64 R22, [R1+0x48] ;  /* 0x0000480001167983 */ /* 0x001eea0000100a00 */
[----:B------:R-:W-:Y:S02]  /*6fa90*/  STL.64 [R1+0xc70], R8 ;  /* 0x000c700801007387 */ /* 0x000fe40000100a00 */
[----:B------:R0:W-:Y:S02]  /*6faa0*/  STL.64 [R1+0xc78], R10 ;  /* 0x000c780a01007387 */ /* 0x0001e40000100a00 */
[----:B0-----:R-:W2:Y:S01]  /*6fab0*/  LDL.LU.64 R10, [R1+0x2c30] ;  /* 0x002c3000010a7983 */ /* 0x001ea20000300a00 */
[----:B------:R-:W3:Y:S02]  /*6fac0*/  LDL.LU.64 R26, [R1+0x2c28] ;  /* 0x002c2800011a7983 */ /* 0x000ee40000300a00 */
[----:B------:R-:W3:Y:S02]  /*6fad0*/  LDL.LU.64 R24, [R1+0x2c20] ;  /* 0x002c200001187983 */ /* 0x000ee40000300a00 */
[C---:B---3--:R-:W-:Y:S11]  /*6fae0*/  HMMA.16816.F32.BF16 R24, R16.reuse, R22, R24 ;  /* 0x000000161018723c */ /* 0x048ff60000041818 */
[----:B------:R-:W-:Y:S11]  /*6faf0*/  @!UPT UIADD3 URZ, URZ, URZ, URZ ;  /* 0x0000003f3f3ff290 */ /* 0x000ff6000fffe03f */
[----:B------:R-:W-:Y:S01]  /*6fb00*/  @!UPT UIADD3 URZ, URZ, URZ, URZ ;  /* 0x0000003f3f3ff290 */ /* 0x000fe2000fffe03f */
[----:B------:R-:W-:Y:S01]  /*6fb10*/  STL.64 [R1+0xa70], R24 ;  /* 0x000a701801007387 */ /* 0x000fe20000100a00 */
[----:B------:R0:W-:Y:S03]  /*6fb20*/  STL.64 [R1+0xa78], R26 ;  /* 0x000a781a01007387 */ /* 0x0001e60000100a00 */
[----:B0-----:R-:W3:Y:S01]  /*6fb30*/  LDL.LU.64 R26, [R1+0x2c18] ;  /* 0x002c1800011a7983 */ /* 0x001ee20000300a00 */
[----:B------:R-:W4:Y:S02]  /*6fb40*/  LDL.LU R20, [R1+0x5d0] ;  /* 0x0005d00001147983 */ /* 0x000f240000300800 */
[----:B------:R-:W-:Y:S02]  /*6fb50*/  IMAD.MOV.U32 R25, RZ, RZ, R22 ;  /* 0x000000ffff197224 */ /* 0x000fe400078e0016 */
[----:B------:R-:W4:Y:S02]  /*6fb60*/  LDL.LU R21, [R1+0x5d4] ;  /* 0x0005d40001157983 */ /* 0x000f240000300800 */
[----:B------:R-:W-:Y:S01]  /*6fb70*/  IMAD.MOV.U32 R24, RZ, RZ, R23 ;  /* 0x000000ffff187224 */ /* 0x000fe200078e0017 */
[----:B------:R-:W3:Y:S01]  /*6fb80*/  LDL.LU R22, [R1+0x5d8] ;  /* 0x0005d80001167983 */ /* 0x000ee20000300800 */
[----:B------:R-:W3:Y:S01]  /*6fb90*/  LDL.LU R23, [R1+0x5dc] ;  /* 0x0005dc0001177983 */ /* 0x000ee20000300800 */
[----:B--2---:R-:W-:Y:S02]  /*6fba0*/  HMMA.16816.F32.BF16 R4, R16, R10, R4 ;  /* 0x0000000a1004723c */ /* 0x004fe40000041804 */
[----:B---3--:R0:W-:Y:S01]  /*6fbb0*/  STL.64 [R1+0x2a90], R22 ;  /* 0x002a901601007387 */ /* 0x0081e20000100a00 */
[----:B----4-:R-:W-:Y:S11]  /*6fbc0*/  STL.64 [R1+0x2a88], R20 ;  /* 0x002a881401007387 */ /* 0x010ff60000100a00 */
[----:B------:R-:W-:Y:S09]  /*6fbd0*/  @!UPT UIADD3 URZ, URZ, URZ, URZ ;  /* 0x0000003f3f3ff290 */ /* 0x000ff2000fffe03f */
[----:B------:R-:W-:Y:S02]  /*6fbe0*/  STL.64 [R1+0xa60], R4 ;  /* 0x000a600401007387 */ /* 0x000fe40000100a00 */
[----:B------:R1:W-:Y:S02]  /*6fbf0*/  STL.64 [R1+0xa68], R6 ;  /* 0x000a680601007387 */ /* 0x0003e40000100a00 */
[----:B0-----:R-:W-:Y:S02]  /*6fc00*/  IMAD.MOV.U32 R22, RZ, RZ, R2 ;  /* 0x000000ffff167224 */ /* 0x001fe400078e0002 */
[----:B------:R-:W-:Y:S02]  /*6fc10*/  IMAD.MOV.U32 R23, RZ, RZ, R0 ;  /* 0x000000ffff177224 */ /* 0x000fe400078e0000 */
[----:B------:R-:W-:Y:S01]  /*6fc20*/  IMAD.MOV.U32 R2, RZ, RZ, R10 ;  /* 0x000000ffff027224 */ /* 0x000fe200078e000a */
[----:B-1----:R-:W2:Y:S01]  /*6fc30*/  LDL.LU.64 R6, [R1+0x2c10] ;  /* 0x002c100001067983 */ /* 0x002ea20000300a00 */
[----:B------:R-:W2:Y:S02]  /*6fc40*/  LDL.LU.64 R4, [R1+0x2c08] ;  /* 0x002c080001047983 */ /* 0x000ea40000300a00 */
[----:B------:R-:W-:-:S02]  /*6fc50*/  IMAD.MOV.U32 R0, RZ, RZ, R11 ;  /* 0x000000ffff007224 */ /* 0x000fc400078e000b */
[----:B------:R-:W2:Y:S02]  /*6fc60*/  LDL.LU.64 R10, [R1+0x2c00] ;  /* 0x002c0000010a7983 */ /* 0x000ea40000300a00 */
[C---:B--2---:R-:W-:Y:S02]  /*6fc70*/  HMMA.16816.F32.BF16 R8, R16.reuse, R10, R4 ;  /* 0x0000000a1008723c */ /* 0x044fe40000041804 */
[----:B------:R-:W2:Y:S11]  /*6fc80*/  LDL.LU.64 R6, [R1+0x2bf8] ;  /* 0x002bf80001067983 */ /* 0x000eb60000300a00 */
[----:B------:R-:W-:Y:S10]  /*6fc90*/  @!UPT UIADD3 URZ, URZ, URZ, URZ ;  /* 0x0000003f3f3ff290 */ /* 0x000ff4000fffe03f */
[----:B------:R-:W-:Y:S01]  /*6fca0*/  STL.64 [R1+0xa50], R8 ;  /* 0x000a500801007387 */ /* 0x000fe20000100a00 */
[----:B------:R0:W-:Y:S03]  /*6fcb0*/  STL.64 [R1+0xa58], R10 ;  /* 0x000a580a01007387 */ /* 0x0001e60000100a00 */
[----:B0-----:R-:W3:Y:S01]  /*6fcc0*/  LDL.LU.64 R10, [R1+0x2bf0] ;  /* 0x002bf000010a7983 */ /* 0x001ee20000300a00 */
[----:B------:R-:W3:Y:S02]  /*6fcd0*/  LDL.LU.64 R8, [R1+0x2be8] ;  /* 0x002be80001087983 */ /* 0x000ee40000300a00 */
[----:B---3--:R-:W-:Y:S11]  /*6fce0*/  HMMA.16816.F32.BF16 R8, R16, R22, R8 ;  /* 0x000000161008723c */ /* 0x008ff60000041808 */
[----:B------:R-:W-:Y:S11]  /*6fcf0*/  @!UPT UIADD3 URZ, URZ, URZ, URZ ;  /* 0x0000003f3f3ff290 */ /* 0x000ff6000fffe03f */
[----:B------:R-:W-:Y:S01]  /*6fd00*/  @!UPT UIADD3 URZ, URZ, URZ, URZ ;  /* 0x0000003f3f3ff290 */ /* 0x000fe2000fffe03f */
[----:B------:R-:W-:Y:S01]  /*6fd10*/  STL.64 [R1+0xa40], R8 ;  /* 0x000a400801007387 */ /* 0x000fe20000100a00 */
[----:B------:R0:W-:Y:S03]  /*6fd20*/  STL.64 [R1+0xa48], R10 ;  /* 0x000a480a01007387 */ /* 0x0001e60000100a00 */
[----:B0-----:R-:W2:Y:S01]  /*6fd30*/  LDL.LU.64 R10, [R1+0x2be0] ;  /* 0x002be000010a7983 */ /* 0x001ea20000300a00 */
[----:B------:R-:W2:Y:S02]  /*6fd40*/  LDL.LU.64 R8, [R1+0x2bd8] ;  /* 0x002bd80001087983 */ /* 0x000ea40000300a00 */
[----:B------:R0:W-:Y:S02]  /*6fd50*/  STL.64 [R1+0x2aa0], R22 ;  /* 0x002aa01601007387 */ /* 0x0001e40000100a00 */
[----:B------:R-:W3:Y:S01]  /*6fd60*/  LDL.LU R20, [R1+0x600] ;  /* 0x0006000001147983 */ /* 0x000ee20000300800 */
[----:B------:R-:W3:Y:S04]  /*6fd70*/  LDL.LU R21, [R1+0x604] ;  /* 0x0006040001157983 */ /* 0x000ee80000300800 */
[----:B0-----:R-:W4:Y:S01]  /*6fd80*/  LDL.LU R22, [R1+0x608] ;  /* 0x0006080001167983 */ /* 0x001f220000300800 */
[----:B------:R-:W4:Y:S03]  /*6fd90*/  LDL.LU R23, [R1+0x60c] ;  /* 0x00060c0001177983 */ /* 0x000f260000300800 */
[----:B----4-:R0:W-:Y:S01]  /*6fda0*/  STL.64 [R1+0x2ab0], R22 ;  /* 0x002ab01601007387 */ /* 0x0101e20000100a00 */
[----:B---3--:R1:W-:Y:S02]  /*6fdb0*/  STL.64 [R1+0x2aa8], R20 ;  /* 0x002aa81401007387 */ /* 0x0083e40000100a00 */
[----:B0-----:R-:W-:-:S02]  /*6fdc0*/  IMAD.MOV.U32 R22, RZ, RZ, R2 ;  /* 0x000000ffff167224 */ /* 0x001fc400078e0002 */
[----:B------:R-:W-:-:S05]  /*6fdd0*/  IMAD.MOV.U32 R23, RZ, RZ, R0 ;  /* 0x000000ffff177224 */ /* 0x000fca00078e0000 */
[----:B------:R0:W-:Y:S01]  /*6fde0*/  STL.64 [R1+0x2ac8], R22 ;  /* 0x002ac81601007387 */ /* 0x0001e20000100a00 */
[----:B-1----:R-:W3:Y:S02]  /*6fdf0*/  LDL.LU R20, [R1+0x6c0] ;  /* 0x0006c00001147983 */ /* 0x002ee40000300800 */
[----:B------:R-:W3:Y:S01]  /*6fe00*/  LDL.LU R21, [R1+0x6c4] ;  /* 0x0006c40001157983 */ /* 0x000ee20000300800 */
[----:B0-----:R-:W3:Y:S01]  /*6fe10*/  LDL.LU R22, [R1+0x6c8] ;  /* 0x0006c80001167983 */ /* 0x001ee20000300800 */
[----:B------:R-:W3:Y:S01]  /*6fe20*/  LDL.LU R23, [R1+0x6cc] ;  /* 0x0006cc0001177983 */ /* 0x000ee20000300800 */
[C---:B--2---:R-:W-:Y:S01]  /*6fe30*/  HMMA.16816.F32.BF16 R8, R16.reuse, R6, R8 ;  /* 0x000000061008723c */ /* 0x044fe20000041808 */
[----:B------:R-:W-:Y:S02]  /*6fe40*/  IMAD.MOV.U32 R2, RZ, RZ, R6 ;  /* 0x000000ffff027224 */ /* 0x000fe400078e0006 */
[----:B------:R-:W-:Y:S11]  /*6fe50*/  IMAD.MOV.U32 R0, RZ, RZ, R7 ;  /* 0x000000ffff007224 */ /* 0x000ff600078e0007 */
[----:B------:R-:W-:Y:S09]  /*6fe60*/  @!UPT UIADD3 URZ, URZ, URZ, URZ ;  /* 0x0000003f3f3ff290 */ /* 0x000ff2000fffe03f */
[----:B------:R-:W-:Y:S01]  /*6fe70*/  STL.64 [R1+0x570], R8 ;  /* 0x0005700801007387 */ /* 0x000fe20000100a00 */
[----:B------:R0:W-:Y:S03]  /*6fe80*/  STL.64 [R1+0x578], R10 ;  /* 0x0005780a01007387 */ /* 0x0001e60000100a00 */
[----:B0-----:R-:W2:Y:S01]  /*6fe90*/  LDL.LU.64 R10, [R1+0x2bd0] ;  /* 0x002bd000010a7983 */ /* 0x001ea20000300a00 */
[----:B------:R-:W4:Y:S02]  /*6fea0*/  LDL.LU.64 R8, [R1+0x2bc8] ;  /* 0x002bc80001087983 */ /* 0x000f240000300a00 */
[----:B------:R-:W2:Y:S02]  /*6feb0*/  LDL.LU.64 R6, [R1+0x2bc0] ;  /* 0x002bc00001067983 */ /* 0x000ea40000300a00 */
[----:B------:R-:W2:Y:S01]  /*6fec0*/  LDL.LU.64 R4, [R1+0x2bb8] ;  /* 0x002bb80001047983 */ /* 0x000ea20000300a00 */
[----:B---3--:R-:W-:Y:S11]  /*6fed0*/  HMMA.16816.F32.BF16 R20, R16, R26, R20 ;  /* 0x0000001a1014723c */ /* 0x008ff60000041814 */
        /* <DEDUP_REMOVED lines=8> */
[----:B------:R-:W3:Y:S02]  /*6ff60*/  LDL.LU R24, [R1+0x5f0] ;  /* 0x0005f00001187983 */ /* 0x000ee40000300800 */
[----:B------:R-:W3:Y:S01]  /*6ff70*/  LDL.LU R25, [R1+0x5f4] ;  /* 0x0005f40001197983 */ /* 0x000ee20000300800 */
[----:B0-----:R-:W2:Y:S01]  /*6ff80*/  LDL.LU R26, [R1+0x5f8] ;  /* 0x0005f800011a7983 */ /* 0x001ea20000300800 */
[----:B------:R-:W2:Y:S02]  /*6ff90*/  LDL.LU R27, [R1+0x5fc] ;  /* 0x0005fc00011b7983 */ /* 0x000ea40000300800 */
[----:B------:R-:W-:Y:S02]  /*6ffa0*/  IMAD.MOV.U32 R22, RZ, RZ, R29 ;  /* 0x000000ffff167224 */ /* 0x000fe400078e001d */
[----:B------:R-:W-:-:S05]  /*6ffb0*/  IMAD.MOV.U32 R23, RZ, RZ, R28 ;  /* 0x000000ffff177224 */ /* 0x000fca00078e001c */
        /* <DEDUP_REMOVED lines=17> */
[----:B----4-:R-:W-:-:S05]  /*700d0*/  IMAD.MOV.U32 R23, RZ, RZ, R9 ;  /* 0x000000ffff177224 */ /* 0x010fca00078e0009 */
        /* <DEDUP_REMOVED lines=12> */
[----:B0-----:R-:W4:Y:S04]  /*701a0*/  LDL.LU.64 R22, [R1+0xa8] ;  /* 0x0000a80001167983 */ /* 0x001f280000300a00 */
        /* <DEDUP_REMOVED lines=62> */
[----:B------:R-:W2:Y:S02]  /*70590*/  LDL.LU.64 R4, [R1+0x2ba0] ;  /* 0x002ba00001047983 */ /* 0x000ea40000300a00 */
[----:B------:R-:W-:Y:S11]  /*705a0*/  STL.64 [R1+0x2a80], R10 ;  /* 0x002a800a01007387 */ /* 0x000ff60000100a00 */
        /* <DEDUP_REMOVED lines=93> */
[----:B0-----:R-:W3:Y:S01]  /*70b80*/  LDL.LU R18, [R1+0x5e8] ;  /* 0x0005e80001127983 */ /* 0x001ee20000300800 */
[----:B------:R-:W3:Y:S01]  /*70b90*/  LDL.LU R19, [R1+0x5ec] ;  /* 0x0005ec0001137983 */ /* 0x000ee20000300800 */
[C---:B--2---:R-:W-:Y:S02]  /*70ba0*/  HMMA.16816.F32.BF16 R20, R4.reuse, R22, R24 ;  /* 0x000000160414723c */ /* 0x044fe40000041818 */
[----:B------:R-:W2:Y:S11]  /*70bb0*/  LDL.LU.64 R26, [R1+0x2a98] ;  /* 0x002a9800011a7983 */ /* 0x000eb60000300a00 */
[----:B------:R-:W-:Y:S10]  /*70bc0*/  @!UPT UIADD3 URZ, URZ, URZ, URZ ;  /* 0x0000003f3f3ff290 */ /* 0x000ff4000fffe03f */
[----:B------:R-:W-:Y:S01]  /*70bd0*/  STL.64 [R1+0xa00], R20 ;  /* 0x000a001401007387 */ /* 0x000fe20000100a00 */
[----:B------:R0:W-:Y:S03]  /*70be0*/  STL.64 [R1+0xa08], R22 ;  /* 0x000a081601007387 */ /* 0x0001e60000100a00 */
[----:B0-----:R-:W2:Y:S01]  /*70bf0*/  LDL.LU.64 R22, [R1+0x2a90] ;  /* 0x002a900001167983 */ /* 0x001ea20000300a00 */
[----:B------:R-:W2:Y:S01]  /*70c00*/  LDL.LU.64 R20, [R1+0x2a88] ;  /* 0x002a880001147983 */ /* 0x000ea20000300a00 */
[C---:B---3--:R-:W-:Y:S11]  /*70c10*/  HMMA.16816.F32.BF16 R8, R4.reuse, R10, R16 ;  /* 0x0000000a0408723c */ /* 0x048ff60000041810 */
[----:B------:R-:W-:Y:S11]  /*70c20*/  @!UPT UIADD3 URZ, URZ, URZ, URZ ;  /* 0x0000003f3f3ff290 */ /* 0x000ff6000fffe03f */
[----:B------:R-:W-:Y:S01]  /*70c30*/  @!UPT UIADD3 URZ, URZ, URZ, URZ ;  /* 0x0000003f3f3ff290 */ /* 0x000fe2000fffe03f */
[----:B------:R0:W-:Y:S01]  /*70c40*/  STL.64 [R1+0x920], R8 ;  /* 0x0009200801007387 */ /* 0x0001e20000100a00 */
[----:B------:R1:W-:Y:S03]  /*70c50*/  STL.64 [R1+0x928], R10 ;  /* 0x0009280a01007387 */ /* 0x0003e60000100a00 */
[----:B0-----:R-:W3:Y:S01]  /*70c60*/  LDL.LU R8, [R1+0x5c0] ;  /* 0x0005c00001087983 */ /* 0x001ee20000300800 */
[----:B--2---:R-:W-:Y:S11]  /*70c70*/  HMMA.16816.F32.BF16 R16, R4, R26, R20 ;  /* 0x0000001a0410723c */ /* 0x004ff60000041814 */
[----:B------:R-:W-:Y:S11]  /*70c80*/  @!UPT UIADD3 URZ, URZ, URZ, URZ ;  /* 0x0000003f3f3ff290 */ /* 0x000ff6000fffe03f */
[----:B------:R-:W-:Y:S01]  /*70c90*/  @!UPT UIADD3 URZ, URZ, URZ, URZ ;  /* 0x0000003f3f3ff290 */ /* 0x000fe2000fffe03f */
[----:B------:R0:W-:Y:S01]  /*70ca0*/  STL.64 [R1+0x910], R16 ;  /* 0x0009101001007387 */ /* 0x0001e20000100a00 */
[----:B------:R2:W-:Y:S02]  /*70cb0*/  STL.64 [R1+0x918], R18 ;  /* 0x0009181201007387 */ /* 0x0005e40000100a00 */
[----:B------:R-:W3:Y:S02]  /*70cc0*/  LDL.LU R9, [R1+0x5c4] ;  /* 0x0005c40001097983 */ /* 0x000ee40000300800 */
[----:B-1----:R-:W3:Y:S01]  /*70cd0*/  LDL.LU R10, [R1+0x5c8] ;  /* 0x0005c800010a7983 */ /* 0x002ee20000300800 */
[----:B------:R-:W3:Y:S01]  /*70ce0*/  LDL.LU R11, [R1+0x5cc] ;  /* 0x0005cc00010b7983 */ /* 0x000ee20000300800 */
[----:B------:R-:W4:Y:S02]  /*70cf0*/  LDL.LU R20, [R1+0x2d0] ;  /* 0x0002d00001147983 */ /* 0x000f240000300800 */
[----:B------:R-:W4:Y:S02]  /*70d00*/  LDL.LU R21, [R1+0x2d4] ;  /* 0x0002d40001157983 */ /* 0x000f240000300800 */
[----:B------:R-:W4:Y:S01]  /*70d10*/  LDL.LU R22, [R1+0x2d8] ;  /* 0x0002d80001167983 */ /* 0x000f220000300800 */
[----:B------:R-:W4:Y:S04]  /*70d20*/  LDL.LU R23, [R1+0x2dc] ;  /* 0x0002dc0001177983 */ /* 0x000f280000300800 */
[----:B0-----:R-:W3:Y:S01]  /*70d30*/  LDL.LU R16, [R1+0x2b0] ;  /* 0x0002b00001107983 */ /* 0x001ee20000300800 */
[----:B------:R-:W3:Y:S02]  /*70d40*/  LDL.LU R17, [R1+0x2b4] ;  /* 0x0002b40001117983 */ /* 0x000ee40000300800 */
[----:B--2---:R-:W2:Y:S02]  /*70d50*/  LDL.LU R18, [R1+0x2b8] ;  /* 0x0002b80001127983 */ /* 0x004ea40000300800 */
[----:B------:R-:W2:Y:S02]  /*70d60*/  LDL.LU R19, [R1+0x2bc] ;  /* 0x0002bc0001137983 */ /* 0x000ea40000300800 */
[----:B--2---:R0:W-:Y:S01]  /*70d70*/  STL.64 [R1+0x2a60], R18 ;  /* 0x002a601201007387 */ /* 0x0041e20000100a00 */
[----:B---3--:R-:W-:Y:S03]  /*70d80*/  STL.64 [R1+0x2a58], R16 ;  /* 0x002a581001007387 */ /* 0x008fe60000100a00 */
[----:B0-----:R-:W2:Y:S01]  /*70d90*/  LDL.LU.64 R18, [R1+0xc8] ;  /* 0x0000c80001127983 */ /* 0x001ea20000300a00 */
[----:B------:R0:W-:Y:S03]  /*70da0*/  STL.64 [R1+0x2a20], R26 ;  /* 0x002a201a01007387 */ /* 0x0001e60000100a00 */
[----:B0-----:R-:W3:Y:S04]  /*70db0*/  LDL.64 R26, [R1+0x78] ;  /* 0x00007800011a7983 */ /* 0x001ee80000100a00 */
[----:B---3--:R0:W-:Y:S04]  /*70dc0*/  STL.64 [R1+0x2a28], R26 ;  /* 0x002a281a01007387 */ /* 0x0081e80000100a00 */
[----:B0-----:R-:W3:Y:S04]  /*70dd0*/  LDL.LU.64 R26, [R1+0x88] ;  /* 0x00008800011a7983 */ /* 0x001ee80000300a00 */
[----:B---3--:R0:W-:Y:S02]  /*70de0*/  STL.64 [R1+0x2a30], R26 ;  /* 0x002a301a01007387 */ /* 0x0081e40000100a00 */
[----:B0-----:R-:W-:-:S02]  /*70df0*/  IMAD.MOV.U32 R26, RZ, RZ, R12 ;  /* 0x000000ffff1a7224 */ /* 0x001fc400078e000c */
[----:B------:R-:W-:-:S05]  /*70e00*/  IMAD.MOV.U32 R27, RZ, RZ, R3 ;  /* 0x000000ffff1b7224 */ /* 0x000fca00078e0003 */
[----:B------:R0:W-:Y:S01]  /*70e10*/  STL.64 [R1+0x2a40], R26 ;  /* 0x002a401a01007387 */ /* 0x0001e20000100a00 */
[----:B------:R-:W3:Y:S02]  /*70e20*/  LDL.LU R24, [R1+0x2a0] ;  /* 0x0002a00001187983 */ /* 0x000ee40000300800 */
[----:B------:R-:W3:Y:S01]  /*70e30*/  LDL.LU R25, [R1+0x2a4] ;  /* 0x0002a40001197983 */ /* 0x000ee20000300800 */
[----:B0-----:R-:W2:Y:S01]  /*70e40*/  LDL.LU R26, [R1+0x2a8] ;  /* 0x0002a800011a7983 */ /* 0x001ea20000300800 */
[----:B------:R-:W2:Y:S01]  /*70e50*/  LDL.LU R27, [R1+0x2ac] ;  /* 0x0002ac00011b7983 */ /* 0x000ea20000300800 */
[C---:B------:R-:W-:Y:S02]  /*70e60*/  HMMA.16816.F32.BF16 R8, R4.reuse, R14, R8 ;  /* 0x0000000e0408723c */ /* 0x040fe40000041808 */
[----:B--2---:R0:W-:Y:S01]  /*70e70*/  STL.64 [R1+0x2a50], R26 ;  /* 0x002a501a01007387 */ /* 0x0041e20000100a00 */
[----:B---3--:R1:W-:Y:S03]  /*70e80*/  STL.64 [R1+0x2a48], R24 ;  /* 0x002a481801007387 */ /* 0x0083e60000100a00 */
[----:B0-----:R-:W2:Y:S04]  /*70e90*/  LDL.LU.64 R26, [R1+0xb8] ;  /* 0x0000b800011a7983 */ /* 0x001ea80000300a00 */
[----:B--2---:R0:W-:Y:S01]  /*70ea0*/  STL.64 [R1+0x2a68], R26 ;  /* 0x002a681a01007387 */ /* 0x0041e20000100a00 */
[----:B-1----:R-:W2:Y:S02]  /*70eb0*/  LDL.LU R24, [R1+0x2c0] ;  /* 0x0002c00001187983 */ /* 0x002ea40000300800 */
[----:B------:R-:W2:Y:S01]  /*70ec0*/  LDL.LU R25, [R1+0x2c4] ;  /* 0x0002c40001197983 */ /* 0x000ea20000300800 */
[----:B0-----:R-:W2:Y:S01]  /*70ed0*/  LDL.LU R26, [R1+0x2c8] ;  /* 0x0002c800011a7983 */ /* 0x001ea20000300800 */
[----:B------:R-:W2:Y:S08]  /*70ee0*/  LDL.LU R27, [R1+0x2cc] ;  /* 0x0002cc00011b7983 */ /* 0x000eb00000300800 */
[----:B------:R-:W-:Y:S02]  /*70ef0*/  STL.64 [R1+0x900], R8 ;  /* 0x0009000801007387 */ /* 0x000fe40000100a00 */
[----:B------:R0:W-:Y:S02]  /*70f00*/  STL.64 [R1+0x908], R10 ;  /* 0x0009080a01007387 */ /* 0x0001e40000100a00 */
[----:B0-----:R-:W4:Y:S01]  /*70f10*/  LDL.LU.64 R10, [R1+0x2a80] ;  /* 0x002a8000010a7983 */ /* 0x001f220000300a00 */
[----:B------:R0:W-:Y:S02]  /*70f20*/  STL.64 [R1+0x2a38], R14 ;  /* 0x002a380e01007387 */ /* 0x0001e40000100a00 */
[----:B------:R-:W3:Y:S02]  /*70f30*/  LDL.LU R12, [R1+0x290] ;  /* 0x00029000010c7983 */ /* 0x000ee40000300800 */
[----:B------:R-:W3:Y:S01]  /*70f40*/  LDL.LU R13, [R1+0x294] ;  /* 0x00029400010d7983 */ /* 0x000ee20000300800 */
[----:B0-----:R-:W3:Y:S01]  /*70f50*/  LDL.LU R14, [R1+0x298] ;  /* 0x00029800010e7983 */ /* 0x001ee20000300800 */
[----:B------:R-:W3:Y:S01]  /*70f60*/  LDL.LU R15, [R1+0x29c] ;  /* 0x00029c00010f7983 */ /* 0x000ee20000300800 */
[----:B----4-:R-:W-:Y:S02]  /*70f70*/  HMMA.16816.F32.BF16 R4, R4, R10, R20 ;  /* 0x0000000a0404723c */ /* 0x010fe40000041814 */
[----:B------:R-:W2:Y:S01]  /*70f80*/  LDL.LU.64 R22, [R1+0x2a78] ;  /* 0x002a780001167983 */ /* 0x000ea20000300a00 */
[----:B------:R-:W2:Y:S02]  /*70f90*/  LDL.LU.64 R20, [R1+0x2a70] ;  /* 0x002a700001147983 */ /* 0x000ea40000300a00 */
[----:B------:R-:W-:-:S02]  /*70fa0*/  IMAD.MOV.U32 R9, RZ, RZ, R18 ;  /* 0x000000ffff097224 */ /* 0x000fc400078e0012 */
[----:B------:R-:W-:Y:S11]  /*70fb0*/  IMAD.MOV.U32 R8, RZ, RZ, R19 ;  /* 0x000000ffff087224 */ /* 0x000ff600078e0013 */
[----:B------:R-:W-:Y:S05]  /*70fc0*/  @!UPT UIADD3 URZ, URZ, URZ, URZ ;  /* 0x0000003f3f3ff290 */ /* 0x000fea000fffe03f */
[----:B------:R-:W-:Y:S01]  /*70fd0*/  STL.64 [R1+0x840], R4 ;  /* 0x0008400401007387 */ /* 0x000fe20000100a00 */
[----:B------:R-:W-:Y:S01]  /*70fe0*/  STL.64 [R1+0x848], R6 ;  /* 0x0008480601007387 */ /* 0x000fe20000100a00 */
        /* <DEDUP_REMOVED lines=14> */
[----:B--2---:R-:W-:Y:S11]  /*710d0*/  HMMA.16816.F32.BF16 R16, R20, R26, R16 ;  /* 0x0000001a1410723c */ /* 0x004ff60000041810 */
        /* <DEDUP_REMOVED lines=8> */
[----:B------:R-:W-:-:S02]  /*71160*/  IMAD.MOV.U32 R6, RZ, RZ, R2 ;  /* 0x000000ffff067224 */ /* 0x000fc400078e0002 */
[----:B------:R-:W-:-:S07]  /*71170*/  IMAD.MOV.U32 R7, RZ, RZ, R0 ;  /* 0x000000ffff077224 */ /* 0x000fce00078e0000 */
[C---:B--2---:R-:W-:Y:S11]  /*71180*/  HMMA.16816.F32.BF16 R24, R20.reuse, R6, R24 ;  /* 0x000000061418723c */ /* 0x044ff60000041818 */
[----:B------:R-:W-:Y:S11]  /*71190*/  @!UPT UIADD3 URZ, URZ, URZ, URZ ;  /* 0x0000003f3f3ff290 */ /* 0x000ff6000fffe03f */
[----:B------:R-:W-:Y:S01]  /*711a0*/  @!UPT UIADD3 URZ, URZ, URZ, URZ ;  /* 0x0000003f3f3ff290 */ /* 0x000fe2000fffe03f */
[----:B------:R-:W-:Y:S01]  /*711b0*/  STL.64 [R1+0xdf0], R24 ;  /* 0x000df01801007387 */ /* 0x000fe20000100a00 */
[----:B------:R0:W-:Y:S03]  /*711c0*/  STL.64 [R1+0xdf8], R26 ;  /* 0x000df81a01007387 */ /* 0x0001e60000100a00 */
[----:B0-----:R-:W3:Y:S01]  /*711d0*/  LDL.LU.64 R26, [R1+0x2a40] ;  /* 0x002a4000011a7983 */ /* 0x001ee20000300a00 */
[----:B------:R0:W-:Y:S02]  /*711e0*/  STL.64 [R1+0x2938], R6 ;  /* 0x0029380601007387 */ /* 0x0001e40000100a00 */
[----:B------:R-:W2:Y:S02]  /*711f0*/  LDL.LU R4, [R1+0x280] ;  /* 0x0002800001047983 */ /* 0x000ea40000300800 */
[----:B------:R-:W2:Y:S01]  /*71200*/  LDL.LU R5, [R1+0x284] ;  /* 0x0002840001057983 */ /* 0x000ea20000300800 */
[----:B0-----:R-:W2:Y:S01]  /*71210*/  LDL.LU R6, [R1+0x288] ;  /* 0x0002880001067983 */ /* 0x001ea20000300800 */
[----:B------:R-:W2:Y:S01]  /*71220*/  LDL.LU R7, [R1+0x28c] ;  /* 0x00028c0001077983 */ /* 0x000ea20000300800 */
[C---:B---3--:R-:W-:Y:S02]  /*71230*/  HMMA.16816.F32.BF16 R24, R20.reuse, R26, R12 ;  /* 0x0000001a1418723c */ /* 0x048fe4000004180c */
[----:B------:R-:W3:Y:S11]  /*71240*/  LDL.LU.64 R14, [R1+0x2a38] ;  /* 0x002a3800010e7983 */ /* 0x000ef60000300a00 */
[----:B------:R-:W-:Y:S10]  /*71250*/  @!UPT UIADD3 URZ, URZ, URZ, URZ ;  /* 0x0000003f3f3ff290 */ /* 0x000ff4000fffe03f */
[----:B------:R-:W-:Y:S01]  /*71260*/  STL.64 [R1+0xde0], R24 ;  /* 0x000de01801007387 */ /* 0x000fe20000100a00 */
[----:B------:R0:W-:Y:S03]  /*71270*/  STL.64 [R1+0xde8], R26 ;  /* 0x000de81a01007387 */ /* 0x0001e60000100a00 */
        /* <DEDUP_REMOVED lines=16> */
[----:B0-----:R-:W2:Y:S01]  /*71380*/  LDL.LU.64 R6, [R1+0x58] ;  /* 0x0000580001067983 */ /* 0x001ea20000300a00 */
[C---:B----4-:R-:W-:Y:S01]  /*71390*/  HMMA.16816.F32.BF16 R8, R20.reuse, R26, R8 ;  /* 0x0000001a1408723c */ /* 0x050fe20000041808 */
[----:B------:R-:W-:Y:S11]  /*713a0*/  IMAD.MOV.U32 R25, RZ, RZ, R27 ;  /* 0x000000ffff197224 */ /* 0x000ff600078e001b */
[----:B------:R-:W-:Y:S11]  /*713b0*/  @!UPT UIADD3 URZ, URZ, URZ, URZ ;  /* 0x0000003f3f3ff290 */ /* 0x000ff6000fffe03f */
[----:B------:R-:W-:Y:S01]  /*713c0*/  @!UPT UIADD3 URZ, URZ, URZ, URZ ;  /* 0x0000003f3f3ff290 */ /* 0x000fe2000fffe03f */
[----:B------:R-:W-:Y:S01]  /*713d0*/  IMAD.MOV.U32 R13, RZ, RZ, R8 ;  /* 0x000000ffff0d7224 */ /* 0x000fe200078e0008 */
[----:B--2---:R0:W-:Y:S04]  /*713e0*/  STL.64 [R1+0x2a08], R6 ;  /* 0x002a080601007387 */ /* 0x0041e80000100a00 */
[----:B0-----:R-:W2:Y:S01]  /*713f0*/  LDL.64 R6, [R1+0x68] ;  /* 0x0000680001067983 */ /* 0x001ea20000100a00 */
[----:B------:R-:W4:Y:S02]  /*71400*/  LDL.LU.64 R26, [R1+0x2a20] ;  /* 0x002a2000011a7983 */ /* 0x000f240000300a00 */
        /* <DEDUP_REMOVED lines=18> */
[----:B------:R-:W3:Y:S01]  /*71530*/  LDL.LU.64 R18, [R1+0x38] ;  /* 0x0000380001127983 */ /* 0x000ee20000300a00 */
[----:B------:R-:W-:Y:S02]  /*71540*/  STL [R1+0x2908], R25 ;  /* 0x0029081901007387 */ /* 0x000fe40000100800 */
[----:B----4-:R0:W-:Y:S02]  /*71550*/  STL.64 [R1+0x29c0], R26 ;  /* 0x0029c01a01007387 */ /* 0x0101e40000100a00 */
[----:B------:R-:W-:Y:S01]  /*71560*/  IMAD.MOV.U32 R3, RZ, RZ, R7 ;  /* 0x000000ffff037224 */ /* 0x000fe200078e0007 */
[----:B0-----:R-:W4:Y:S01]  /*71570*/  LDL.LU.64 R26, [R1+0x48] ;  /* 0x00004800011a7983 */ /* 0x001f220000300a00 */
[----:B------:R-:W-:Y:S01]  /*71580*/  STL [R1+0x25f4], R13 ;  /* 0x0025f40d01007387 */ /* 0x000fe20000100800 */
        /* <DEDUP_REMOVED lines=19> */
[----:B------:R-:W-:Y:S01]  /*716c0*/  STL [R1+0x2924], R2 ;  /* 0x0029240201007387 */ /* 0x000fe20000100800 */
[----:B----4-:R-:W-:-:S02]  /*716d0*/  IMAD.MOV.U32 R13, RZ, RZ, R26 ;  /* 0x000000ffff0d7224 */ /* 0x010fc400078e001a */
[----:B------:R-:W-:Y:S01]  /*716e0*/  IMAD.MOV.U32 R12, RZ, RZ, R27 ;  /* 0x000000ffff0c7224 */ /* 0x000fe200078e001b */
[C---:B--2---:R-:W-:Y:S11]  /*716f0*/  HMMA.16816.F32.BF16 R4, R20.reuse, R26, R4 ;  /* 0x0000001a1404723c */ /* 0x044ff60000041804 */
[----:B------:R-:W-:Y:S11]  /*71700*/  @!UPT UIADD3 URZ, URZ, URZ, URZ ;  /* 0x0000003f3f3ff290 */ /* 0x000ff6000fffe03f */
[----:B------:R-:W-:Y:S01]  /*71710*/  @!UPT UIADD3 URZ, URZ, URZ, URZ ;  /* 0x0000003f3f3ff290 */ /* 0x000fe2000fffe03f */
[----:B------:R0:W-:Y:S01]  /*71720*/  STL.64 [R1+0x9f0], R4 ;  /* 0x0009f00401007387 */ /* 0x0001e20000100a00 */
[----:B------:R-:W-:Y:S03]  /*71730*/  STL.64 [R1+0x9f8], R6 ;  /* 0x0009f80601007387 */ /* 0x000fe60000100a00 */
[----:B0-----:R-:W2:Y:S01]  /*71740*/  LDL.LU.64 R4, [R1+0x29e0] ;  /* 0x0029e00001047983 */ /* 0x001ea20000300a00 */
[----:B---3--:R-:W-:Y:S02]  /*71750*/  STL.64 [R1+0x2990], R14 ;  /* 0x0029900e01007387 */ /* 0x008fe40000100a00 */
[----:B------:R0:W-:Y:S02]  /*71760*/  STL.64 [R1+0x2988], R12 ;  /* 0x0029880c01007387 */ /* 0x0001e40000100a00 */
[----:B0-----:R-:W3:Y:S01]  /*71770*/  LDL.LU R12, [R1+0x1f0] ;  /* 0x0001f000010c7983 */ /* 0x001ee20000300800 */
[----:B------:R-:W3:Y:S02]  /*71780*/  LDL.LU R13, [R1+0x1f4] ;  /* 0x0001f400010d7983 */ /* 0x000ee40000300800 */
[----:B------:R-:W4:Y:S02]  /*71790*/  LDL.LU R14, [R1+0x1f8] ;  /* 0x0001f800010e7983 */ /* 0x000f240000300800 */
[----:B------:R-:W4:Y:S01]  /*717a0*/  LDL.LU R15, [R1+0x1fc] ;  /* 0x0001fc00010f7983 */ /* 0x000f220000300800 */
[----:B------:R-:W2:Y:S01]  /*717b0*/  LDL.LU R24, [R1+0x210] ;  /* 0x0002100001187983 */ /* 0x000ea20000300800 */
[----:B------:R-:W2:Y:S02]  /*717c0*/  LDL.LU R25, [R1+0x214] ;  /* 0x0002140001197983 */ /* 0x000ea40000300800 */
[----:B------:R-:W2:Y:S02]  /*717d0*/  LDL.LU R26, [R1+0x218] ;  /* 0x00021800011a7983 */ /* 0x000ea40000300800 */
[----:B------:R-:W2:Y:S01]  /*717e0*/  LDL.LU R27, [R1+0x21c] ;  /* 0x00021c00011b7983 */ /* 0x000ea20000300800 */
[----:B------:R-:W-:Y:S01]  /*717f0*/  HMMA.16816.F32.BF16 R8, R20, R18, R8 ;  /* 0x000000121408723c */ /* 0x000fe20000041808 */
[----:B----4-:R0:W-:Y:S01]  /*71800*/  STL.64 [R1+0x29a0], R14 ;  /* 0x0029a00e01007387 */ /* 0x0101e20000100a00 */
[----:B---3--:R-:W-:Y:S03]  /*71810*/  STL.64 [R1+0x2998], R12 ;  /* 0x0029980c01007387 */ /* 0x008fe60000100a00 */
[----:B0-----:R-:W3:Y:S01]  /*71820*/  LDL.LU.64 R14, [R1+0x8] ;  /* 0x00000800010e7983 */ /* 0x001ee20000300a00 */
[----:B------:R-:W-:-:S02]  /*71830*/  IMAD.MOV.U32 R6, RZ, RZ, R17 ;  /* 0x000000ffff067224 */ /* 0x000fc400078e0011 */
[----:B------:R-:W-:Y:S01]  /*71840*/  IMAD.MOV.U32 R7, RZ, RZ, R16 ;  /* 0x000000ffff077224 */ /* 0x000fe200078e0010 */
[----:B---3--:R0:W-:Y:S04]  /*71850*/  STL.64 [R1+0x29b8], R14 ;  /* 0x0029b80e01007387 */ /* 0x0081e80000100a00 */
[----:B0-----:R-:W3:Y:S01]  /*71860*/  LDL.LU.64 R14, [R1+0x18] ;  /* 0x00001800010e7983 */ /* 0x001ee20000300a00 */
[----:B------:R-:W-:Y:S09]  /*71870*/  STL.64 [R1+0x2950], R6 ;  /* 0x0029500601007387 */ /* 0x000ff20000100a00 */
[----:B------:R-:W-:Y:S02]  /*71880*/  STL.64 [R1+0x9e0], R8 ;  /* 0x0009e00801007387 */ /* 0x000fe40000100a00 */
[----:B------:R0:W-:Y:S02]  /*71890*/  STL.64 [R1+0x9e8], R10 ;  /* 0x0009e80a01007387 */ /* 0x0001e40000100a00 */
[----:B0-----:R-:W4:Y:S01]  /*718a0*/  LDL.LU.64 R10, [R1+0x29d8] ;  /* 0x0029d800010a7983 */ /* 0x001f220000300a00 */
[----:B------:R-:W2:Y:S02]  /*718b0*/  LDL.LU.64 R8, [R1+0x29d0] ;  /* 0x0029d00001087983 */ /* 0x000ea40000300a00 */
[----:B------:R-:W-:-:S02]  /*718c0*/  IMAD.MOV.U32 R29, RZ, RZ, R18 ;  /* 0x000000ffff1d7224 */ /* 0x000fc400078e0012 */
[----:B------:R-:W-:Y:S02]  /*718d0*/  IMAD.MOV.U32 R28, RZ, RZ, R19 ;  /* 0x000000ffff1c7224 */ /* 0x000fe400078e0013 */
[----:B------:R-:W3:Y:S01]  /*718e0*/  LDL.LU.64 R18, [R1+0x29c8] ;  /* 0x0029c80001127983 */ /* 0x000ee20000300a00 */
[----:B--2---:R-:W-:Y:S02]  /*718f0*/  IMAD.MOV.U32 R6, RZ, RZ, R9 ;  /* 0x000000ffff067224 */ /* 0x004fe400078e0009 */
[----:B------:R-:W-:-:S05]  /*71900*/  IMAD.MOV.U32 R7, RZ, RZ, R8 ;  /* 0x000000ffff077224 */ /* 0x000fca00078e0008 */
[----:B------:R-:W-:Y:S01]  /*71910*/  STL.64 [R1+0x2980], R6 ;  /* 0x0029800601007387 */ /* 0x000fe20000100a00 */
[----:B------:R0:W-:Y:S03]  /*71920*/  STL.64 [R1+0x2978], R4 ;  /* 0x0029780401007387 */ /* 0x0001e60000100a00 */
[----:B0-----:R-:W2:Y:S01]  /*71930*/  LDL.LU R4, [R1+0x220] ;  /* 0x0002200001047983 */ /* 0x001ea20000300800 */
[----:B------:R-:W2:Y:S02]  /*71940*/  LDL.LU R5, [R1+0x224] ;  /* 0x0002240001057983 */ /* 0x000ea40000300800 */
[----:B------:R-:W2:Y:S02]  /*71950*/  LDL.LU R6, [R1+0x228] ;  /* 0x0002280001067983 */ /* 0x000ea40000300800 */
[----:B------:R-:W2:Y:S01]  /*71960*/  LDL.LU R7, [R1+0x22c] ;  /* 0x00022c0001077983 */ /* 0x000ea20000300800 */
[----:B---3--:R-:W-:Y:S01]  /*71970*/  HMMA.16816.F32.BF16 R24, R20, R14, R24 ;  /* 0x0000000e1418723c */ /* 0x008fe20000041818 */
[----:B------:R-:W-:-:S02]  /*71980*/  IMAD.MOV.U32 R9, RZ, RZ, R18 ;  /* 0x000000ffff097224 */ /* 0x000fc400078e0012 */
[----:B------:R-:W-:-:S05]  /*71990*/  IMAD.MOV.U32 R8, RZ, RZ, R19 ;  /* 0x000000ffff087224 */ /* 0x000fca00078e0013 */
[----:B--2---:R-:W-:Y:S11]  /*719a0*/  HMMA.16816.F32.BF16 R4, R20, R18, R4 ;  /* 0x000000121404723c */ /* 0x004ff60000041804 */
[----:B------:R-:W-:Y:S11]  /*719b0*/  @!UPT UIADD3 URZ, URZ, URZ, URZ ;  /* 0x0000003f3f3ff290 */ /* 0x000ff6000fffe03f */
[----:B------:R-:W-:Y:S01]  /*719c0*/  @!UPT UIADD3 URZ, URZ, URZ, URZ ;  /* 0x0000003f3f3ff290 */ /* 0x000fe2000fffe03f */
[----:B------:R-:W-:Y:S01]  /*719d0*/  STL.64 [R1+0x9c0], R4 ;  /* 0x0009c00401007387 */ /* 0x000fe20000100a00 */
[----:B------:R-:W-:Y:S02]  /*719e0*/  STL.64 [R1+0x9c8], R6 ;  /* 0x0009c80601007387 */ /* 0x000fe40000100a00 */
[----:B----4-:R-:W-:Y:S02]  /*719f0*/  STL.64 [R1+0x29b0], R10 ;  /* 0x0029b00a01007387 */ /* 0x010fe40000100a00 */
        /* <DEDUP_REMOVED lines=13> */
[----:B------:R0:W-:Y:S01]  /*71ad0*/  STL.64 [R1+0x9b0], R24 ;  /* 0x0009b01801007387 */ /* 0x0001e20000100a00 */
[----:B------:R1:W-:Y:S02]  /*71ae0*/  STL.64 [R1+0x9b8], R26 ;  /* 0x0009b81a01007387 */ /* 0x0003e40000100a00 */
[----:B0-----:R-:W-:Y:S01]  /*71af0*/  IMAD.MOV.U32 R25, RZ, RZ, R14 ;  /* 0x000000ffff197224 */ /* 0x001fe200078e000e */
[----:B-1----:R-:W2:Y:S01]  /*71b00*/  LDL.LU.64 R26, [R1+0x29c0] ;  /* 0x0029c000011a7983 */ /* 0x002ea20000300a00 */
        /* <DEDUP_REMOVED lines=8> */
[----:B0-----:R-:W3:Y:S01]  /*71b90*/  LDL.LU.64 R10, [R1+0x29b0] ;  /* 0x0029b000010a7983 */ /* 0x001ee20000300a00 */
[----:B------:R-:W2:Y:S02]  /*71ba0*/  LDL.LU.64 R8, [R1+0x29a8] ;  /* 0x0029a80001087983 */ /* 0x000ea40000300a00 */
[----:B------:R-:W2:Y:S02]  /*71bb0*/  LDL.LU.64 R14, [R1+0x29a0] ;  /* 0x0029a000010e7983 */ /* 0x000ea40000300a00 */
[----:B------:R-:W2:Y:S02]  /*71bc0*/  LDL.LU.64 R12, [R1+0x2998] ;  /* 0x00299800010c7983 */ /* 0x000ea40000300a00 */
[C---:B--2---:R-:W-:Y:S11]  /*71bd0*/  HMMA.16816.F32.BF16 R12, R20.reuse, R26, R12 ;  /* 0x0000001a140c723c */ /* 0x044ff6000004180c */
        /* <DEDUP_REMOVED lines=18> */
[C---:B----4-:R-:W-:Y:S01]  /*71d00*/  HMMA.16816.F32.BF16 R4, R20.reuse, R14, R4 ;  /* 0x0000000e1404723c */ /* 0x050fe20000041804 */
[----:B--2---:R-:W-:Y:S01]  /*71d10*/  STL.64 [R1+0x2948], R26 ;  /* 0x0029481a01007387 */ /* 0x004fe20000100a00 */
[----:B------:R0:W-:Y:S03]  /*71d20*/  STL.64 [R1+0x2940], R24 ;  /* 0x0029401801007387 */ /* 0x0001e60000100a00 */
        /* <DEDUP_REMOVED lines=9> */
[----:B------:R-:W2:Y:S02]  /*71dc0*/  LDL.LU R26, [R1+0x1c8] ;  /* 0x0001c800011a7983 */ /* 0x000ea40000300800 */
[----:B------:R-:W2:Y:S02]  /*71dd0*/  LDL.LU R27, [R1+0x1cc] ;  /* 0x0001cc00011b7983 */ /* 0x000ea40000300800 */
[----:B------:R-:W-:Y:S01]  /*71de0*/  STL.64 [R1+0x8d0], R4 ;  /* 0x0008d00401007387 */ /* 0x000fe20000100a00 */
[----:B------:R0:W-:Y:S03]  /*71df0*/  STL.64 [R1+0x8d8], R6 ;  /* 0x0008d80601007387 */ /* 0x0001e60000100a00 */
[----:B0-----:R-:W2:Y:S01]  /*71e00*/  LDL.LU.64 R6, [R1+0x2980] ;  /* 0x0029800001067983 */ /* 0x001ea20000300a00 */
[----:B------:R-:W3:Y:S02]  /*71e10*/  LDL.LU.64 R4, [R1+0x2978] ;  /* 0x0029780001047983 */ /* 0x000ee40000300a00 */
[----:B------:R-:W2:Y:S02]  /*71e20*/  LDL.LU.64 R18, [R1+0x2970] ;  /* 0x0029700001127983 */ /* 0x000ea40000300a00 */
[----:B------:R-:W2:Y:S02]  /*71e30*/  LDL.LU.64 R16, [R1+0x2968] ;  /* 0x0029680001107983 */ /* 0x000ea40000300a00 */
[----:B------:R-:W-:Y:S01]  /*71e40*/  STL.64 [R1+0x830], R20 ;  /* 0x0008301401007387 */ /* 0x000fe20000100a00 */
[----:B------:R3:W-:Y:S02]  /*71e50*/  STL.64 [R1+0x838], R22 ;  /* 0x0008381601007387 */ /* 0x0007e40000100a00 */
[----:B---3--:R-:W-:-:S02]  /*71e60*/  IMAD.MOV.U32 R22, RZ, RZ, R5 ;  /* 0x000000ffff167224 */ /* 0x008fc400078e0005 */
[----:B------:R-:W-:Y:S02]  /*71e70*/  IMAD.MOV.U32 R23, RZ, RZ, R4 ;  /* 0x000000ffff177224 */ /* 0x000fe400078e0004 */
        /* <DEDUP_REMOVED lines=16> */
[----:B------:R-:W2:Y:S11]  /*71f80*/  LDL.LU.64 R24, [R1+0x2928] ;  /* 0x0029280001187983 */ /* 0x000eb60000300a00 */
[----:B------:R-:W-:Y:S09]  /*71f90*/  @!UPT UIADD3 URZ, URZ, URZ, URZ ;  /* 0x0000003f3f3ff290 */ /* 0x000ff2000fffe03f */
[----:B------:R0:W-:Y:S01]  /*71fa0*/  STL.64 [R1+0xd40], R4 ;  /* 0x000d400401007387 */ /* 0x0001e20000100a00 */
[----:B------:R-:W-:Y:S03]  /*71fb0*/  STL.64 [R1+0xd48], R6 ;  /* 0x000d480601007387 */ /* 0x000fe60000100a00 */
[----:B0-----:R-:W3:Y:S04]  /*71fc0*/  LDL.LU.64 R4, [R1+0xab8] ;  /* 0x000ab80001047983 */ /* 0x001ee80000300a00 */
[----:B---3--:R0:W-:Y:S04]  /*71fd0*/  STL.64 [R1+0x2848], R4 ;  /* 0x0028480401007387 */ /* 0x0081e80000100a00 */
[----:B0-----:R-:W3:Y:S01]  /*71fe0*/  LDL.LU R4, [R1+0xf0] ;  /* 0x0000f00001047983 */ /* 0x001ee20000300800 */
[----:B------:R-:W3:Y:S02]  /*71ff0*/  LDL.LU R5, [R1+0xf4] ;  /* 0x0000f40001057983 */ /* 0x000ee40000300800 */
[----:B------:R-:W4:Y:S02]  /*72000*/  LDL.LU R6, [R1+0xf8] ;  /* 0x0000f80001067983 */ /* 0x000f240000300800 */
[----:B------:R-:W4:Y:S02]  /*72010*/  LDL.LU R7, [R1+0xfc] ;  /* 0x0000fc0001077983 */ /* 0x000f240000300800 */
[----:B----4-:R0:W-:Y:S01]  /*72020*/  STL.64 [R1+0x2858], R6 ;  /* 0x0028580601007387 */ /* 0x0101e20000100a00 */
[----:B---3--:R-:W-:Y:S02]  /*72030*/  STL.64 [R1+0x2850], R4 ;  /* 0x0028500401007387 */ /* 0x008fe40000100a00 */
[----:B0-----:R-:W-:-:S02]  /*72040*/  IMAD.MOV.U32 R6, RZ, RZ, R2 ;  /* 0x000000ffff067224 */ /* 0x001fc400078e0002 */
[----:B------:R-:W-:Y:S01]  /*72050*/  IMAD.MOV.U32 R7, RZ, RZ, R3 ;  /* 0x000000ffff077224 */ /* 0x000fe200078e0003 */
[----:B------:R-:W3:Y:S01]  /*72060*/  LDL.LU R2, [R1+0x2924] ;  /* 0x0029240001027983 */ /* 0x000ee20000300800 */
[----:B------:R-:W4:Y:S03]  /*72070*/  LDL.LU R3, [R1+0x2920] ;  /* 0x0029200001037983 */ /* 0x000f260000300800 */
[----:B------:R0:W-:Y:S04]  /*72080*/  STL.64 [R1+0x2870], R6 ;  /* 0x0028700601007387 */ /* 0x0001e80000100a00 */
[----:B0-----:R-:W2:Y:S01]  /*72090*/  LDL.LU R6, [R1+0x98] ;  /* 0x0000980001067983 */ /* 0x001ea20000300800 */
[----:B------:R-:W2:Y:S02]  /*720a0*/  LDL.LU R7, [R1+0x9c] ;  /* 0x00009c0001077983 */ /* 0x000ea40000300800 */
[C---:B--2---:R-:W-:Y:S01]  /*720b0*/  HMMA.16816.F32.BF16 R4, R16.reuse, R6, R24 ;  /* 0x000000061004723c */ /* 0x044fe20000041818 */
[----:B------:R-:W2:Y:S01]  /*720c0*/  LDL.LU.64 R26, [R1+0x2918] ;  /* 0x00291800011a7983 */ /* 0x000ea20000300a00 */
[----:B------:R-:W2:Y:S11]  /*720d0*/  LDL.LU.64 R24, [R1+0x2910] ;  /* 0x0029100001187983 */ /* 0x000eb60000300a00 */
[----:B------:R-:W-:Y:S10]  /*720e0*/  @!UPT UIADD3 URZ, URZ, URZ, URZ ;  /* 0x0000003f3f3ff290 */ /* 0x000ff4000fffe03f */
[----:B------:R-:W-:Y:S01]  /*720f0*/  STL.64 [R1+0xd20], R4 ;  /* 0x000d200401007387 */ /* 0x000fe20000100a00 */
[----:B------:R2:W-:Y:S02]  /*72100*/  STL.64 [R1+0xd28], R6 ;  /* 0x000d280601007387 */ /* 0x0005e40000100a00 */
[----:B--2---:R-:W-:Y:S02]  /*72110*/  IMAD.MOV.U32 R6, RZ, RZ, R25 ;  /* 0x000000ffff067224 */ /* 0x004fe400078e0019 */
[----:B------:R-:W-:Y:S01]  /*72120*/  IMAD.MOV.U32 R7, RZ, RZ, R24 ;  /* 0x000000ffff077224 */ /* 0x000fe200078e0018 */
[----:B------:R-:W2:Y:S04]  /*72130*/  LDL.LU R25, [R1+0x2908] ;  /* 0x0029080001197983 */ /* 0x000ea80000300800 */
[----:B------:R0:W-:Y:S01]  /*72140*/  STL.64 [R1+0x2888], R6 ;  /* 0x0028880601007387 */ /* 0x0001e20000100a00 */
[----:B------:R-:W2:Y:S02]  /*72150*/  LDL.LU R4, [R1+0x180] ;  /* 0x0001800001047983 */ /* 0x000ea40000300800 */
[----:B------:R-:W2:Y:S01]  /*72160*/  LDL.LU R5, [R1+0x184] ;  /* 0x0001840001057983 */ /* 0x000ea20000300800 */
[----:B0-----:R-:W2:Y:S01]  /*72170*/  LDL.LU R6, [R1+0x188] ;  /* 0x0001880001067983 */ /* 0x001ea20000300800 */
[----:B------:R-:W2:Y:S02]  /*72180*/  LDL.LU R7, [R1+0x18c] ;  /* 0x00018c0001077983 */ /* 0x000ea40000300800 */
[----:B--2---:R-:W-:Y:S07]  /*72190*/  HMMA.16816.F32.BF16 R20, R16, R22, R4 ;  /* 0x000000161014723c */ /* 0x004fee0000041804 */
[----:B------:R-:W-:-:S02]  /*721a0*/  IMAD.MOV.U32 R6, RZ, RZ, R9 ;  /* 0x000000ffff067224 */ /* 0x000fc400078e0009 */
[----:B------:R-:W-:Y:S11]  /*721b0*/  IMAD.MOV.U32 R7, RZ, RZ, R8 ;  /* 0x000000ffff077224 */ /* 0x000ff600078e0008 */
[----:B------:R-:W-:Y:S03]  /*721c0*/  @!UPT UIADD3 URZ, URZ, URZ, URZ ;  /* 0x0000003f3f3ff290 */ /* 0x000fe6000fffe03f */
[----:B------:R-:W-:Y:S01]  /*721d0*/  STL.64 [R1+0xb40], R20 ;  /* 0x000b401401007387 */ /* 0x000fe20000100a00 */
[----:B------:R-:W-:Y:S02]  /*721e0*/  STL.64 [R1+0xb48], R22 ;  /* 0x000b481601007387 */ /* 0x000fe40000100a00 */
[----:B------:R-:W-:Y:S02]  /*721f0*/  STL.64 [R1+0x28a0], R6 ;  /* 0x0028a00601007387 */ /* 0x000fe40000100a00 */
[----:B------:R-:W2:Y:S01]  /*72200*/  LDL.LU.64 R8, [R1+0xab0] ;  /* 0x000ab00001087983 */ /* 0x000ea20000300a00 */
[----:B------:R-:W-:Y:S04]  /*72210*/  STL.64 [R1+0x2868], R10 ;  /* 0x0028680a01007387 */ /* 0x000fe80000100a00 */
[----:B--2---:R0:W-:Y:S04]  /*72220*/  STL.64 [R1+0x2860], R8 ;  /* 0x0028600801007387 */ /* 0x0041e80000100a00 */
        /* <DEDUP_REMOVED lines=8> */
[----:B------:R-:W-:Y:S01]  /*722b0*/  IMAD.MOV.U32 R7, RZ, RZ, R12 ;  /* 0x000000ffff077224 */ /* 0x000fe200078e000c */
[----:B--2---:R-:W-:Y:S01]  /*722c0*/  STL.64 [R1+0x2880], R10 ;  /* 0x0028800a01007387 */ /* 0x004fe20000100a00 */
[----:B------:R0:W-:Y:S03]  /*722d0*/  STL.64 [R1+0x2878], R8 ;  /* 0x0028780801007387 */ /* 0x0001e60000100a00 */
[----:B0-----:R-:W2:Y:S01]  /*722e0*/  LDL.LU R8, [R1+0x110] ;  /* 0x0001100001087983 */ /* 0x001ea20000300800 */
[----:B------:R-:W2:Y:S02]  /*722f0*/  LDL.LU R9, [R1+0x114] ;  /* 0x0001140001097983 */ /* 0x000ea40000300800 */
[----:B------:R-:W2:Y:S02]  /*72300*/  LDL.LU R10, [R1+0x118] ;  /* 0x00011800010a7983 */ /* 0x000ea40000300800 */
[----:B------:R-:W2:Y:S01]  /*72310*/  LDL.LU R11, [R1+0x11c] ;  /* 0x00011c00010b7983 */ /* 0x000ea20000300800 */
[----:B------:R0:W-:Y:S01]  /*72320*/  STL.64 [R1+0x28d0], R6 ;  /* 0x0028d00601007387 */ /* 0x0001e20000100a00 */
[----:B------:R-:W2:Y:S02]  /*72330*/  LDL.LU R4, [R1+0x150] ;  /* 0x0001500001047983 */ /* 0x000ea40000300800 */
[----:B------:R-:W2:Y:S01]  /*72340*/  LDL.LU R5, [R1+0x154] ;  /* 0x0001540001057983 */ /* 0x000ea20000300800 */
[----:B0-----:R-:W2:Y:S01]  /*72350*/  LDL.LU R6, [R1+0x158] ;  /* 0x0001580001067983 */ /* 0x001ea20000300800 */
[----:B------:R-:W2:Y:S03]  /*72360*/  LDL.LU R7, [R1+0x15c] ;  /* 0x00015c0001077983 */ /* 0x000ea60000300800 */
        /* <DEDUP_REMOVED lines=24> */
[----:B------:R-:W-:Y:S01]  /*724f0*/  IMAD.MOV.U32 R24, RZ, RZ, R22 ;  /* 0x000000ffff187224 */ /* 0x000fe200078e0016 */
[----:B--2---:R-:W-:Y:S01]  /*72500*/  STL.64 [R1+0x28c8], R10 ;  /* 0x0028c80a01007387 */ /* 0x004fe20000100a00 */
[----:B------:R0:W-:Y:S03]  /*72510*/  STL.64 [R1+0x28c0], R8 ;  /* 0x0028c00801007387 */ /* 0x0001e60000100a00 */
[----:B0-----:R-:W2:Y:S01]  /*72520*/  LDL.LU R8, [R1+0x140] ;  /* 0x0001400001087983 */ /* 0x001ea20000300800 */
[----:B------:R-:W2:Y:S02]  /*72530*/  LDL.LU R9, [R1+0x144] ;  /* 0x0001440001097983 */ /* 0x000ea40000300800 */
[----:B------:R-:W2:Y:S02]  /*72540*/  LDL.LU R10, [R1+0x148] ;  /* 0x00014800010a7983 */ /* 0x000ea40000300800 */
[----:B------:R-:W2:Y:S01]  /*72550*/  LDL.LU R11, [R1+0x14c] ;  /* 0x00014c00010b7983 */ /* 0x000ea20000300800 */
[----:B------:R-:W2:Y:S01]  /*72560*/  LDL.LU.64 R12, [R1+0xaa8] ;  /* 0x000aa800010c7983 */ /* 0x000ea20000300a00 */
[----:B------:R-:W2:Y:S02]  /*72570*/  LDL.LU.64 R28, [R1+0xaa0] ;  /* 0x000aa000011c7983 */ /* 0x000ea40000300a00 */
[----:B------:R0:W-:Y:S02]  /*72580*/  STL [R1+0x25fc], R20 ;  /* 0x0025fc1401007387 */ /* 0x0001e40000100800 */
[----:B------:R-:W0:Y:S02]  /*72590*/  LDL.LU R22, [R1+0x78] ;  /* 0x0000780001167983 */ /* 0x000e240000300800 */
[----:B------:R-:W-:Y:S01]  /*725a0*/  IMAD.MOV.U32 R23, RZ, RZ, R25 ;  /* 0x000000ffff177224 */ /* 0x000fe200078e0019 */
[----:B------:R-:W-:Y:S06]  /*725b0*/  STL [R1+0x25f8], R24 ;  /* 0x0025f81801007387 */ /* 0x000fec0000100800 */
[----:B0-----:R-:W-:Y:S01]  /*725c0*/  HMMA.16816.F32.BF16 R20, R16, R22, R4 ;  /* 0x000000161014723c */ /* 0x001fe20000041804 */
[----:B------:R-:W2:Y:S01]  /*725d0*/  LDL.LU.64 R6, [R1+0x2900] ;  /* 0x0029000001067983 */ /* 0x000ea20000300a00 */
[----:B------:R-:W2:Y:S11]  /*725e0*/  LDL.LU.64 R4, [R1+0x28f8] ;  /* 0x0028f80001047983 */ /* 0x000eb60000300a00 */
[----:B------:R-:W-:Y:S10]  /*725f0*/  @!UPT UIADD3 URZ, URZ, URZ, URZ ;  /* 0x0000003f3f3ff290 */ /* 0x000ff4000fffe03f */
[----:B------:R0:W-:Y:S01]  /*72600*/  STL.64 [R1+0xaf0], R20 ;  /* 0x000af01401007387 */ /* 0x0001e20000100a00 */
[----:B------:R1:W-:Y:S02]  /*72610*/  STL.64 [R1+0xaf8], R22 ;  /* 0x000af81601007387 */ /* 0x0003e40000100a00 */
[----:B------:R-:W-:Y:S02]  /*72620*/  IMAD.MOV.U32 R25, RZ, RZ, R22 ;  /* 0x000000ffff197224 */ /* 0x000fe400078e0016 */
[----:B0-----:R-:W-:-:S05]  /*72630*/  IMAD.MOV.U32 R21, RZ, RZ, R20 ;  /* 0x000000ffff157224 */ /* 0x001fca00078e0014 */
[----:B------:R2:W-:Y:S01]  /*72640*/  STL [R1+0x2604], R21 ;  /* 0x0026041501007387 */ /* 0x0005e20000100800 */
[----:B-1----:R-:W2:Y:S02]  /*72650*/  LDL.LU R22, [R1+0x68] ;  /* 0x0000680001167983 */ /* 0x002ea40000300800 */
[----:B----4-:R-:W-:Y:S02]  /*72660*/  IMAD.MOV.U32 R23, RZ, RZ, R3 ;  /* 0x000000ffff177224 */ /* 0x010fe400078e0003 */
[----:B------:R-:W4:Y:S01]  /*72670*/  LDL.LU R3, [R1+0x28f0] ;  /* 0x0028f00001037983 */ /* 0x000f220000300800 */
[----:B------:R-:W-:Y:S04]  /*72680*/  STL [R1+0x2600], R25 ;  /* 0x0026001901007387 */ /* 0x000fe80000100800 */
[----:B--2---:R-:W-:Y:S01]  /*72690*/  HMMA.16816.F32.BF16 R20, R16, R22, R4 ;  /* 0x000000161014723c */ /* 0x004fe20000041804 */
[----:B------:R-:W2:Y:S01]  /*726a0*/  LDL.LU.64 R6, [R1+0x28e8] ;  /* 0x0028e80001067983 */ /* 0x000ea20000300a00 */
[----:B------:R-:W2:Y:S11]  /*726b0*/  LDL.LU.64 R4, [R1+0x28e0] ;  /* 0x0028e00001047983 */ /* 0x000eb60000300a00 */
[----:B------:R-:W-:Y:S10]  /*726c0*/  @!UPT UIADD3 URZ, URZ, URZ, URZ ;  /* 0x0000003f3f3ff290 */ /* 0x000ff4000fffe03f */
[----:B------:R-:W-:Y:S01]  /*726d0*/  STL.64 [R1+0xa90], R20 ;  /* 0x000a901401007387 */ /* 0x000fe20000100a00 */
[----:B------:R0:W-:Y:S02]  /*726e0*/  STL.64 [R1+0xa98], R22 ;  /* 0x000a981601007387 */ /* 0x0001e40000100a00 */
[----:B0-----:R-:W-:Y:S02]  /*726f0*/  IMAD.MOV.U32 R22, RZ, RZ, R20 ;  /* 0x000000ffff167224 */ /* 0x001fe400078e0014 */
[----:B------:R-:W-:-:S03]  /*72700*/  IMAD.MOV.U32 R23, RZ, RZ, R0 ;  /* 0x000000ffff177224 */ /* 0x000fc600078e0000 */
[----:B------:R3:W-:Y:S02]  /*72710*/  STL [R1+0x2608], R22 ;  /* 0x0026081601007387 */ /* 0x0007e40000100800 */
[----:B---3--:R-:W-:Y:S02]  /*72720*/  IMAD.MOV.U32 R22, RZ, RZ, R2 ;  /* 0x000000ffff167224 */ /* 0x008fe400078e0002 */
[----:B------:R-:W3:Y:S01]  /*72730*/  LDL.LU R2, [R1+0x28dc] ;  /* 0x0028dc0001027983 */ /* 0x000ee20000300800 */
[----:B------:R-:W3:Y:S04]  /*72740*/  LDL.LU R0, [R1+0x28d8] ;  /* 0x0028d80001007983 */ /* 0x000ee80000300800 */
[----:B--2---:R-:W-:Y:S01]  /*72750*/  HMMA.16816.F32.BF16 R20, R16, R22, R4 ;  /* 0x000000161014723c */ /* 0x004fe20000041804 */
[----:B------:R-:W2:Y:S11]  /*72760*/  LDL.LU.64 R6, [R1+0x28d0] ;  /* 0x0028d00001067983 */ /* 0x000eb60000300a00 */
[----:B------:R-:W-:Y:S11]  /*72770*/  @!UPT UIADD3 URZ, URZ, URZ, URZ ;  /* 0x0000003f3f3ff290 */ /* 0x000ff6000fffe03f */
[----:B------:R-:W-:Y:S01]  /*72780*/  STL.64 [R1+0xa80], R20 ;  /* 0x000a801401007387 */ /* 0x000fe20000100a00 */
[----:B------:R0:W-:Y:S02]  /*72790*/  STL.64 [R1+0xa88], R22 ;  /* 0x000a881601007387 */ /* 0x0001e40000100a00 */
[----:B0-----:R-:W-:-:S05]  /*727a0*/  IMAD.MOV.U32 R23, RZ, RZ, R20 ;  /* 0x000000ffff177224 */ /* 0x001fca00078e0014 */
[----:B------:R-:W-:Y:S01]  /*727b0*/  STL [R1+0x260c], R23 ;  /* 0x00260c1701007387 */ /* 0x000fe20000100800 */
        /* <DEDUP_REMOVED lines=40> */
[----:B------:R-:W2:Y:S11]  /*72a40*/  LDL.LU.64 R4, [R1+0x2848] ;  /* 0x0028480001047983 */ /* 0x000eb60000300a00 */
[----:B------:R-:W-:Y:S11]  /*72a50*/  @!UPT UIADD3 URZ, URZ, URZ, URZ ;  /* 0x0000003f3f3ff290 */ /* 0x000ff6000fffe03f */
[----:B------:R0:W-:Y:S01]  /*72a60*/  STL.64 [R1+0x8a0], R24 ;  /* 0x0008a01801007387 */ /* 0x0001e20000100a00 */
[----:B------:R3:W-:Y:S03]  /*72a70*/  STL.64 [R1+0x8a8], R26 ;  /* 0x0008a81a01007387 */ /* 0x0007e60000100a00 */
[----:B0-----:R-:W2:Y:S01]  /*72a80*/  LDL.LU R24, [R1+0xe0] ;  /* 0x0000e00001187983 */ /* 0x001ea20000300800 */
[----:B------:R-:W2:Y:S02]  /*72a90*/  LDL.LU R25, [R1+0xe4] ;  /* 0x0000e40001197983 */ /* 0x000ea40000300800 */
[----:B---3--:R-:W-:Y:S02]  /*72aa0*/  IMAD.MOV.U32 R26, RZ, RZ, R0 ;  /* 0x000000ffff1a7224 */ /* 0x008fe400078e0000 */
[----:B------:R-:W3:Y:S01]  /*72ab0*/  LDL.LU R0, [R1+0x2844] ;  /* 0x0028440001007983 */ /* 0x000ee20000300800 */
[----:B------:R-:W-:-:S02]  /*72ac0*/  IMAD.MOV.U32 R27, RZ, RZ, R2 ;  /* 0x000000ffff1b7224 */ /* 0x000fc400078e0002 */
[----:B----4-:R-:W-:Y:S02]  /*72ad0*/  IMAD.MOV.U32 R23, RZ, RZ, R3 ;  /* 0x000000ffff177224 */ /* 0x010fe400078e0003 */
[----:B------:R-:W-:Y:S02]  /*72ae0*/  IMAD.MOV.U32 R3, RZ, RZ, c[0x0][0x188] ;  /* 0x00006200ff037624 */ /* 0x000fe400078e00ff */
[----:B------:R-:W-:Y:S02]  /*72af0*/  IMAD.MOV.U32 R2, RZ, RZ, c[0x0][0x188] ;  /* 0x00006200ff027624 */ /* 0x000fe400078e00ff */
[----:B------:R-:W-:-:S04]  /*72b00*/  IMAD.SHL.U32 R3, R3, 0x80, RZ ;  /* 0x0000008003037824 */ /* 0x000fc800078e00ff */
[----:B------:R-:W-:-:S05]  /*72b10*/  IMAD.SHL.U32 R3, R3, 0x2, RZ ;  /* 0x0000000203037824 */ /* 0x000fca00078e00ff */
[----:B--2---:R-:W-:-:S05]  /*72b20*/  IADD3 R3, P0, R4, R3, RZ ;  /* 0x0000000304037210 */ /* 0x004fca0007f1e0ff */
[----:B------:R-:W-:Y:S01]  /*72b30*/  STL [R1+0x27dc], R3 ;  /* 0x0027dc0301007387 */ /* 0x000fe20000100800 */
[----:B------:R-:W-:Y:S07]  /*72b40*/  HMMA.16816.F32.BF16 R24, R16, R14, R24 ;  /* 0x0000000e1018723c */ /* 0x000fee0000041818 */
[----:B------:R-:W-:-:S04]  /*72b50*/  IMAD.SHL.U32 R15, R2, 0x80, RZ ;  /* 0x00000080020f7824 */ /* 0x000fc800078e00ff */
[----:B------:R-:W-:Y:S02]  /*72b60*/  IMAD.SHL.U32 R15, R15, 0x2, RZ ;  /* 0x000000020f0f7824 */ /* 0x000fe400078e00ff */
[----:B---3--:R-:W-:-:S03]  /*72b70*/  IMAD.X R7, R5, 0x1, R0, P0 ;  /* 0x0000000105077824 */ /* 0x008fc600000e0600 */
[-C--:B------:R-:W-:Y:S02]  /*72b80*/  IADD3 R6, P1, R8, R15.reuse, RZ ;  /* 0x0000000f08067210 */ /* 0x080fe40007f3e0ff */
[-C--:B------:R-:W-:Y:S02]  /*72b90*/  IADD3 R5, P0, R12, R15.reuse, RZ ;  /* 0x0000000f0c057210 */ /* 0x080fe40007f1e0ff */
[----:B------:R-:W-:-:S03]  /*72ba0*/  IADD3 R4, P2, R28, R15, RZ ;  /* 0x0000000f1c047210 */ /* 0x000fc60007f5e0ff */
[----:B------:R-:W-:Y:S01]  /*72bb0*/  STL.64 [R1+0x890], R24 ;  /* 0x0008901801007387 */ /* 0x000fe20000100a00 */
[----:B------:R-:W-:Y:S02]  /*72bc0*/  STL.64 [R1+0x898], R26 ;  /* 0x0008981a01007387 */ /* 0x000fe40000100a00 */
[----:B------:R-:W-:Y:S02]  /*72bd0*/  STL [R1+0x27e0], R6 ;  /* 0x0027e00601007387 */ /* 0x000fe40000100800 */
[----:B------:R-:W-:Y:S01]  /*72be0*/  STL [R1+0x27e4], R7 ;  /* 0x0027e40701007387 */ /* 0x000fe20000100800 */
[----:B------:R-:W-:Y:S01]  /*72bf0*/  STL [R1+0x2610], R5 ;  /* 0x0026100501007387 */ /* 0x000fe20000100800 */
[----:B------:R0:W-:Y:S03]  /*72c00*/  STL [R1+0x283c], R15 ;  /* 0x00283c0f01007387 */ /* 0x0001e60000100800 */
[----:B0-----:R-:W2:Y:S01]  /*72c10*/  LDL.LU R15, [R1+0xfe0] ;  /* 0x000fe000010f7983 */ /* 0x001ea20000300800 */
[----:B------:R0:W-:Y:S02]  /*72c20*/  STL [R1+0x2614], R4 ;  /* 0x0026140401007387 */ /* 0x0001e40000100800 */
[----:B0-----:R-:W-:Y:S01]  /*72c30*/  HMMA.16816.F32.BF16 R4, R16, R10, R20 ;  /* 0x0000000a1004723c */ /* 0x001fe20000041814 */
[----:B------:R-:W-:-:S02]  /*72c40*/  IMAD.X R8, R9, 0x1, R0, P1 ;  /* 0x0000000109087824 */ /* 0x000fc400008e0600 */
[--C-:B------:R-:W-:Y:S02]  /*72c50*/  IMAD.X R9, R13, 0x1, R0.reuse, P0 ;  /* 0x000000010d097824 */ /* 0x100fe400000e0600 */
[----:B------:R-:W-:Y:S01]  /*72c60*/  IMAD.X R12, R29, 0x1, R0, P2 ;  /* 0x000000011d0c7824 */ /* 0x000fe200010e0600 */
[----:B------:R-:W-:Y:S02]  /*72c70*/  STL [R1+0x27e8], R8 ;  /* 0x0027e80801007387 */ /* 0x000fe40000100800 */
[----:B------:R-:W-:Y:S01]  /*72c80*/  STL [R1+0x2618], R9 ;  /* 0x0026180901007387 */ /* 0x000fe20000100800 */
[----:B--2---:R-:W-:-:S05]  /*72c90*/  IADD3 R15, R15, 0x1, RZ ;  /* 0x000000010f0f7810 */ /* 0x004fca0007ffe0ff */
[----:B------:R-:W-:Y:S01]  /*72ca0*/  STL [R1+0xfe0], R15 ;  /* 0x000fe00f01007387 */ /* 0x000fe20000100800 */
[----:B------:R0:W-:Y:S02]  /*72cb0*/  STL [R1+0x2834], R0 ;  /* 0x0028340001007387 */ /* 0x0001e40000100800 */
[----:B------:R-:W-:Y:S06]  /*72cc0*/  STL [R1+0x261c], R12 ;  /* 0x00261c0c01007387 */ /* 0x000fec0000100800 */
[----:B------:R-:W-:Y:S01]  /*72cd0*/  STL.64 [R1+0x880], R4 ;  /* 0x0008800401007387 */ /* 0x000fe20000100a00 */
[----:B------:R-:W-:Y:S04]  /*72ce0*/  STL.64 [R1+0x888], R6 ;  /* 0x0008880601007387 */ /* 0x000fe80000100a00 */
[----:B0-----:R-:W2:Y:S04]  /*72cf0*/  LDL.LU R0, [R1+0x1c34] ;  /* 0x001c340001007983 */ /* 0x001ea80000300800 */
[----:B--2---:R0:W-:Y:S04]  /*72d00*/  STL [R1+0x2838], R0 ;  /* 0x0028380001007387 */ /* 0x0041e80000100800 */
[----:B0-----:R-:W2:Y:S01]  /*72d10*/  LDL.LU R0, [R1+0x1c3c] ;  /* 0x001c3c0001007983 */ /* 0x001ea20000300800 */
[----:B------:R-:W-:-:S02]  /*72d20*/  IMAD.MOV.U32 R10, RZ, RZ, R7 ;  /* 0x000000ffff0a7224 */ /* 0x000fc400078e0007 */
[----:B------:R-:W-:Y:S01]  /*72d30*/  IMAD.MOV.U32 R11, RZ, RZ, R6 ;  /* 0x000000ffff0b7224 */ /* 0x000fe200078e0006 */
[----:B--2---:R0:W-:Y:S04]  /*72d40*/  STL [R1+0x2840], R0 ;  /* 0x0028400001007387 */ /* 0x0041e80000100800 */
[----:B0-----:R-:W2:Y:S01]  /*72d50*/  LDL R0, [R1+0x23e4] ;  /* 0x0023e40001007983 */ /* 0x001ea20000100800 */
        /* <DEDUP_REMOVED lines=25> */
[----:B------:R0:W-:Y:S02]  /*72ef0*/  STL [R1+0x2624], R10 ;  /* 0x0026240a01007387 */ /* 0x0001e40000100800 */
[----:B0-----:R-:W3:Y:S01]  /*72f00*/  LDL.LU R10, [R1+0x1c24] ;  /* 0x001c2400010a7983 */ /* 0x001ee20000300800 */
[----:B------:R0:W-:Y:S03]  /*72f10*/  STL [R1+0x2620], R11 ;  /* 0x0026200b01007387 */ /* 0x0001e60000100800 */
[----:B0-----:R-:W3:Y:S01]  /*72f20*/  LDL.LU R11, [R1+0x1c2c] ;  /* 0x001c2c00010b7983 */ /* 0x001ee20000300800 */
[----:B--2---:R-:W-:-:S03]  /*72f30*/  ISETP.NE.U32.AND P0, PT, R15, R0, PT ;  /* 0x000000000f00720c */ /* 0x004fc60003f05070 */
[----:B------:R-:W2:Y:S01]  /*72f40*/  LDL.LU R0, [R1+0x2840] ;  /* 0x0028400001007983 */ /* 0x000ea20000300800 */
[----:B------:R-:W2:Y:S02]  /*72f50*/  LDL.LU R15, [R1+0x283c] ;  /* 0x00283c00010f7983 */ /* 0x000ea40000300800 */
[----:B--2---:R-:W-:-:S05]  /*72f60*/  IADD3 R0, P4, R0, R15, RZ ;  /* 0x0000000f00007210 */ /* 0x004fca0007f9e0ff */
[----:B------:R0:W-:Y:S04]  /*72f70*/  STL [R1+0x1c3c], R0 ;  /* 0x001c3c0001007387 */ /* 0x0001e80000100800 */
[----:B0-----:R-:W2:Y:S02]  /*72f80*/  LDL.LU R0, [R1+0x2838] ;  /* 0x0028380001007983 */ /* 0x001ea40000300800 */
[----:B--2---:R-:W-:-:S05]  /*72f90*/  IADD3 R0, P5, R0, R15, RZ ;  /* 0x0000000f00007210 */ /* 0x004fca0007fbe0ff */
[----:B------:R0:W-:Y:S04]  /*72fa0*/  STL [R1+0x1c34], R0 ;  /* 0x001c340001007387 */ /* 0x0001e80000100800 */
[----:B0-----:R-:W2:Y:S01]  /*72fb0*/  LDL.LU R0, [R1+0x2834] ;  /* 0x0028340001007983 */ /* 0x001ea20000300800 */
[-C--:B---3--:R-:W-:Y:S02]  /*72fc0*/  IADD3 R11, P6, R11, R15.reuse, RZ ;  /* 0x0000000f0b0b7210 */ /* 0x088fe40007fde0ff */
[-C--:B------:R-:W-:Y:S02]  /*72fd0*/  IADD3 R10, P1, R10, R15.reuse, RZ ;  /* 0x0000000f0a0a7210 */ /* 0x080fe40007f3e0ff */
[-C--:B------:R-:W-:Y:S02]  /*72fe0*/  IADD3 R16, P2, R16, R15.reuse, RZ ;  /* 0x0000000f10107210 */ /* 0x080fe40007f5e0ff */
[-C--:B----4-:R-:W-:Y:S01]  /*72ff0*/  IADD3 R17, P3, R17, R15.reuse, RZ ;  /* 0x0000000f11117210 */ /* 0x090fe20007f7e0ff */
[----:B------:R-:W-:Y:S01]  /*73000*/  STL [R1+0x1c2c], R11 ;  /* 0x001c2c0b01007387 */ /* 0x000fe20000100800 */
[----:B------:R-:W-:Y:S02]  /*73010*/  STL [R1+0x1c24], R10 ;  /* 0x001c240a01007387 */ /* 0x000fe40000100800 */
[----:B------:R-:W-:Y:S02]  /*73020*/  STL [R1+0x1c1c], R16 ;  /* 0x001c1c1001007387 */ /* 0x000fe40000100800 */
[----:B------:R-:W-:Y:S02]  /*73030*/  STL [R1+0x1c14], R17 ;  /* 0x001c141101007387 */ /* 0x000fe40000100800 */
[--C-:B--2---:R-:W-:Y:S01]  /*73040*/  IMAD.X R18, R18, 0x1, R0.reuse, P4 ;  /* 0x0000000112127824 */ /* 0x104fe200020e0600 */
[-C--:B------:R-:W-:Y:S01]  /*73050*/  IADD3 R19, P4, R19, R15.reuse, RZ ;  /* 0x0000000f13137210 */ /* 0x080fe20007f9e0ff */
[--C-:B------:R-:W-:Y:S01]  /*73060*/  IMAD.X R12, R12, 0x1, R0.reuse, P5 ;  /* 0x000000010c0c7824 */ /* 0x100fe200028e0600 */
[-C--:B------:R-:W-:Y:S01]  /*73070*/  IADD3 R9, P5, R9, R15.reuse, RZ ;  /* 0x0000000f09097210 */ /* 0x080fe20007fbe0ff */
[--C-:B------:R-:W-:Y:S01]  /*73080*/  IMAD.X R8, R8, 0x1, R0.reuse, P6 ;  /* 0x0000000108087824 */ /* 0x100fe200030e0600 */
[----:B------:R-:W-:Y:S01]  /*73090*/  STL [R1+0x1c38], R18 ;  /* 0x001c381201007387 */ /* 0x000fe20000100800 */
[-C--:B------:R-:W-:Y:S01]  /*730a0*/  IADD3 R4, P6, R4, R15.reuse, RZ ;  /* 0x0000000f04047210 */ /* 0x080fe20007fde0ff */
[----:B------:R-:W-:Y:S02]  /*730b0*/  STL [R1+0x1c0c], R19 ;  /* 0x001c0c1301007387 */ /* 0x000fe40000100800 */
        /* <DEDUP_REMOVED lines=28> */
[----:B------:R-:W-:Y:S02]  /*73280*/  STL [R1+0x1bf8], R21 ;  /* 0x001bf81501007387 */ /* 0x000fe40000100800 */
[--C-:B------:R-:W-:Y:S01]  /*73290*/  IMAD.X R29, R29, 0x1, R0.reuse, P2 ;  /* 0x000000011d1d7824 */ /* 0x100fe200010e0600 */
[----:B------:R-:W-:Y:S01]  /*732a0*/  STL [R1+0x1bcc], R24 ;  /* 0x001bcc1801007387 */ /* 0x000fe20000100800 */
[----:B------:R-:W-:Y:S01]  /*732b0*/  IADD3 R28, P2, R28, R15, RZ ;  /* 0x0000000f1c1c7210 */ /* 0x000fe20007f5e0ff */
[----:B------:R-:W-:Y:S02]  /*732c0*/  STL [R1+0x1bf0], R20 ;  /* 0x001bf01401007387 */ /* 0x000fe40000100800 */
[----:B------:R-:W-:Y:S01]  /*732d0*/  STL [R1+0x1bc4], R13 ;  /* 0x001bc40d01007387 */ /* 0x000fe20000100800 */
[----:B------:R0:W-:Y:S01]  /*732e0*/  STL [R1+0x2830], R0 ;  /* 0x0028300001007387 */ /* 0x0001e20000100800 */
[----:B------:R-:W-:-:S02]  /*732f0*/  IMAD.X R2, R2, 0x1, R0, P3 ;  /* 0x0000000102027824 */ /* 0x000fc400018e0600 */
[----:B------:R-:W-:Y:S01]  /*73300*/  STL [R1+0x1be8], R29 ;  /* 0x001be81d01007387 */ /* 0x000fe20000100800 */
[----:B0-----:R-:W2:Y:S01]  /*73310*/  LDL.LU R0, [R1+0x1bb4] ;  /* 0x001bb40001007983 */ /* 0x001ea20000300800 */
[----:B------:R-:W-:Y:S02]  /*73320*/  STL [R1+0x1bbc], R28 ;  /* 0x001bbc1c01007387 */ /* 0x000fe40000100800 */
[----:B------:R-:W3:Y:S02]  /*73330*/  LDL.LU R11, [R1+0x1ba4] ;  /* 0x001ba400010b7983 */ /* 0x000ee40000300800 */
[----:B------:R-:W-:Y:S01]  /*73340*/  STL [R1+0x1be0], R2 ;  /* 0x001be00201007387 */ /* 0x000fe20000100800 */
[----:B---3--:R0:W-:Y:S04]  /*73350*/  STL [R1+0x2824], R11 ;  /* 0x0028240b01007387 */ /* 0x0081e80000100800 */
[----:B0-----:R-:W3:Y:S04]  /*73360*/  LDL.LU R11, [R1+0x1bd0] ;  /* 0x001bd000010b7983 */ /* 0x001ee80000300800 */
[----:B---3--:R0:W-:Y:S04]  /*73370*/  STL [R1+0x2828], R11 ;  /* 0x0028280b01007387 */ /* 0x0081e80000100800 */
[----:B0-----:R-:W3:Y:S01]  /*73380*/  LDL.LU R11, [R1+0x1bac] ;  /* 0x001bac00010b7983 */ /* 0x001ee20000300800 */
[----:B--2---:R-:W-:-:S03]  /*73390*/  IADD3 R0, P3, R0, R15, RZ ;  /* 0x0000000f00007210 */ /* 0x004fc60007f7e0ff */
[----:B---3--:R0:W-:Y:S04]  /*733a0*/  STL [R1+0x282c], R11 ;  /* 0x00282c0b01007387 */ /* 0x0081e80000100800 */
[----:B0-----:R-:W2:Y:S01]  /*733b0*/  LDL.LU R11, [R1+0x1bd8] ;  /* 0x001bd800010b7983 */ /* 0x001ea20000300800 */
[----:B------:R-:W3:Y:S02]  /*733c0*/  LDL.LU R10, [R1+0x1bc8] ;  /* 0x001bc800010a7983 */ /* 0x000ee40000300800 */
[----:B------:R-:W4:Y:S02]  /*733d0*/  LDL.LU R16, [R1+0x1b9c] ;  /* 0x001b9c0001107983 */ /* 0x000f240000300800 */
        /* <DEDUP_REMOVED lines=24> */
[----:B------:R0:W-:Y:S02]  /*73560*/  STL [R1+0x1bb4], R0 ;  /* 0x001bb40001007387 */ /* 0x0001e40000100800 */
[----:B0-----:R-:W2:Y:S02]  /*73570*/  LDL.LU R0, [R1+0x2830] ;  /* 0x0028300001007983 */ /* 0x001ea40000300800 */
[----:B--2---:R-:W-:-:S05]  /*73580*/  IMAD.X R11, R11, 0x1, R0, P4 ;  /* 0x000000010b0b7824 */ /* 0x004fca00020e0600 */
[----:B------:R0:W-:Y:S04]  /*73590*/  STL [R1+0x1bd8], R11 ;  /* 0x001bd80b01007387 */ /* 0x0001e80000100800 */
[----:B0-----:R-:W2:Y:S02]  /*735a0*/  LDL.LU R11, [R1+0x282c] ;  /* 0x00282c00010b7983 */ /* 0x001ea40000300800 */
[----:B--2---:R-:W-:-:S05]  /*735b0*/  IADD3 R11, P4, R11, R15, RZ ;  /* 0x0000000f0b0b7210 */ /* 0x004fca0007f9e0ff */
[----:B------:R0:W-:Y:S04]  /*735c0*/  STL [R1+0x1bac], R11 ;  /* 0x001bac0b01007387 */ /* 0x0001e80000100800 */
[----:B0-----:R-:W2:Y:S02]  /*735d0*/  LDL.LU R11, [R1+0x2828] ;  /* 0x00282800010b7983 */ /* 0x001ea40000300800 */
[----:B--2---:R-:W-:-:S05]  /*735e0*/  IMAD.X R11, R11, 0x1, R0, P5 ;  /* 0x000000010b0b7824 */ /* 0x004fca00028e0600 */
[----:B------:R0:W-:Y:S04]  /*735f0*/  STL [R1+0x1bd0], R11 ;  /* 0x001bd00b01007387 */ /* 0x0001e80000100800 */
[----:B0-----:R-:W2:Y:S01]  /*73600*/  LDL.LU R11, [R1+0x2824] ;  /* 0x00282400010b7983 */ /* 0x001ea20000300800 */
[--C-:B---3--:R-:W-:Y:S01]  /*73610*/  IMAD.X R10, R10, 0x1, R0.reuse, P6 ;  /* 0x000000010a0a7824 */ /* 0x108fe200030e0600 */
[-C--:B----4-:R-:W-:Y:S01]  /*73620*/  IADD3 R16, P6, R16, R15.reuse, RZ ;  /* 0x0000000f10107210 */ /* 0x090fe20007fde0ff */
[--C-:B------:R-:W-:Y:S01]  /*73630*/  IMAD.X R17, R17, 0x1, R0.reuse, P1 ;  /* 0x0000000111117824 */ /* 0x100fe200008e0600 */
[-C--:B------:R-:W-:Y:S01]  /*73640*/  IADD3 R18, P1, R18, R15.reuse, RZ ;  /* 0x0000000f12127210 */ /* 0x080fe20007f3e0ff */
        /* <DEDUP_REMOVED lines=16> */
[----:B------:R-:W-:Y:S01]  /*73750*/  IMAD.X R28, R28, 0x1, R0, P6 ;  /* 0x000000011c1c7824 */ /* 0x000fe200030e0600 */
[----:B------:R-:W-:-:S02]  /*73760*/  IADD3 R2, P6, R2, R15, RZ ;  /* 0x0000000f02027210 */ /* 0x000fc40007fde0ff */
[----:B--2---:R-:W-:-:S05]  /*73770*/  IADD3 R11, P5, R11, R15, RZ ;  /* 0x0000000f0b0b7210 */ /* 0x004fca0007fbe0ff */
[----:B------:R-:W-:Y:S01]  /*73780*/  STL [R1+0x1ba4], R11 ;  /* 0x001ba40b01007387 */ /* 0x000fe20000100800 */
[----:B------:R-:W-:Y:S02]  /*73790*/  STL [R1+0x1bc8], R10 ;  /* 0x001bc80a01007387 */ /* 0x000fe40000100800 */
[----:B------:R-:W-:Y:S02]  /*737a0*/  STL [R1+0x1b9c], R16 ;  /* 0x001b9c1001007387 */ /* 0x000fe40000100800 */
[----:B------:R-:W-:Y:S01]  /*737b0*/  STL [R1+0x1bc0], R17 ;  /* 0x001bc01101007387 */ /* 0x000fe20000100800 */
[----:B------:R-:W-:Y:S01]  /*737c0*/  STL [R1+0x1b94], R18 ;  /* 0x001b941201007387 */ /* 0x000fe20000100800 */
[----:B------:R-:W-:Y:S02]  /*737d0*/  STL [R1+0x1bb8], R19 ;  /* 0x001bb81301007387 */ /* 0x000fe40000100800 */
[----:B------:R-:W-:Y:S02]  /*737e0*/  STL [R1+0x1b8c], R12 ;  /* 0x001b8c0c01007387 */ /* 0x000fe40000100800 */
[--C-:B------:R-:W-:Y:S01]  /*737f0*/  IMAD.X R7, R7, 0x1, R0.reuse, P5 ;  /* 0x0000000107077824 */ /* 0x100fe200028e0600 */
[----:B------:R-:W-:Y:S01]  /*73800*/  STL [R1+0x1bb0], R9 ;  /* 0x001bb00901007387 */ /* 0x000fe20000100800 */
[----:B------:R-:W-:Y:S01]  /*73810*/  IADD3 R6, P5, R6, R15, RZ ;  /* 0x0000000f06067210 */ /* 0x000fe20007fbe0ff */
        /* <DEDUP_REMOVED lines=11> */
[----:B------:R-:W-:-:S02]  /*738d0*/  IMAD.X R13, R13, 0x1, R0, P5 ;  /* 0x000000010d0d7824 */ /* 0x000fc400028e0600 */
[----:B------:R-:W-:Y:S02]  /*738e0*/  STL [R1+0x1b80], R25 ;  /* 0x001b801901007387 */ /* 0x000fe40000100800 */
[----:B------:R-:W-:Y:S01]  /*738f0*/  STL [R1+0x1b54], R21 ;  /* 0x001b541501007387 */ /* 0x000fe20000100800 */
[----:B------:R-:W-:Y:S01]  /*73900*/  IADD3 R29, P5, R29, R15, RZ ;  /* 0x0000000f1d1d7210 */ /* 0x000fe20007fbe0ff */
[----:B------:R-:W-:Y:S01]  /*73910*/  STL [R1+0x1b78], R24 ;  /* 0x001b781801007387 */ /* 0x000fe20000100800 */
[----:B------:R-:W-:Y:S02]  /*73920*/  STL [R1+0x1b4c], R20 ;  /* 0x001b4c1401007387 */ /* 0x000fe40000100800 */
[----:B------:R-:W-:Y:S02]  /*73930*/  STL [R1+0x1b70], R13 ;  /* 0x001b700d01007387 */ /* 0x000fe40000100800 */
[----:B------:R0:W-:Y:S01]  /*73940*/  STL [R1+0x2820], R15 ;  /* 0x0028200f01007387 */ /* 0x0001e20000100800 */
[----:B------:R-:W-:Y:S04]  /*73950*/  STL [R1+0x1b44], R29 ;  /* 0x001b441d01007387 */ /* 0x000fe80000100800 */
        /* <DEDUP_REMOVED lines=8> */
[----:B--2---:R-:W-:-:S03]  /*739e0*/  IMAD.X R15, R15, 0x1, R0, P1 ;  /* 0x000000010f0f7824 */ /* 0x004fc600008e0600 */
        /* <DEDUP_REMOVED lines=30> */
[----:B--2---:R-:W-:-:S05]  /*73bd0*/  IADD3 R11, P1, R11, R15, RZ ;  /* 0x0000000f0b0b7210 */ /* 0x004fca0007f3e0ff */
[----:B------:R0:W-:Y:S04]  /*73be0*/  STL [R1+0x1b34], R11 ;  /* 0x001b340b01007387 */ /* 0x0001e80000100800 */
[----:B0-----:R-:W2:Y:S02]  /*73bf0*/  LDL.LU R11, [R1+0x281c] ;  /* 0x00281c00010b7983 */ /* 0x001ea40000300800 */
[----:B--2---:R-:W-:-:S05]  /*73c00*/  IMAD.X R11, R11, 0x1, R0, P2 ;  /* 0x000000010b0b7824 */ /* 0x004fca00010e0600 */
[----:B------:R0:W-:Y:S04]  /*73c10*/  STL [R1+0x1b58], R11 ;  /* 0x001b580b01007387 */ /* 0x0001e80000100800 */
[----:B0-----:R-:W2:Y:S02]  /*73c20*/  LDL.LU R11, [R1+0x2818] ;  /* 0x00281800010b7983 */ /* 0x001ea40000300800 */
[----:B--2---:R-:W-:-:S05]  /*73c30*/  IADD3 R11, P2, R11, R15, RZ ;  /* 0x0000000f0b0b7210 */ /* 0x004fca0007f5e0ff */
[----:B------:R0:W-:Y:S04]  /*73c40*/  STL [R1+0x1b2c], R11 ;  /* 0x001b2c0b01007387 */ /* 0x0001e80000100800 */
[----:B0-----:R-:W2:Y:S01]  /*73c50*/  LDL.LU R11, [R1+0x2814] ;  /* 0x00281400010b7983 */ /* 0x001ea20000300800 */
[--C-:B----4-:R-:W-:Y:S01]  /*73c60*/  IMAD.X R16, R16, 0x1, R0.reuse, P4 ;  /* 0x0000000110107824 */ /* 0x110fe200020e0600 */
        /* <DEDUP_REMOVED lines=18> */
[----:B------:R-:W-:Y:S01]  /*73d90*/  IADD3 R13, P2, R13, R15, RZ ;  /* 0x0000000f0d0d7210 */ /* 0x000fe20007f5e0ff */
[----:B------:R-:W-:-:S02]  /*73da0*/  IMAD.X R2, R2, 0x1, R0, P4 ;  /* 0x0000000102027824 */ /* 0x000fc400020e0600 */
[----:B--2---:R-:W-:Y:S01]  /*73db0*/  IMAD.X R11, R11, 0x1, R0, P3 ;  /* 0x000000010b0b7824 */ /* 0x004fe200018e0600 */
[----:B---3--:R-:W-:-:S04]  /*73dc0*/  IADD3 R10, P3, R10, R15, RZ ;  /* 0x0000000f0a0a7210 */ /* 0x008fc80007f7e0ff */
[----:B------:R-:W-:Y:S01]  /*73dd0*/  STL [R1+0x1b50], R11 ;  /* 0x001b500b01007387 */ /* 0x000fe20000100800 */
[----:B------:R-:W-:Y:S02]  /*73de0*/  STL [R1+0x1b24], R10 ;  /* 0x001b240a01007387 */ /* 0x000fe40000100800 */
[----:B------:R-:W-:Y:S02]  /*73df0*/  STL [R1+0x1b48], R16 ;  /* 0x001b481001007387 */ /* 0x000fe40000100800 */
[----:B------:R-:W-:Y:S01]  /*73e00*/  STL [R1+0x1b1c], R17 ;  /* 0x001b1c1101007387 */ /* 0x000fe20000100800 */
[----:B------:R-:W-:Y:S01]  /*73e10*/  STL [R1+0x1b40], R18 ;  /* 0x001b401201007387 */ /* 0x000fe20000100800 */
[----:B------:R-:W-:Y:S02]  /*73e20*/  STL [R1+0x1b14], R19 ;  /* 0x001b141301007387 */ /* 0x000fe40000100800 */
[----:B------:R-:W-:Y:S02]  /*73e30*/  STL [R1+0x1b38], R12 ;  /* 0x001b380c01007387 */ /* 0x000fe40000100800 */
[----:B------:R-:W-:Y:S02]  /*73e40*/  STL [R1+0x1b0c], R9 ;  /* 0x001b0c0901007387 */ /* 0x000fe40000100800 */
[--C-:B------:R-:W-:Y:S01]  /*73e50*/  IMAD.X R6, R6, 0x1, R0.reuse, P3 ;  /* 0x0000000106067824 */ /* 0x100fe200018e0600 */
[----:B------:R-:W-:Y:S01]  /*73e60*/  STL [R1+0x1b30], R8 ;  /* 0x001b300801007387 */ /* 0x000fe20000100800 */
[-C--:B------:R-:W-:Y:S01]  /*73e70*/  IADD3 R14, P3, R14, R15.reuse, RZ ;  /* 0x0000000f0e0e7210 */ /* 0x080fe20007f7e0ff */
        /* <DEDUP_REMOVED lines=10> */
[----:B------:R-:W-:Y:S01]  /*73f20*/  IMAD.X R29, R29, 0x1, R0, P3 ;  /* 0x000000011d1d7824 */ /* 0x000fe200018e0600 */
[----:B------:R-:W-:Y:S01]  /*73f30*/  STL [R1+0x1adc], R25 ;  /* 0x001adc1901007387 */ /* 0x000fe20000100800 */
[-C--:B------:R-:W-:Y:S01]  /*73f40*/  IADD3 R28, P3, R28, R15.reuse, RZ ;  /* 0x0000000f1c1c7210 */ /* 0x080fe20007f7e0ff */
[----:B------:R-:W-:Y:S02]  /*73f50*/  STL [R1+0x1b00], R21 ;  /* 0x001b001501007387 */ /* 0x000fe40000100800 */
[----:B------:R-:W-:Y:S01]  /*73f60*/  STL [R1+0x1ad4], R24 ;  /* 0x001ad41801007387 */ /* 0x000fe20000100800 */
[----:B------:R-:W-:Y:S01]  /*73f70*/  STL [R1+0x1af8], R20 ;  /* 0x001af81401007387 */ /* 0x000fe20000100800 */
[----:B------:R-:W-:Y:S02]  /*73f80*/  STL [R1+0x1acc], R13 ;  /* 0x001acc0d01007387 */ /* 0x000fe40000100800 */
[----:B------:R0:W-:Y:S02]  /*73f90*/  STL [R1+0x1ac4], R28 ;  /* 0x001ac41c01007387 */ /* 0x0001e40000100800 */
[----:B------:R-:W-:Y:S01]  /*73fa0*/  STL [R1+0x1af0], R29 ;  /* 0x001af01d01007387 */ /* 0x000fe20000100800 */
[----:B0-----:R-:W2:Y:S01]  /*73fb0*/  LDL.LU R28, [R1+0x1abc] ;  /* 0x001abc00011c7983 */ /* 0x001ea20000300800 */
[----:B------:R0:W-:Y:S03]  /*73fc0*/  STL [R1+0x1ae8], R2 ;  /* 0x001ae80201007387 */ /* 0x0001e60000100800 */
[----:B0-----:R-:W3:Y:S01]  /*73fd0*/  LDL.LU R2, [R1+0x1ae0] ;  /* 0x001ae00001027983 */ /* 0x001ee20000300800 */
[----:B------:R-:W4:Y:S03]  /*73fe0*/  LDL.LU R11, [R1+0x1aac] ;  /* 0x001aac00010b7983 */ /* 0x000f260000300800 */
[----:B----4-:R0:W-:Y:S04]  /*73ff0*/  STL [R1+0x280c], R11 ;  /* 0x00280c0b01007387 */ /* 0x0101e80000100800 */
[----:B0-----:R-:W4:Y:S01]  /*74000*/  LDL.LU R11, [R1+0x1ad8] ;  /* 0x001ad800010b7983 */ /* 0x001f220000300800 */
[----:B--2---:R-:W-:-:S03]  /*74010*/  IADD3 R28, P4, R28, R15, RZ ;  /* 0x0000000f1c1c7210 */ /* 0x004fc60007f9e0ff */
[----:B----4-:R0:W-:Y:S04]  /*74020*/  STL [R1+0x2810], R11 ;  /* 0x0028100b01007387 */ /* 0x0101e80000100800 */
        /* <DEDUP_REMOVED lines=23> */
[----:B---3--:R-:W-:Y:S01]  /*741a0*/  IMAD.X R2, R2, 0x1, R0, P5 ;  /* 0x0000000102027824 */ /* 0x008fe200028e0600 */
[----:B------:R-:W3:Y:S01]  /*741b0*/  LDL.LU R13, [R1+0x1a78] ;  /* 0x001a7800010d7983 */ /* 0x000ee20000300800 */
[----:B------:R-:W3:Y:S02]  /*741c0*/  LDL.LU R29, [R1+0x1a4c] ;  /* 0x001a4c00011d7983 */ /* 0x000ee40000300800 */
[----:B------:R0:W-:Y:S02]  /*741d0*/  STL [R1+0x1abc], R28 ;  /* 0x001abc1c01007387 */ /* 0x0001e40000100800 */
[----:B0-----:R-:W3:Y:S01]  /*741e0*/  LDL.LU R28, [R1+0x1a70] ;  /* 0x001a7000011c7983 */ /* 0x001ee20000300800 */
[----:B------:R0:W-:Y:S03]  /*741f0*/  STL [R1+0x1ae0], R2 ;  /* 0x001ae00201007387 */ /* 0x0001e60000100800 */
[----:B0-----:R-:W3:Y:S01]  /*74200*/  LDL.LU R2, [R1+0x1a44] ;  /* 0x001a440001027983 */ /* 0x001ee20000300800 */
[----:B--2---:R-:W-:-:S05]  /*74210*/  IADD3 R11, P5, R11, R15, RZ ;  /* 0x0000000f0b0b7210 */ /* 0x004fca0007fbe0ff */
[----:B------:R0:W-:Y:S04]  /*74220*/  STL [R1+0x1ab4], R11 ;  /* 0x001ab40b01007387 */ /* 0x0001e80000100800 */
[----:B0-----:R-:W2:Y:S02]  /*74230*/  LDL.LU R11, [R1+0x2810] ;  /* 0x00281000010b7983 */ /* 0x001ea40000300800 */
[----:B--2---:R-:W-:-:S05]  /*74240*/  IMAD.X R11, R11, 0x1, R0, P6 ;  /* 0x000000010b0b7824 */ /* 0x004fca00030e0600 */
        /* <DEDUP_REMOVED lines=43> */
[--C-:B---3--:R-:W-:Y:S01]  /*74500*/  IMAD.X R13, R13, 0x1, R0.reuse, P6 ;  /* 0x000000010d0d7824 */ /* 0x108fe200030e0600 */
[----:B------:R-:W-:Y:S01]  /*74510*/  STL [R1+0x1a64], R22 ;  /* 0x001a641601007387 */ /* 0x000fe20000100800 */
[----:B------:R-:W-:Y:S02]  /*74520*/  STL [R1+0x1a88], R25 ;  /* 0x001a881901007387 */ /* 0x000fe40000100800 */
[----:B------:R-:W-:Y:S01]  /*74530*/  STL [R1+0x1a5c], R21 ;  /* 0x001a5c1501007387 */ /* 0x000fe20000100800 */
[-C--:B------:R-:W-:Y:S01]  /*74540*/  IADD3 R29, P6, R29, R15.reuse, RZ ;  /* 0x0000000f1d1d7210 */ /* 0x080fe20007fde0ff */
[----:B------:R-:W-:Y:S01]  /*74550*/  STL [R1+0x1a80], R24 ;  /* 0x001a801801007387 */ /* 0x000fe20000100800 */
[----:B------:R0:W-:Y:S02]  /*74560*/  STL [R1+0x1a78], R13 ;  /* 0x001a780d01007387 */ /* 0x0001e40000100800 */
[----:B------:R-:W-:Y:S01]  /*74570*/  STL [R1+0x1a54], R20 ;  /* 0x001a541401007387 */ /* 0x000fe20000100800 */
[----:B0-----:R-:W2:Y:S01]  /*74580*/  LDL.LU R13, [R1+0x1a68] ;  /* 0x001a6800010d7983 */ /* 0x001ea20000300800 */
[----:B------:R0:W-:Y:S03]  /*74590*/  STL [R1+0x1a4c], R29 ;  /* 0x001a4c1d01007387 */ /* 0x0001e60000100800 */
[----:B0-----:R-:W3:Y:S01]  /*745a0*/  LDL.LU R29, [R1+0x1a3c] ;  /* 0x001a3c00011d7983 */ /* 0x001ee20000300800 */
[----:B------:R-:W4:Y:S02]  /*745b0*/  LDL.LU R11, [R1+0x1a58] ;  /* 0x001a5800010b7983 */ /* 0x000f240000300800 */
[--C-:B------:R-:W-:Y:S01]  /*745c0*/  IMAD.X R28, R28, 0x1, R0.reuse, P1 ;  /* 0x000000011c1c7824 */ /* 0x100fe200008e0600 */
[-C--:B------:R-:W-:Y:S01]  /*745d0*/  IADD3 R2, P1, R2, R15.reuse, RZ ;  /* 0x0000000f02027210 */ /* 0x080fe20007f3e0ff */
[----:B----4-:R0:W-:Y:S03]  /*745e0*/  STL [R1+0x2804], R11 ;  /* 0x0028040b01007387 */ /* 0x0101e60000100800 */
[----:B------:R-:W-:Y:S01]  /*745f0*/  STL [R1+0x1a70], R28 ;  /* 0x001a701c01007387 */ /* 0x000fe20000100800 */
[----:B0-----:R-:W4:Y:S01]  /*74600*/  LDL.LU R11, [R1+0x1a34] ;  /* 0x001a3400010b7983 */ /* 0x001f220000300800 */
[----:B------:R-:W-:Y:S02]  /*74610*/  STL [R1+0x1a44], R2 ;  /* 0x001a440201007387 */ /* 0x000fe40000100800 */
[--C-:B--2---:R-:W-:Y:S01]  /*74620*/  IMAD.X R13, R13, 0x1, R0.reuse, P2 ;  /* 0x000000010d0d7824 */ /* 0x104fe200010e0600 */
        /* <DEDUP_REMOVED lines=24> */
[----:B---3--:R-:W-:Y:S01]  /*747b0*/  IADD3 R29, P2, R29, R15, RZ ;  /* 0x0000000f1d1d7210 */ /* 0x008fe20007f5e0ff */
[----:B------:R-:W3:Y:S01]  /*747c0*/  LDL.LU R24, [R1+0x19d4] ;  /* 0x0019d40001187983 */ /* 0x000ee20000300800 */
[----:B------:R-:W3:Y:S02]  /*747d0*/  LDL.LU R20, [R1+0x19f8] ;  /* 0x0019f80001147983 */ /* 0x000ee40000300800 */
[----:B------:R0:W-:Y:S02]  /*747e0*/  STL [R1+0x1a68], R13 ;  /* 0x001a680d01007387 */ /* 0x0001e40000100800 */
[----:B0-----:R-:W3:Y:S01]  /*747f0*/  LDL.LU R13, [R1+0x19cc] ;  /* 0x0019cc00010d7983 */ /* 0x001ee20000300800 */
[----:B------:R0:W-:Y:S03]  /*74800*/  STL [R1+0x1a3c], R29 ;  /* 0x001a3c1d01007387 */ /* 0x0001e60000100800 */
[----:B0-----:R-:W3:Y:S01]  /*74810*/  LDL.LU R29, [R1+0x19f0] ;  /* 0x0019f000011d7983 */ /* 0x001ee20000300800 */
        /* <DEDUP_REMOVED lines=25> */
[-C--:B---3--:R-:W-:Y:S01]  /*749b0*/  IADD3 R24, P3, R24, R15.reuse, RZ ;  /* 0x0000000f18187210 */ /* 0x088fe20007f7e0ff */
[----:B--2---:R-:W-:Y:S01]  /*749c0*/  IMAD.X R11, R11, 0x1, R0, P4 ;  /* 0x000000010b0b7824 */ /* 0x004fe200020e0600 */
[----:B------:R-:W-:-:S04]  /*749d0*/  IADD3 R10, P4, R10, R15, RZ ;  /* 0x0000000f0a0a7210 */ /* 0x000fc80007f9e0ff */
        /* <DEDUP_REMOVED lines=22> */
[----:B------:R0:W-:Y:S02]  /*74b40*/  STL [R1+0x19dc], R28 ;  /* 0x0019dc1c01007387 */ /* 0x0001e40000100800 */
[----:B------:R-:W-:Y:S01]  /*74b50*/  STL [R1+0x1a08], R21 ;  /* 0x001a081501007387 */ /* 0x000fe20000100800 */
[----:B0-----:R-:W2:Y:S01]  /*74b60*/  LDL.LU R28, [R1+0x19c4] ;  /* 0x0019c400011c7983 */ /* 0x001ea20000300800 */
[----:B------:R0:W-:Y:S03]  /*74b70*/  STL [R1+0x1a00], R2 ;  /* 0x001a000201007387 */ /* 0x0001e60000100800 */
[----:B0-----:R-:W3:Y:S01]  /*74b80*/  LDL.LU R2, [R1+0x19e8] ;  /* 0x0019e80001027983 */ /* 0x001ee20000300800 */
[----:B------:R-:W-:Y:S02]  /*74b90*/  STL [R1+0x19d4], R24 ;  /* 0x0019d41801007387 */ /* 0x000fe40000100800 */
[----:B------:R-:W4:Y:S02]  /*74ba0*/  LDL.LU R11, [R1+0x19b4] ;  /* 0x0019b400010b7983 */ /* 0x000f240000300800 */
[----:B------:R-:W-:Y:S01]  /*74bb0*/  IMAD.X R20, R20, 0x1, R0, P4 ;  /* 0x0000000114147824 */ /* 0x000fe200020e0600 */
[----:B------:R-:W-:-:S04]  /*74bc0*/  IADD3 R13, P4, R13, R15, RZ ;  /* 0x0000000f0d0d7210 */ /* 0x000fc80007f9e0ff */
[----:B------:R-:W-:Y:S04]  /*74bd0*/  STL [R1+0x19f8], R20 ;  /* 0x0019f81401007387 */ /* 0x000fe80000100800 */
[----:B----4-:R0:W-:Y:S01]  /*74be0*/  STL [R1+0x27fc], R11 ;  /* 0x0027fc0b01007387 */ /* 0x0101e20000100800 */
[----:B------:R-:W-:Y:S03]  /*74bf0*/  STL [R1+0x19cc], R13 ;  /* 0x0019cc0d01007387 */ /* 0x000fe60000100800 */
[----:B0-----:R-:W4:Y:S01]  /*74c00*/  LDL.LU R11, [R1+0x19e0] ;  /* 0x0019e000010b7983 */ /* 0x001f220000300800 */
[----:B------:R-:W-:-:S05]  /*74c10*/  IMAD.X R29, R29, 0x1, R0, P5 ;  /* 0x000000011d1d7824 */ /* 0x000fca00028e0600 */
[----:B------:R-:W-:Y:S04]  /*74c20*/  STL [R1+0x19f0], R29 ;  /* 0x0019f01d01007387 */ /* 0x000fe80000100800 */
[----:B----4-:R0:W-:Y:S04]  /*74c30*/  STL [R1+0x2800], R11 ;  /* 0x0028000b01007387 */ /* 0x0101e80000100800 */
        /* <DEDUP_REMOVED lines=19> */
[----:B--2---:R-:W-:Y:S01]  /*74d70*/  IADD3 R28, P5, R28, R15, RZ ;  /* 0x0000000f1c1c7210 */ /* 0x004fe20007fbe0ff */
[----:B------:R-:W2:Y:S01]  /*74d80*/  LDL.LU R13, [R1+0x1990] ;  /* 0x00199000010d7983 */ /* 0x000ea20000300800 */
[----:B------:R-:W2:Y:S02]  /*74d90*/  LDL.LU R29, [R1+0x1964] ;  /* 0x00196400011d7983 */ /* 0x000ea40000300800 */
[----:B---3--:R-:W-:-:S02]  /*74da0*/  IMAD.X R2, R2, 0x1, R0, P6 ;  /* 0x0000000102027824 */ /* 0x008fc400030e0600 */
[----:B------:R-:W3:Y:S01]  /*74db0*/  LDL.LU R25, [R1+0x1988] ;  /* 0x0019880001197983 */ /* 0x000ee20000300800 */
[----:B------:R-:W2:Y:S01]  /*74dc0*/  LDL.LU R21, [R1+0x195c] ;  /* 0x00195c0001157983 */ /* 0x000ea20000300800 */
[----:B------:R0:W-:Y:S02]  /*74dd0*/  STL [R1+0x19c4], R28 ;  /* 0x0019c41c01007387 */ /* 0x0001e40000100800 */
[----:B------:R-:W2:Y:S02]  /*74de0*/  LDL.LU R24, [R1+0x1980] ;  /* 0x0019800001187983 */ /* 0x000ea40000300800 */
[----:B------:R1:W-:Y:S01]  /*74df0*/  STL [R1+0x19e8], R2 ;  /* 0x0019e80201007387 */ /* 0x0003e20000100800 */
[----:B------:R-:W2:Y:S04]  /*74e00*/  LDL.LU R20, [R1+0x1954] ;  /* 0x0019540001147983 */ /* 0x000ea80000300800 */
[----:B0-----:R-:W2:Y:S01]  /*74e10*/  LDL.LU R28, [R1+0x1978] ;  /* 0x00197800011c7983 */ /* 0x001ea20000300800 */
[----:B-1----:R-:W2:Y:S01]  /*74e20*/  LDL.LU R2, [R1+0x194c] ;  /* 0x00194c0001027983 */ /* 0x002ea20000300800 */
[----:B----4-:R-:W-:-:S05]  /*74e30*/  IADD3 R11, P6, R11, R15, RZ ;  /* 0x0000000f0b0b7210 */ /* 0x010fca0007fde0ff */
[----:B------:R0:W-:Y:S04]  /*74e40*/  STL [R1+0x19bc], R11 ;  /* 0x0019bc0b01007387 */ /* 0x0001e80000100800 */
[----:B0-----:R-:W4:Y:S02]  /*74e50*/  LDL.LU R11, [R1+0x2800] ;  /* 0x00280000010b7983 */ /* 0x001f240000300800 */
[----:B----4-:R-:W-:-:S05]  /*74e60*/  IMAD.X R11, R11, 0x1, R0, P1 ;  /* 0x000000010b0b7824 */ /* 0x010fca00008e0600 */
[----:B------:R0:W-:Y:S04]  /*74e70*/  STL [R1+0x19e0], R11 ;  /* 0x0019e00b01007387 */ /* 0x0001e80000100800 */
[----:B0-----:R-:W4:Y:S01]  /*74e80*/  LDL.LU R11, [R1+0x27fc] ;  /* 0x0027fc00010b7983 */ /* 0x001f220000300800 */
        /* <DEDUP_REMOVED lines=15> */
[--C-:B--2---:R-:W-:Y:S01]  /*74f80*/  IMAD.X R13, R13, 0x1, R0.reuse, P5 ;  /* 0x000000010d0d7824 */ /* 0x104fe200028e0600 */
[-C--:B------:R-:W-:Y:S02]  /*74f90*/  IADD3 R22, P4, R22, R15.reuse, RZ ;  /* 0x0000000f16167210 */ /* 0x080fe40007f9e0ff */
[-C--:B------:R-:W-:Y:S01]  /*74fa0*/  IADD3 R29, P5, R29, R15.reuse, RZ ;  /* 0x0000000f1d1d7210 */ /* 0x080fe20007fbe0ff */
[----:B---3--:R-:W-:Y:S01]  /*74fb0*/  IMAD.X R25, R25, 0x1, R0, P6 ;  /* 0x0000000119197824 */ /* 0x008fe200030e0600 */
[-C--:B------:R-:W-:Y:S02]  /*74fc0*/  IADD3 R21, P6, R21, R15.reuse, RZ ;  /* 0x0000000f15157210 */ /* 0x080fe40007fde0ff */
[----:B----4-:R-:W-:-:S05]  /*74fd0*/  IADD3 R11, P1, R11, R15, RZ ;  /* 0x0000000f0b0b7210 */ /* 0x010fca0007f3e0ff */
        /* <DEDUP_REMOVED lines=20> */
[----:B------:R0:W-:Y:S01]  /*75120*/  STL [R1+0x1990], R13 ;  /* 0x0019900d01007387 */ /* 0x0001e20000100800 */
[----:B------:R-:W-:Y:S02]  /*75130*/  STL [R1+0x196c], R22 ;  /* 0x00196c1601007387 */ /* 0x000fe40000100800 */
[--C-:B------:R-:W-:Y:S01]  /*75140*/  IMAD.X R24, R24, 0x1, R0.reuse, P1 ;  /* 0x0000000118187824 */ /* 0x100fe200008e0600 */
[----:B0-----:R-:W2:Y:S01]  /*75150*/  LDL.LU R13, [R1+0x1970] ;  /* 0x00197000010d7983 */ /* 0x001ea20000300800 */
[----:B------:R0:W-:Y:S03]  /*75160*/  STL [R1+0x1964], R29 ;  /* 0x0019641d01007387 */ /* 0x0001e60000100800 */
[----:B0-----:R-:W3:Y:S01]  /*75170*/  LDL.LU R29, [R1+0x1944] ;  /* 0x00194400011d7983 */ /* 0x001ee20000300800 */
[----:B------:R-:W-:Y:S02]  /*75180*/  STL [R1+0x1988], R25 ;  /* 0x0019881901007387 */ /* 0x000fe40000100800 */
[----:B------:R-:W-:Y:S02]  /*75190*/  STL [R1+0x195c], R21 ;  /* 0x00195c1501007387 */ /* 0x000fe40000100800 */
[----:B------:R-:W-:Y:S01]  /*751a0*/  STL [R1+0x1980], R24 ;  /* 0x0019801801007387 */ /* 0x000fe20000100800 */
[----:B------:R-:W4:Y:S01]  /*751b0*/  LDL.LU R11, [R1+0x1960] ;  /* 0x00196000010b7983 */ /* 0x000f220000300800 */
[----:B------:R-:W-:Y:S01]  /*751c0*/  IADD3 R20, P1, R20, R15, RZ ;  /* 0x0000000f14147210 */ /* 0x000fe20007f3e0ff */
[----:B------:R-:W-:-:S04]  /*751d0*/  IMAD.X R28, R28, 0x1, R0, P2 ;  /* 0x000000011c1c7824 */ /* 0x000fc800010e0600 */
[----:B------:R-:W-:Y:S04]  /*751e0*/  STL [R1+0x1954], R20 ;  /* 0x0019541401007387 */ /* 0x000fe80000100800 */
[----:B----4-:R0:W-:Y:S01]  /*751f0*/  STL [R1+0x27f4], R11 ;  /* 0x0027f40b01007387 */ /* 0x0101e20000100800 */
[----:B------:R-:W-:Y:S03]  /*75200*/  STL [R1+0x1978], R28 ;  /* 0x0019781c01007387 */ /* 0x000fe60000100800 */
[----:B0-----:R-:W4:Y:S01]  /*75210*/  LDL.LU R11, [R1+0x193c] ;  /* 0x00193c00010b7983 */ /* 0x001f220000300800 */
[----:B------:R-:W-:-:S05]  /*75220*/  IADD3 R2, P2, R2, R15, RZ ;  /* 0x0000000f02027210 */ /* 0x000fca0007f5e0ff */
[----:B------:R-:W-:Y:S01]  /*75230*/  STL [R1+0x194c], R2 ;  /* 0x00194c0201007387 */ /* 0x000fe20000100800 */
[----:B--2---:R-:W-:-:S03]  /*75240*/  IMAD.X R13, R13, 0x1, R0, P3 ;  /* 0x000000010d0d7824 */ /* 0x004fc600018e0600 */
        /* <DEDUP_REMOVED lines=24> */
[----:B------:R-:W3:Y:S01]  /*753d0*/  LDL.LU R25, [R1+0x18e4] ;  /* 0x0018e40001197983 */ /* 0x000ee20000300800 */
[----:B------:R1:W-:Y:S01]  /*753e0*/  STL [R1+0x1944], R29 ;  /* 0x0019441d01007387 */ /* 0x0003e20000100800 */
[----:B------:R-:W3:Y:S02]  /*753f0*/  LDL.LU R21, [R1+0x1908] ;  /* 0x0019080001157983 */ /* 0x000ee40000300800 */
[----:B------:R-:W3:Y:S02]  /*75400*/  LDL.LU R24, [R1+0x18dc] ;  /* 0x0018dc0001187983 */ /* 0x000ee40000300800 */
[----:B------:R-:W3:Y:S01]  /*75410*/  LDL.LU R20, [R1+0x1900] ;  /* 0x0019000001147983 */ /* 0x000ee20000300800 */
[----:B0-----:R-:W3:Y:S01]  /*75420*/  LDL.LU R13, [R1+0x18d4] ;  /* 0x0018d400010d7983 */ /* 0x001ee20000300800 */
[----:B-1----:R-:W3:Y:S02]  /*75430*/  LDL.LU R29, [R1+0x18f8] ;  /* 0x0018f800011d7983 */ /* 0x002ee40000300800 */
        /* <DEDUP_REMOVED lines=22> */
[--C-:B------:R-:W-:Y:S01]  /*755a0*/  IMAD.X R22, R22, 0x1, R0.reuse, P3 ;  /* 0x0000000116167824 */ /* 0x100fe200018e0600 */
[-C--:B------:R-:W-:Y:S01]  /*755b0*/  IADD3 R25, P3, R25, R15.reuse, RZ ;  /* 0x0000000f19197210 */ /* 0x080fe20007f7e0ff */
[--C-:B------:R-:W-:Y:S01]  /*755c0*/  IMAD.X R21, R21, 0x1, R0.reuse, P4 ;  /* 0x0000000115157824 */ /* 0x100fe200020e0600 */
[-C--:B------:R-:W-:Y:S01]  /*755d0*/  IADD3 R24, P4, R24, R15.reuse, RZ ;  /* 0x0000000f18187210 */ /* 0x080fe20007f9e0ff */
        /* <DEDUP_REMOVED lines=26> */
[----:B------:R-:W-:Y:S02]  /*75780*/  STL [R1+0x1910], R22 ;  /* 0x0019101601007387 */ /* 0x000fe40000100800 */
[----:B------:R-:W-:Y:S01]  /*75790*/  STL [R1+0x18e4], R25 ;  /* 0x0018e41901007387 */ /* 0x000fe20000100800 */
[----:B------:R-:W-:Y:S01]  /*757a0*/  STL [R1+0x1908], R21 ;  /* 0x0019081501007387 */ /* 0x000fe20000100800 */
        /* <DEDUP_REMOVED lines=9> */
[----:B------:R-:W-:Y:S01]  /*75840*/  STL [R1+0x18f8], R29 ;  /* 0x0018f81d01007387 */ /* 0x000fe20000100800 */
        /* <DEDUP_REMOVED lines=19> */
[----:B---3--:R-:W-:-:S02]  /*75980*/  IMAD.X R2, R2, 0x1, R0, P1 ;  /* 0x0000000102027824 */ /* 0x008fc400008e0600 */
[----:B------:R-:W3:Y:S02]  /*75990*/  LDL.LU R23, [R1+0x18a0] ;  /* 0x0018a00001177983 */ /* 0x000ee40000300800 */
[----:B------:R-:W3:Y:S01]  /*759a0*/  LDL.LU R22, [R1+0x1874] ;  /* 0x0018740001167983 */ /* 0x000ee20000300800 */
[----:B------:R0:W-:Y:S01]  /*759b0*/  STL [R1+0x18cc], R28 ;  /* 0x0018cc1c01007387 */ /* 0x0001e20000100800 */
[----:B------:R-:W3:Y:S02]  /*759c0*/  LDL.LU R25, [R1+0x1898] ;  /* 0x0018980001197983 */ /* 0x000ee40000300800 */
[----:B------:R1:W-:Y:S02]  /*759d0*/  STL [R1+0x18f0], R2 ;  /* 0x0018f00201007387 */ /* 0x0003e40000100800 */
[----:B------:R-:W3:Y:S01]  /*759e0*/  LDL.LU R21, [R1+0x186c] ;  /* 0x00186c0001157983 */ /* 0x000ee20000300800 */
[----:B------:R-:W3:Y:S01]  /*759f0*/  LDL.LU R24, [R1+0x1890] ;  /* 0x0018900001187983 */ /* 0x000ee20000300800 */
[----:B------:R-:W3:Y:S02]  /*75a00*/  LDL.LU R20, [R1+0x1864] ;  /* 0x0018640001147983 */ /* 0x000ee40000300800 */
[----:B------:R-:W3:Y:S02]  /*75a10*/  LDL.LU R13, [R1+0x1888] ;  /* 0x00188800010d7983 */ /* 0x000ee40000300800 */
[----:B------:R-:W3:Y:S01]  /*75a20*/  LDL.LU R29, [R1+0x185c] ;  /* 0x00185c00011d7983 */ /* 0x000ee20000300800 */
[----:B0-----:R-:W3:Y:S01]  /*75a30*/  LDL.LU R28, [R1+0x1880] ;  /* 0x00188000011c7983 */ /* 0x001ee20000300800 */
[----:B-1----:R-:W3:Y:S01]  /*75a40*/  LDL.LU R2, [R1+0x1854] ;  /* 0x0018540001027983 */ /* 0x002ee20000300800 */
        /* <DEDUP_REMOVED lines=8> */
[----:B------:R-:W-:Y:S01]  /*75ad0*/  IMAD.X R3, R3, 0x1, R0, P4 ;  /* 0x0000000103037824 */ /* 0x000fe200020e0600 */
[----:B--2---:R-:W-:-:S05]  /*75ae0*/  IADD3 R8, P2, R8, R15, RZ ;  /* 0x0000000f08087210 */ /* 0x004fca0007f5e0ff */
[----:B------:R0:W-:Y:S04]  /*75af0*/  STL [R1+0x18bc], R8 ;  /* 0x0018bc0801007387 */ /* 0x0001e80000100800 */
[----:B0-----:R-:W2:Y:S01]  /*75b00*/  LDL.LU R8, [R1+0x27e8] ;  /* 0x0027e80001087983 */ /* 0x001ea20000300800 */
[----:B------:R0:W-:Y:S03]  /*75b10*/  STL [R1+0x18e0], R7 ;  /* 0x0018e00701007387 */ /* 0x0001e60000100800 */
[----:B0-----:R-:W4:Y:S01]  /*75b20*/  LDL.LU R7, [R1+0x27e4] ;  /* 0x0027e40001077983 */ /* 0x001f220000300800 */
[----:B------:R0:W-:Y:S03]  /*75b30*/  STL [R1+0x18b4], R6 ;  /* 0x0018b40601007387 */ /* 0x0001e60000100800 */
[----:B0-----:R-:W4:Y:S01]  /*75b40*/  LDL.LU R6, [R1+0x27e0] ;  /* 0x0027e00001067983 */ /* 0x001f220000300800 */
[----:B------:R0:W-:Y:S03]  /*75b50*/  STL [R1+0x18d8], R3 ;  /* 0x0018d80301007387 */ /* 0x0001e60000100800 */
[----:B0-----:R-:W4:Y:S01]  /*75b60*/  LDL.LU R3, [R1+0x27dc] ;  /* 0x0027dc0001037983 */ /* 0x001f220000300800 */
[-C--:B------:R-:W-:Y:S01]  /*75b70*/  IADD3 R11, P4, R11, R15.reuse, RZ ;  /* 0x0000000f0b0b7210 */ /* 0x080fe20007f9e0ff */
[--C-:B------:R-:W-:Y:S01]  /*75b80*/  IMAD.X R10, R10, 0x1, R0.reuse, P5 ;  /* 0x000000010a0a7824 */ /* 0x100fe200028e0600 */
[-C--:B------:R-:W-:Y:S01]  /*75b90*/  IADD3 R16, P5, R16, R15.reuse, RZ ;  /* 0x0000000f10107210 */ /* 0x080fe20007fbe0ff */
[--C-:B------:R-:W-:Y:S01]  /*75ba0*/  IMAD.X R17, R17, 0x1, R0.reuse, P6 ;  /* 0x0000000111117824 */ /* 0x100fe200030e0600 */
[----:B------:R-:W-:Y:S01]  /*75bb0*/  IADD3 R18, P6, R18, R15, RZ ;  /* 0x0000000f12127210 */ /* 0x000fe20007fde0ff */
[----:B------:R-:W-:Y:S01]  /*75bc0*/  STL [R1+0x18ac], R11 ;  /* 0x0018ac0b01007387 */ /* 0x000fe20000100800 */
[----:B------:R-:W-:-:S02]  /*75bd0*/  IMAD.X R19, R19, 0x1, R0, P1 ;  /* 0x0000000113137824 */ /* 0x000fc400008e0600 */
[----:B------:R-:W-:Y:S01]  /*75be0*/  STL [R1+0x18d0], R10 ;  /* 0x0018d00a01007387 */ /* 0x000fe20000100800 */
[-C--:B------:R-:W-:Y:S01]  /*75bf0*/  IADD3 R12, P1, R12, R15.reuse, RZ ;  /* 0x0000000f0c0c7210 */ /* 0x080fe20007f3e0ff */
[----:B------:R-:W-:Y:S01]  /*75c00*/  STL [R1+0x18a4], R16 ;  /* 0x0018a41001007387 */ /* 0x000fe20000100800 */
[--C-:B------:R-:W-:Y:S02]  /*75c10*/  IMAD.X R9, R9, 0x1, R0.reuse, P2 ;  /* 0x0000000109097824 */ /* 0x100fe400010e0600 */
[----:B------:R-:W-:Y:S01]  /*75c20*/  STL [R1+0x18c8], R17 ;  /* 0x0018c81101007387 */ /* 0x000fe20000100800 */
[-C--:B------:R-:W-:Y:S01]  /*75c30*/  IADD3 R4, P2, R4, R15.reuse, RZ ;  /* 0x0000000f04047210 */ /* 0x080fe20007f5e0ff */
[----:B------:R-:W-:Y:S01]  /*75c40*/  STL [R1+0x189c], R18 ;  /* 0x00189c1201007387 */ /* 0x000fe20000100800 */
[--C-:B------:R-:W-:Y:S02]  /*75c50*/  IMAD.X R5, R5, 0x1, R0.reuse, P3 ;  /* 0x0000000105057824 */ /* 0x100fe400018e0600 */
[----:B------:R-:W-:Y:S02]  /*75c60*/  STL [R1+0x18c0], R19 ;  /* 0x0018c01301007387 */ /* 0x000fe40000100800 */
[----:B------:R-:W-:Y:S01]  /*75c70*/  STL [R1+0x1894], R12 ;  /* 0x0018940c01007387 */ /* 0x000fe20000100800 */
[----:B------:R-:W-:Y:S01]  /*75c80*/  IADD3 R14, P3, R14, R15, RZ ;  /* 0x0000000f0e0e7210 */ /* 0x000fe20007f7e0ff */
[----:B------:R-:W-:Y:S01]  /*75c90*/  STL [R1+0x18b8], R9 ;  /* 0x0018b80901007387 */ /* 0x000fe20000100800 */
[----:B------:R-:W-:-:S02]  /*75ca0*/  IMAD.X R26, R26, 0x1, R0, P4 ;  /* 0x000000011a1a7824 */ /* 0x000fc400020e0600 */
[----:B------:R-:W-:Y:S01]  /*75cb0*/  STL [R1+0x188c], R4 ;  /* 0x00188c0401007387 */ /* 0x000fe20000100800 */
[-C--:B------:R-:W-:Y:S01]  /*75cc0*/  IADD3 R27, P4, R27, R15.reuse, RZ ;  /* 0x0000000f1b1b7210 */ /* 0x080fe20007f9e0ff */
[----:B------:R2:W-:Y:S01]  /*75cd0*/  STL [R1+0x18b0], R5 ;  /* 0x0018b00501007387 */ /* 0x0005e20000100800 */
[----:B------:R-:W-:Y:S02]  /*75ce0*/  STL [R1+0x1884], R14 ;  /* 0x0018840e01007387 */ /* 0x000fe40000100800 */
[--C-:B---3--:R-:W-:Y:S02]  /*75cf0*/  IMAD.X R23, R23, 0x1, R0.reuse, P5 ;  /* 0x0000000117177824 */ /* 0x108fe400028e0600 */
[----:B------:R-:W-:Y:S01]  /*75d00*/  STL [R1+0x18a8], R26 ;  /* 0x0018a81a01007387 */ /* 0x000fe20000100800 */
[-C--:B------:R-:W-:Y:S01]  /*75d10*/  IADD3 R22, P5, R22, R15.reuse, RZ ;  /* 0x0000000f16167210 */ /* 0x080fe20007fbe0ff */
[----:B------:R-:W-:Y:S01]  /*75d20*/  STL [R1+0x187c], R27 ;  /* 0x00187c1b01007387 */ /* 0x000fe20000100800 */
[--C-:B------:R-:W-:Y:S01]  /*75d30*/  IMAD.X R25, R25, 0x1, R0.reuse, P6 ;  /* 0x0000000119197824 */ /* 0x100fe200030e0600 */
[-C--:B------:R-:W-:Y:S01]  /*75d40*/  IADD3 R21, P6, R21, R15.reuse, RZ ;  /* 0x0000000f15157210 */ /* 0x080fe20007fde0ff */
[--C-:B------:R-:W-:Y:S01]  /*75d50*/  IMAD.X R24, R24, 0x1, R0.reuse, P1 ;  /* 0x0000000118187824 */ /* 0x100fe200008e0600 */
[-C--:B------:R-:W-:Y:S01]  /*75d60*/  IADD3 R20, P1, R20, R15.reuse, RZ ;  /* 0x0000000f14147210 */ /* 0x080fe20007f3e0ff */
[--C-:B------:R-:W-:Y:S01]  /*75d70*/  IMAD.X R13, R13, 0x1, R0.reuse, P2 ;  /* 0x000000010d0d7824 */ /* 0x100fe200010e0600 */
[-C--:B------:R-:W-:Y:S01]  /*75d80*/  IADD3 R29, P2, R29, R15.reuse, RZ ;  /* 0x0000000f1d1d7210 */ /* 0x080fe20007f5e0ff */
[----:B------:R-:W-:Y:S01]  /*75d90*/  IMAD.X R28, R28, 0x1, R0, P3 ;  /* 0x000000011c1c7824 */ /* 0x000fe200018e0600 */
[----:B------:R-:W-:Y:S01]  /*75da0*/  IADD3 R2, P3, R2, R15, RZ ;  /* 0x0000000f02027210 */ /* 0x000fe20007f7e0ff */
[----:B--2---:R-:W-:-:S02]  /*75db0*/  IMAD.MOV.U32 R5, RZ, RZ, R8 ;  /* 0x000000ffff057224 */ /* 0x004fc400078e0008 */
[----:B----4-:R-:W-:Y:S02]  /*75dc0*/  IMAD.MOV.U32 R11, RZ, RZ, R7 ;  /* 0x000000ffff0b7224 */ /* 0x010fe400078e0007 */
[----:B------:R-:W-:Y:S02]  /*75dd0*/  IMAD.MOV.U32 R4, RZ, RZ, R6 ;  /* 0x000000ffff047224 */ /* 0x000fe400078e0006 */
[----:B------:R-:W-:-:S05]  /*75de0*/  IMAD.MOV.U32 R10, RZ, RZ, R3 ;  /* 0x000000ffff0a7224 */ /* 0x000fca00078e0003 */
[----:B------:R-:W-:Y:S01]  /*75df0*/  STL.64 [R1+0xab8], R10 ;  /* 0x000ab80a01007387 */ /* 0x000fe20000100a00 */
[----:B------:R-:W-:Y:S02]  /*75e00*/  STL.64 [R1+0xab0], R4 ;  /* 0x000ab00401007387 */ /* 0x000fe40000100a00 */
        /* <DEDUP_REMOVED lines=103> */
[----:B------:R-:W-:-:S02]  /*76480*/  IMAD.X R29, R29, 0x1, R0, P6 ;  /* 0x000000011d1d7824 */ /* 0x000fc400030e0600 */
[----:B------:R-:W-:Y:S01]  /*76490*/  STL [R1+0x17ec], R24 ;  /* 0x0017ec1801007387 */ /* 0x000fe20000100800 */
[-C--:B------:R-:W-:Y:S01]  /*764a0*/  IADD3 R28, P6, R28, R15.reuse, RZ ;  /* 0x0000000f1c1c7210 */ /* 0x080fe20007fde0ff */
[----:B------:R-:W-:Y:S01]  /*764b0*/  STL [R1+0x1810], R20 ;  /* 0x0018101401007387 */ /* 0x000fe20000100800 */
[----:B------:R-:W-:Y:S02]  /*764c0*/  STL [R1+0x17e4], R13 ;  /* 0x0017e40d01007387 */ /* 0x000fe40000100800 */
        /* <DEDUP_REMOVED lines=2386> */
[----:B------:R-:W-:Y:S01]  /*7f9f0*/  IADD3 R23, P2, R23, UR8, RZ ;  /* 0x0000000817177c10 */ /* 0x000fe2000ff5e0ff */
[--C-:B------:R-:W-:Y:S01]  /*7fa00*/  IMAD.X R22, R22, 0x1, R0.reuse, P3 ;  /* 0x0000000116167824 */ /* 0x100fe200018e0600 */
[----:B------:R-:W-:Y:S01]  /*7fa10*/  IADD3 R25, P3, R25, UR8, RZ ;  /* 0x0000000819197c10 */ /* 0x000fe2000ff7e0ff */
[--C-:B------:R-:W-:Y:S01]  /*7fa20*/  IMAD.X R21, R21, 0x1, R0.reuse, P4 ;  /* 0x0000000115157824 */ /* 0x100fe200020e0600 */
[----:B------:R-:W-:Y:S01]  /*7fa30*/  IADD3 R24, P4, R24, UR8, RZ ;  /* 0x0000000818187c10 */ /* 0x000fe2000ff9e0ff */
[--C-:B------:R-:W-:Y:S01]  /*7fa40*/  IMAD.X R20, R20, 0x1, R0.reuse, P5 ;  /* 0x0000000114147824 */ /* 0x100fe200028e0600 */
[----:B------:R-:W-:Y:S01]  /*7fa50*/  IADD3 R13, P5, R13, UR8, RZ ;  /* 0x000000080d0d7c10 */ /* 0x000fe2000ffbe0ff */
[----:B--2---:R-:W-:Y:S01]  /*7fa60*/  IMAD.X R6, R6, 0x1, R0, P6 ;  /* 0x0000000106067824 */ /* 0x004fe200030e0600 */
[----:B---3--:R-:W-:-:S04]  /*7fa70*/  IADD3 R8, P6, R8, R15, RZ ;  /* 0x0000000f08087210 */ /* 0x008fc80007fde0ff */
[----:B------:R0:W-:Y:S01]  /*7fa80*/  STL [R1+0x1f50], R6 ;  /* 0x001f500601007387 */ /* 0x0001e20000100800 */
        /* <DEDUP_REMOVED lines=25> */
[----:B0-----:R-:W2:Y:S02]  /*7fc20*/  LDL.LU R6, [R1+0x21e8] ;  /* 0x0021e80001067983 */ /* 0x001ea40000300800 */
[----:B------:R-:W-:Y:S01]  /*7fc30*/  IMAD.X R29, R29, 0x1, R0, P6 ;  /* 0x000000011d1d7824 */ /* 0x000fe200030e0600 */
[----:B------:R-:W-:-:S04]  /*7fc40*/  IADD3 R28, P6, R28, UR8, RZ ;  /* 0x000000081c1c7c10 */ /* 0x000fc8000ffde0ff */
[----:B------:R-:W-:Y:S01]  /*7fc50*/  STL [R1+0x1fb0], R29 ;  /* 0x001fb01d01007387 */ /* 0x000fe20000100800 */
[----:B------:R-:W-:-:S03]  /*7fc60*/  IMAD.X R2, R2, 0x1, R0, P1 ;  /* 0x0000000102027824 */ /* 0x000fc600008e0600 */
[----:B--2---:R0:W-:Y:S01]  /*7fc70*/  STL [R1+0x2648], R6 ;  /* 0x0026480601007387 */ /* 0x0041e20000100800 */
[----:B------:R1:W-:Y:S03]  /*7fc80*/  STL [R1+0x21f0], R28 ;  /* 0x0021f01c01007387 */ /* 0x0003e60000100800 */
[----:B0-----:R-:W2:Y:S01]  /*7fc90*/  LDL.LU R6, [R1+0x21ec] ;  /* 0x0021ec0001067983 */ /* 0x001ea20000300800 */
[----:B------:R0:W-:Y:S02]  /*7fca0*/  STL [R1+0x1fbc], R2 ;  /* 0x001fbc0201007387 */ /* 0x0001e40000100800 */
[----:B------:R-:W3:Y:S02]  /*7fcb0*/  LDL.LU R8, [R1+0x1fb8] ;  /* 0x001fb80001087983 */ /* 0x000ee40000300800 */
[----:B------:R-:W4:Y:S01]  /*7fcc0*/  LDL.LU R3, [R1+0x21e4] ;  /* 0x0021e40001037983 */ /* 0x000f220000300800 */
        /* <DEDUP_REMOVED lines=23> */
[----:B-1----:R-:W4:Y:S01]  /*7fe40*/  LDL.LU R28, [R1+0x2184] ;  /* 0x00218400011c7983 */ /* 0x002f220000300800 */
[----:B0-----:R-:W4:Y:S01]  /*7fe50*/  LDL.LU R2, [R1+0x21a8] ;  /* 0x0021a80001027983 */ /* 0x001f220000300800 */
[----:B------:R0:W-:Y:S03]  /*7fe60*/  STL [R1+0x2628], R0 ;  /* 0x0026280001007387 */ /* 0x0001e60000100800 */
[----:B0-----:R-:W4:Y:S01]  /*7fe70*/  LDL.LU R0, [R1+0x1fe0] ;  /* 0x001fe00001007983 */ /* 0x001f220000300800 */
[----:B--2---:R-:W-:-:S05]  /*7fe80*/  IADD3 R6, P1, R6, UR8, RZ ;  /* 0x0000000806067c10 */ /* 0x004fca000ff3e0ff */
[----:B------:R0:W-:Y:S04]  /*7fe90*/  STL [R1+0x21ec], R6 ;  /* 0x0021ec0601007387 */ /* 0x0001e80000100800 */
[----:B0-----:R-:W2:Y:S01]  /*7fea0*/  LDL.LU R6, [R1+0x2648] ;  /* 0x0026480001067983 */ /* 0x001ea20000300800 */
[----:B---3--:R-:W-:Y:S01]  /*7feb0*/  IADD3.X R8, R8, UR5, RZ, P3, !PT ;  /* 0x0000000508087c10 */ /* 0x008fe20009ffe4ff */
[----:B----4-:R-:W-:Y:S01]  /*7fec0*/  IADD3 R3, P3, R3, UR8, RZ ;  /* 0x0000000803037c10 */ /* 0x010fe2000ff7e0ff */
[----:B------:R-:W-:Y:S01]  /*7fed0*/  IADD3.X R7, R7, UR5, RZ, P4, !PT ;  /* 0x0000000507077c10 */ /* 0x000fe2000a7fe4ff */
[----:B------:R-:W-:Y:S01]  /*7fee0*/  IADD3 R11, P4, R11, UR8, RZ ;  /* 0x000000080b0b7c10 */ /* 0x000fe2000ff9e0ff */
[----:B------:R-:W-:Y:S01]  /*7fef0*/  IADD3.X R10, R10, UR5, RZ, P5, !PT ;  /* 0x000000050a0a7c10 */ /* 0x000fe2000affe4ff */
[----:B------:R-:W-:Y:S01]  /*7ff00*/  IADD3 R16, P5, R16, UR8, RZ ;  /* 0x0000000810107c10 */ /* 0x000fe2000ffbe0ff */
[----:B------:R-:W-:Y:S01]  /*7ff10*/  IADD3.X R17, R17, UR5, RZ, P6, !PT ;  /* 0x0000000511117c10 */ /* 0x000fe2000b7fe4ff */
[----:B------:R-:W-:Y:S01]  /*7ff20*/  IADD3 R18, P6, R18, UR8, RZ ;  /* 0x0000000812127c10 */ /* 0x000fe2000ffde0ff */
[----:B------:R-:W-:Y:S01]  /*7ff30*/  IADD3.X R19, R19, UR5, RZ, P1, !PT ;  /* 0x0000000513137c10 */ /* 0x000fe20008ffe4ff */
[----:B------:R-:W-:Y:S01]  /*7ff40*/  IADD3 R12, P1, R12, UR8, RZ ;  /* 0x000000080c0c7c10 */ /* 0x000fe2000ff3e0ff */
[----:B------:R-:W-:-:S05]  /*7ff50*/  IADD3.X R0, R0, UR5, RZ, P2, !PT ;  /* 0x0000000500007c10 */ /* 0x000fca00097fe4ff */
[----:B------:R-:W-:Y:S01]  /*7ff60*/  STL [R1+0x1fe0], R0 ;  /* 0x001fe00001007387 */ /* 0x000fe20000100800 */
        /* <DEDUP_REMOVED lines=12> */
[----:B--2---:R-:W-:-:S05]  /*80030*/  IADD3 R6, P2, R6, UR8, RZ ;  /* 0x0000000806067c10 */ /* 0x004fca000ff5e0ff */
[----:B------:R-:W-:Y:S01]  /*80040*/  STL [R1+0x21e8], R6 ;  /* 0x0021e80601007387 */ /* 0x000fe20000100800 */
[----:B------:R-:W-:Y:S02]  /*80050*/  STL [R1+0x1fb8], R8 ;  /* 0x001fb80801007387 */ /* 0x000fe40000100800 */
[----:B------:R-:W-:Y:S02]  /*80060*/  STL [R1+0x21e4], R3 ;  /* 0x0021e40301007387 */ /* 0x000fe40000100800 */
[----:B------:R-:W-:Y:S01]  /*80070*/  STL [R1+0x1fd8], R7 ;  /* 0x001fd80701007387 */ /* 0x000fe20000100800 */
[----:B------:R-:W-:Y:S01]  /*80080*/  STL [R1+0x21dc], R11 ;  /* 0x0021dc0b01007387 */ /* 0x000fe20000100800 */
[----:B------:R-:W-:Y:S02]  /*80090*/  STL [R1+0x1fd4], R10 ;  /* 0x001fd40a01007387 */ /* 0x000fe40000100800 */
[----:B------:R-:W-:Y:S01]  /*800a0*/  STL [R1+0x21d4], R16 ;  /* 0x0021d41001007387 */ /* 0x000fe20000100800 */
[----:B------:R-:W-:Y:S01]  /*800b0*/  IADD3.X R9, R9, UR5, RZ, P2, !PT ;  /* 0x0000000509097c10 */ /* 0x000fe200097fe4ff */
[----:B------:R-:W-:Y:S01]  /*800c0*/  STL [R1+0x1fd0], R17 ;  /* 0x001fd01101007387 */ /* 0x000fe20000100800 */
[----:B------:R-:W-:Y:S01]  /*800d0*/  IADD3 R4, P2, R4, UR8, RZ ;  /* 0x0000000804047c10 */ /* 0x000fe2000ff5e0ff */
        /* <DEDUP_REMOVED lines=11> */
[----:B------:R-:W-:Y:S01]  /*80190*/  IADD3.X R20, R20, UR5, RZ, P2, !PT ;  /* 0x0000000514147c10 */ /* 0x000fe200097fe4ff */
[----:B------:R-:W-:Y:S02]  /*801a0*/  STL [R1+0x21c8], R22 ;  /* 0x0021c81601007387 */ /* 0x000fe40000100800 */
[----:B------:R-:W-:Y:S01]  /*801b0*/  STL [R1+0x219c], R25 ;  /* 0x00219c1901007387 */ /* 0x000fe20000100800 */
[----:B------:R-:W-:Y:S01]  /*801c0*/  IADD3 R13, P2, R13, UR8, RZ ;  /* 0x000000080d0d7c10 */ /* 0x000fe2000ff5e0ff */
[----:B------:R-:W-:Y:S01]  /*801d0*/  STL [R1+0x21c0], R21 ;  /* 0x0021c01501007387 */ /* 0x000fe20000100800 */
[----:B------:R-:W-:Y:S02]  /*801e0*/  STL [R1+0x2194], R24 ;  /* 0x0021941801007387 */ /* 0x000fe40000100800 */
[----:B------:R-:W-:Y:S02]  /*801f0*/  STL [R1+0x21b8], R20 ;  /* 0x0021b81401007387 */ /* 0x000fe40000100800 */
[----:B------:R0:W-:Y:S01]  /*80200*/  STL [R1+0x2184], R28 ;  /* 0x0021841c01007387 */ /* 0x0001e20000100800 */
[----:B------:R-:W-:Y:S04]  /*80210*/  STL [R1+0x218c], R13 ;  /* 0x00218c0d01007387 */ /* 0x000fe80000100800 */
[----:B0-----:R-:W2:Y:S01]  /*80220*/  LDL.LU R28, [R1+0x217c] ;  /* 0x00217c00011c7983 */ /* 0x001ea20000300800 */
[----:B------:R-:W-:Y:S02]  /*80230*/  STL [R1+0x21b0], R29 ;  /* 0x0021b01d01007387 */ /* 0x000fe40000100800 */
[----:B------:R-:W3:Y:S01]  /*80240*/  LDL.LU R0, [R1+0x2174] ;  /* 0x0021740001007983 */ /* 0x000ee20000300800 */
[----:B------:R-:W-:Y:S01]  /*80250*/  IADD3.X R2, R2, UR5, RZ, P4, !PT ;  /* 0x0000000502027c10 */ /* 0x000fe2000a7fe4ff */
[----:B---3--:R0:W-:Y:S04]  /*80260*/  STL [R1+0x2644], R0 ;  /* 0x0026440001007387 */ /* 0x0081e80000100800 */
[----:B0-----:R-:W3:Y:S01]  /*80270*/  LDL.LU R0, [R1+0x21a0] ;  /* 0x0021a00001007983 */ /* 0x001ee20000300800 */
[----:B------:R0:W-:Y:S02]  /*80280*/  STL [R1+0x21a8], R2 ;  /* 0x0021a80201007387 */ /* 0x0001e40000100800 */
        /* <DEDUP_REMOVED lines=23> */
[----:B--2---:R-:W-:Y:S01]  /*80400*/  IADD3 R28, P4, R28, UR8, RZ ;  /* 0x000000081c1c7c10 */ /* 0x004fe2000ff9e0ff */
[----:B------:R-:W2:Y:S02]  /*80410*/  LDL.LU R20, [R1+0x2114] ;  /* 0x0021140001147983 */ /* 0x000ea40000300800 */
[----:B------:R-:W2:Y:S01]  /*80420*/  LDL.LU R13, [R1+0x2138] ;  /* 0x00213800010d7983 */ /* 0x000ea20000300800 */
[----:B0-----:R-:W2:Y:S01]  /*80430*/  LDL.LU R2, [R1+0x210c] ;  /* 0x00210c0001027983 */ /* 0x001ea20000300800 */
[----:B------:R-:W2:Y:S02]  /*80440*/  LDL.LU R29, [R1+0x2130] ;  /* 0x00213000011d7983 */ /* 0x000ea40000300800 */
[----:B------:R0:W-:Y:S02]  /*80450*/  STL [R1+0x217c], R28 ;  /* 0x00217c1c01007387 */ /* 0x0001e40000100800 */
[----:B0-----:R-:W2:Y:S01]  /*80460*/  LDL.LU R28, [R1+0x2104] ;  /* 0x00210400011c7983 */ /* 0x001ea20000300800 */
[----:B---3--:R-:W-:-:S05]  /*80470*/  IADD3.X R0, R0, UR5, RZ, P5, !PT ;  /* 0x0000000500007c10 */ /* 0x008fca000affe4ff */
[----:B------:R0:W-:Y:S04]  /*80480*/  STL [R1+0x21a0], R0 ;  /* 0x0021a00001007387 */ /* 0x0001e80000100800 */
[----:B0-----:R-:W3:Y:S01]  /*80490*/  LDL.LU R0, [R1+0x2644] ;  /* 0x0026440001007983 */ /* 0x001ee20000300800 */
[----:B----4-:R-:W-:Y:S01]  /*804a0*/  IADD3.X R6, R6, UR5, RZ, P6, !PT ;  /* 0x0000000506067c10 */ /* 0x010fe2000b7fe4ff */
        /* <DEDUP_REMOVED lines=19> */
[----:B--2---:R-:W-:Y:S01]  /*805e0*/  IADD3.X R13, R13, UR5, RZ, P6, !PT ;  /* 0x000000050d0d7c10 */ /* 0x004fe2000b7fe4ff */
[----:B------:R-:W-:Y:S01]  /*805f0*/  IADD3 R2, P6, R2, UR8, RZ ;  /* 0x0000000802027c10 */ /* 0x000fe2000ffde0ff */
[----:B---3--:R-:W-:-:S05]  /*80600*/  IADD3 R0, P5, R0, UR8, RZ ;  /* 0x0000000800007c10 */ /* 0x008fca000ffbe0ff */
        /* <DEDUP_REMOVED lines=34> */
[----:B------:R-:W-:Y:S01]  /*80830*/  IADD3 R28, P1, R28, UR8, RZ ;  /* 0x000000081c1c7c10 */ /* 0x000fe2000ff3e0ff */
[----:B---3--:R0:W-:Y:S03]  /*80840*/  STL [R1+0x2640], R0 ;  /* 0x0026400001007387 */ /* 0x0081e60000100800 */
[----:B------:R-:W-:Y:S01]  /*80850*/  STL [R1+0x2130], R29 ;  /* 0x0021301d01007387 */ /* 0x000fe20000100800 */
        /* <DEDUP_REMOVED lines=25> */
[----:B--2---:R-:W-:Y:S01]  /*809f0*/  IADD3.X R2, R2, UR5, RZ, P2, !PT ;  /* 0x0000000502027c10 */ /* 0x004fe200097fe4ff */
[----:B------:R-:W2:Y:S02]  /*80a00*/  LDL.LU R20, [R1+0x20c0] ;  /* 0x0020c00001147983 */ /* 0x000ea40000300800 */
[----:B0-----:R-:W2:Y:S01]  /*80a10*/  LDL.LU R28, [R1+0x2094] ;  /* 0x00209400011c7983 */ /* 0x001ea20000300800 */
[----:B------:R-:W2:Y:S01]  /*80a20*/  LDL.LU R13, [R1+0x20b8] ;  /* 0x0020b800010d7983 */ /* 0x000ea20000300800 */
[----:B------:R-:W2:Y:S02]  /*80a30*/  LDL.LU R29, [R1+0x208c] ;  /* 0x00208c00011d7983 */ /* 0x000ea40000300800 */
[----:B------:R0:W-:Y:S02]  /*80a40*/  STL [R1+0x2128], R2 ;  /* 0x0021280201007387 */ /* 0x0001e40000100800 */
[----:B0-----:R-:W2:Y:S01]  /*80a50*/  LDL.LU R2, [R1+0x20b0] ;  /* 0x0020b00001027983 */ /* 0x001ea20000300800 */
[----:B---3--:R-:W-:-:S05]  /*80a60*/  IADD3 R0, P2, R0, UR8, RZ ;  /* 0x0000000800007c10 */ /* 0x008fca000ff5e0ff */
        /* <DEDUP_REMOVED lines=22> */
[----:B---3--:R-:W-:Y:S01]  /*80bd0*/  IADD3.X R0, R0, UR5, RZ, P3, !PT ;  /* 0x0000000500007c10 */ /* 0x008fe20009ffe4ff */
[----:B------:R-:W-:-:S04]  /*80be0*/  IADD3 R6, P3, R6, UR8, RZ ;  /* 0x0000000806067c10 */ /* 0x000fc8000ff7e0ff */
        /* <DEDUP_REMOVED lines=19> */
[----:B------:R-:W-:Y:S01]  /*80d20*/  STL [R1+0x20b4], R26 ;  /* 0x0020b41a01007387 */ /* 0x000fe20000100800 */
[----:B--2---:R-:W-:Y:S01]  /*80d30*/  IADD3.X R20, R20, UR5, RZ, P3, !PT ;  /* 0x0000000514147c10 */ /* 0x004fe20009ffe4ff */
[----:B------:R-:W-:Y:S01]  /*80d40*/  STL [R1+0x20d8], R27 ;  /* 0x0020d81b01007387 */ /* 0x000fe20000100800 */
[----:B------:R-:W-:Y:S01]  /*80d50*/  IADD3 R28, P3, R28, UR8, RZ ;  /* 0x000000081c1c7c10 */ /* 0x000fe2000ff7e0ff */
[----:B------:R-:W-:Y:S02]  /*80d60*/  STL [R1+0x20ac], R23 ;  /* 0x0020ac1701007387 */ /* 0x000fe40000100800 */
[----:B------:R-:W-:Y:S01]  /*80d70*/  STL [R1+0x20d0], R22 ;  /* 0x0020d01601007387 */ /* 0x000fe20000100800 */
[----:B------:R-:W-:Y:S01]  /*80d80*/  STL [R1+0x20a4], R25 ;  /* 0x0020a41901007387 */ /* 0x000fe20000100800 */
[----:B------:R-:W-:Y:S02]  /*80d90*/  STL [R1+0x20c8], R21 ;  /* 0x0020c81501007387 */ /* 0x000fe40000100800 */
[----:B------:R0:W-:Y:S02]  /*80da0*/  STL [R1+0x2094], R28 ;  /* 0x0020941c01007387 */ /* 0x0001e40000100800 */
[----:B------:R-:W-:Y:S01]  /*80db0*/  STL [R1+0x209c], R24 ;  /* 0x00209c1801007387 */ /* 0x000fe20000100800 */
[----:B0-----:R-:W2:Y:S01]  /*80dc0*/  LDL.LU R28, [R1+0x2084] ;  /* 0x00208400011c7983 */ /* 0x001ea20000300800 */
[----:B------:R-:W-:Y:S02]  /*80dd0*/  STL [R1+0x20c0], R20 ;  /* 0x0020c01401007387 */ /* 0x000fe40000100800 */
[----:B------:R-:W3:Y:S01]  /*80de0*/  LDL.LU R0, [R1+0x207c] ;  /* 0x00207c0001007983 */ /* 0x000ee20000300800 */
[----:B------:R-:W-:Y:S01]  /*80df0*/  IADD3.X R13, R13, UR5, RZ, P4, !PT ;  /* 0x000000050d0d7c10 */ /* 0x000fe2000a7fe4ff */
[----:B------:R-:W-:-:S04]  /*80e00*/  IADD3 R29, P4, R29, UR8, RZ ;  /* 0x000000081d1d7c10 */ /* 0x000fc8000ff9e0ff */
[----:B------:R-:W-:Y:S01]  /*80e10*/  STL [R1+0x20b8], R13 ;  /* 0x0020b80d01007387 */ /* 0x000fe20000100800 */
[----:B------:R-:W-:-:S03]  /*80e20*/  IADD3.X R2, R2, UR5, RZ, P5, !PT ;  /* 0x0000000502027c10 */ /* 0x000fc6000affe4ff */
[----:B---3--:R0:W-:Y:S01]  /*80e30*/  STL [R1+0x263c], R0 ;  /* 0x00263c0001007387 */ /* 0x0081e20000100800 */
[----:B------:R-:W-:Y:S03]  /*80e40*/  STL [R1+0x208c], R29 ;  /* 0x00208c1d01007387 */ /* 0x000fe60000100800 */
        /* <DEDUP_REMOVED lines=26> */
[----:B0-----:R-:W2:Y:S02]  /*80ff0*/  LDL.LU R2, [R1+0x201c] ;  /* 0x00201c0001027983 */ /* 0x001ea40000300800 */
[----:B------:R-:W2:Y:S01]  /*81000*/  LDL.LU R20, [R1+0x2040] ;  /* 0x0020400001147983 */ /* 0x000ea20000300800 */
[----:B------:R-:W2:Y:S01]  /*81010*/  LDL.LU R13, [R1+0x2014] ;  /* 0x00201400010d7983 */ /* 0x000ea20000300800 */
        /* <DEDUP_REMOVED lines=26> */
[----:B--2---:R-:W-:-:S02]  /*811c0*/  IADD3.X R20, R20, UR5, RZ, P1, !PT ;  /* 0x0000000514147c10 */ /* 0x004fc40008ffe4ff */
        /* <DEDUP_REMOVED lines=31> */
[----:B------:R-:W-:Y:S02]  /*813c0*/  STL [R1+0x2040], R20 ;  /* 0x0020401401007387 */ /* 0x000fe40000100800 */
[----:B------:R-:W3:Y:S01]  /*813d0*/  LDL.LU R0, [R1+0x2028] ;  /* 0x0020280001007983 */ /* 0x000ee20000300800 */
[----:B------:R-:W-:-:S02]  /*813e0*/  IADD3 R13, P1, R13, UR8, RZ ;  /* 0x000000080d0d7c10 */ /* 0x000fc4000ff3e0ff */
[----:B------:R-:W-:-:S03]  /*813f0*/  IADD3.X R29, R29, UR5, RZ, P2, !PT ;  /* 0x000000051d1d7c10 */ /* 0x000fc600097fe4ff */
[----:B------:R-:W-:Y:S01]  /*81400*/  STL [R1+0x2014], R13 ;  /* 0x0020140d01007387 */ /* 0x000fe20000100800 */
[----:B------:R-:W-:-:S03]  /*81410*/  IADD3 R28, P2, R28, UR8, RZ ;  /* 0x000000081c1c7c10 */ /* 0x000fc6000ff5e0ff */
        /* <DEDUP_REMOVED lines=26> */
[----:B--2---:R-:W-:Y:S01]  /*815c0*/  IADD3.X R2, R2, UR5, RZ, P3, !PT ;  /* 0x0000000502027c10 */ /* 0x004fe20009ffe4ff */
[----:B0-----:R-:W2:Y:S01]  /*815d0*/  LDL.LU R28, [R1+0x225c] ;  /* 0x00225c00011c7983 */ /* 0x001ea20000300800 */
[----:B------:R-:W2:Y:S02]  /*815e0*/  LDL.LU R24, [R1+0x1fe4] ;  /* 0x001fe40001187983 */ /* 0x000ea40000300800 */
[----:B------:R-:W2:Y:S02]  /*815f0*/  LDL.LU R20, [R1+0x2264] ;  /* 0x0022640001147983 */ /* 0x000ea40000300800 */
[----:B------:R-:W2:Y:S01]  /*81600*/  LDL.LU R13, [R1+0x2200] ;  /* 0x00220000010d7983 */ /* 0x000ea20000300800 */
[----:B------:R0:W-:Y:S01]  /*81610*/  STL [R1+0x2030], R2 ;  /* 0x0020300201007387 */ /* 0x0001e20000100800 */
[----:B------:R-:W2:Y:S03]  /*81620*/  LDL.LU R29, [R1+0x226c] ;  /* 0x00226c00011d7983 */ /* 0x000ea60000300800 */
        /* <DEDUP_REMOVED lines=20> */
[----:B------:R-:W-:-:S02]  /*81770*/  IADD3.X R22, R22, UR5, RZ, P2, !PT ;  /* 0x0000000516167c10 */ /* 0x000fc400097fe4ff */
[----:B------:R-:W-:Y:S01]  /*81780*/  IADD3.X R21, R21, UR5, RZ, P3, !PT ;  /* 0x0000000515157c10 */ /* 0x000fe20009ffe4ff */
[----:B--2---:R-:W-:Y:S01]  /*81790*/  IADD3 R28, P3, R28, UR8, RZ ;  /* 0x000000081c1c7c10 */ /* 0x004fe2000ff7e0ff */
[----:B------:R-:W-:Y:S02]  /*817a0*/  IADD3 R25, P2, R25, UR8, RZ ;  /* 0x0000000819197c10 */ /* 0x000fe4000ff5e0ff */
        /* <DEDUP_REMOVED lines=24> */
[----:B------:R-:W-:Y:S01]  /*81930*/  STL [R1+0x1fec], R22 ;  /* 0x001fec1601007387 */ /* 0x000fe20000100800 */
[----:B------:R-:W-:Y:S01]  /*81940*/  IADD3.X R24, R24, UR5, RZ, P4, !PT ;  /* 0x0000000518187c10 */ /* 0x000fe2000a7fe4ff */
[----:B------:R0:W-:Y:S01]  /*81950*/  STL [R1+0x225c], R28 ;  /* 0x00225c1c01007387 */ /* 0x0001e20000100800 */
[----:B------:R-:W-:Y:S01]  /*81960*/  IADD3 R20, P4, R20, UR8, RZ ;  /* 0x0000000814147c10 */ /* 0x000fe2000ff9e0ff */
[----:B------:R-:W-:Y:S04]  /*81970*/  STL [R1+0x2254], R25 ;  /* 0x0022541901007387 */ /* 0x000fe80000100800 */
[----:B0-----:R-:W2:Y:S01]  /*81980*/  LDL.LU R28, [R1+0x2274] ;  /* 0x00227400011c7983 */ /* 0x001ea20000300800 */
[----:B------:R-:W-:Y:S02]  /*81990*/  STL [R1+0x1fe8], R21 ;  /* 0x001fe81501007387 */ /* 0x000fe40000100800 */
[----:B------:R-:W-:Y:S02]  /*819a0*/  STL [R1+0x1fe4], R24 ;  /* 0x001fe41801007387 */ /* 0x000fe40000100800 */
[----:B------:R-:W-:Y:S01]  /*819b0*/  STL [R1+0x2264], R20 ;  /* 0x0022641401007387 */ /* 0x000fe20000100800 */
        /* <DEDUP_REMOVED lines=30> */
[----:B--2---:R-:W-:Y:S01]  /*81ba0*/  IADD3 R28, P6, R28, UR8, RZ ;  /* 0x000000081c1c7c10 */ /* 0x004fe2000ffde0ff */
[----:B0-----:R-:W2:Y:S01]  /*81bb0*/  LDL.LU R2, [R1+0x22d4] ;  /* 0x0022d40001027983 */ /* 0x001ea20000300800 */
[----:B------:R-:W2:Y:S02]  /*81bc0*/  LDL.LU R21, [R1+0x2270] ;  /* 0x0022700001157983 */ /* 0x000ea40000300800 */
[----:B------:R-:W2:Y:S02]  /*81bd0*/  LDL.LU R24, [R1+0x22dc] ;  /* 0x0022dc0001187983 */ /* 0x000ea40000300800 */
[----:B------:R-:W2:Y:S01]  /*81be0*/  LDL.LU R20, [R1+0x2278] ;  /* 0x0022780001147983 */ /* 0x000ea20000300800 */
[----:B------:R0:W-:Y:S01]  /*81bf0*/  STL [R1+0x2274], R28 ;  /* 0x0022741c01007387 */ /* 0x0001e20000100800 */
[----:B------:R-:W2:Y:S02]  /*81c00*/  LDL.LU R13, [R1+0x22e4] ;  /* 0x0022e400010d7983 */ /* 0x000ea40000300800 */
[----:B------:R-:W2:Y:S01]  /*81c10*/  LDL.LU R29, [R1+0x2280] ;  /* 0x00228000011d7983 */ /* 0x000ea20000300800 */
        /* <DEDUP_REMOVED lines=24> */
[----:B------:R-:W-:Y:S02]  /*81da0*/  IADD3.X R20, R20, UR5, RZ, P2, !PT ;  /* 0x0000000514147c10 */ /* 0x000fe400097fe4ff */
        /* <DEDUP_REMOVED lines=31> */
[----:B------:R-:W-:Y:S01]  /*81fa0*/  STL [R1+0x2278], R20 ;  /* 0x0022781401007387 */ /* 0x000fe20000100800 */
[----:B------:R-:W3:Y:S01]  /*81fb0*/  LDL.LU R0, [R1+0x2290] ;  /* 0x0022900001007983 */ /* 0x000ee20000300800 */
[----:B------:R-:W-:-:S02]  /*81fc0*/  IADD3 R13, P2, R13, UR8, RZ ;  /* 0x000000080d0d7c10 */ /* 0x000fc4000ff5e0ff */
[----:B------:R-:W-:-:S03]  /*81fd0*/  IADD3.X R29, R29, UR5, RZ, P3, !PT ;  /* 0x000000051d1d7c10 */ /* 0x000fc60009ffe4ff */
[----:B------:R-:W-:Y:S01]  /*81fe0*/  STL [R1+0x22e4], R13 ;  /* 0x0022e40d01007387 */ /* 0x000fe20000100800 */
[----:B------:R-:W-:-:S03]  /*81ff0*/  IADD3 R28, P3, R28, UR8, RZ ;  /* 0x000000081c1c7c10 */ /* 0x000fc6000ff7e0ff */
[----:B---3--:R0:W-:Y:S01]  /*82000*/  STL [R1+0x2630], R0 ;  /* 0x0026300001007387 */ /* 0x0081e20000100800 */
[----:B------:R1:W-:Y:S03]  /*82010*/  STL [R1+0x2280], R29 ;  /* 0x0022801d01007387 */ /* 0x0003e60000100800 */
        /* <DEDUP_REMOVED lines=21> */
[----:B------:R-:W4:Y:S01]  /*82170*/  LDL.LU R22, [R1+0x22e0] ;  /* 0x0022e00001167983 */ /* 0x000f220000300800 */
[----:B--2---:R-:W-:Y:S01]  /*82180*/  IADD3.X R2, R2, UR5, RZ, P4, !PT ;  /* 0x0000000502027c10 */ /* 0x004fe2000a7fe4ff */
[----:B------:R-:W2:Y:S01]  /*82190*/  LDL.LU R25, [R1+0x234c] ;  /* 0x00234c0001197983 */ /* 0x000ea20000300800 */
[----:B------:R-:W2:Y:S01]  /*821a0*/  LDL.LU R21, [R1+0x22e8] ;  /* 0x0022e80001157983 */ /* 0x000ea20000300800 */
[----:B------:R-:W2:Y:S02]  /*821b0*/  LDL.LU R24, [R1+0x2354] ;  /* 0x0023540001187983 */ /* 0x000ea40000300800 */
[----:B------:R-:W2:Y:S02]  /*821c0*/  LDL.LU R20, [R1+0x22f0] ;  /* 0x0022f00001147983 */ /* 0x000ea40000300800 */
[----:B------:R0:W-:Y:S01]  /*821d0*/  STL [R1+0x2288], R2 ;  /* 0x0022880201007387 */ /* 0x0001e20000100800 */
[----:B------:R-:W2:Y:S01]  /*821e0*/  LDL.LU R13, [R1+0x235c] ;  /* 0x00235c00010d7983 */ /* 0x000ea20000300800 */
[----:B-1----:R-:W2:Y:S02]  /*821f0*/  LDL.LU R29, [R1+0x22f8] ;  /* 0x0022f800011d7983 */ /* 0x002ea40000300800 */
[----:B0-----:R-:W2:Y:S01]  /*82200*/  LDL.LU R28, [R1+0x2364] ;  /* 0x00236400011c7983 */ /* 0x001ea20000300800 */
[----:B------:R-:W2:Y:S01]  /*82210*/  LDL.LU R2, [R1+0x2300] ;  /* 0x0023000001027983 */ /* 0x000ea20000300800 */
        /* <DEDUP_REMOVED lines=20> */
[----:B--2---:R-:W-:Y:S01]  /*82360*/  IADD3 R25, P3, R25, UR8, RZ ;  /* 0x0000000819197c10 */ /* 0x004fe2000ff7e0ff */
        /* <DEDUP_REMOVED lines=24> */
[----:B------:R0:W-:Y:S01]  /*824f0*/  STL [R1+0x22d8], R27 ;  /* 0x0022d81b01007387 */ /* 0x0001e20000100800 */
[----:B------:R-:W-:Y:S01]  /*82500*/  IADD3.X R20, R20, UR5, RZ, P5, !PT ;  /* 0x0000000514147c10 */ /* 0x000fe2000affe4ff */
[----:B------:R-:W-:Y:S01]  /*82510*/  IADD3 R13, P5, R13, UR8, RZ ;  /* 0x000000080d0d7c10 */ /* 0x000fe2000ffbe0ff */
[----:B0-----:R-:W2:Y:S01]  /*82520*/  LDL.LU R27, [R1+0x236c] ;  /* 0x00236c00011b7983 */ /* 0x001ea20000300800 */
[----:B------:R-:W-:Y:S02]  /*82530*/  STL [R1+0x2344], R23 ;  /* 0x0023441701007387 */ /* 0x000fe40000100800 */
[----:B------:R-:W-:Y:S02]  /*82540*/  STL [R1+0x22e0], R22 ;  /* 0x0022e01601007387 */ /* 0x000fe40000100800 */
[----:B------:R-:W-:Y:S01]  /*82550*/  STL [R1+0x234c], R25 ;  /* 0x00234c1901007387 */ /* 0x000fe20000100800 */
[----:B------:R-:W-:Y:S01]  /*82560*/  STL [R1+0x22e8], R21 ;  /* 0x0022e81501007387 */ /* 0x000fe20000100800 */
        /* <DEDUP_REMOVED lines=26> */
[----:B------:R-:W4:Y:S01]  /*82710*/  LDL.LU R29, [R1+0x2348] ;  /* 0x00234800011d7983 */ /* 0x000f220000300800 */
[----:B0-----:R-:W4:Y:S02]  /*82720*/  LDL.LU R2, [R1+0x23a8] ;  /* 0x0023a80001027983 */ /* 0x001f240000300800 */
[----:B------:R-:W4:Y:S02]  /*82730*/  LDL.LU R6, [R1+0x2350] ;  /* 0x0023500001067983 */ /* 0x000f240000300800 */
[----:B------:R-:W4:Y:S01]  /*82740*/  LDL.LU R8, [R1+0x23c0] ;  /* 0x0023c00001087983 */ /* 0x000f220000300800 */
[----:B------:R-:W4:Y:S01]  /*82750*/  LDL.LU R3, [R1+0x2358] ;  /* 0x0023580001037983 */ /* 0x000f220000300800 */
[----:B--2---:R-:W-:Y:S01]  /*82760*/  IADD3 R27, P1, R27, UR8, RZ ;  /* 0x000000081b1b7c10 */ /* 0x004fe2000ff3e0ff */
[----:B------:R-:W2:Y:S02]  /*82770*/  LDL.LU R7, [R1+0x23bc] ;  /* 0x0023bc0001077983 */ /* 0x000ea40000300800 */
[----:B------:R-:W2:Y:S01]  /*82780*/  LDL.LU R16, [R1+0x23b8] ;  /* 0x0023b80001107983 */ /* 0x000ea20000300800 */
[----:B------:R-:W2:Y:S01]  /*82790*/  LDL.LU R17, [R1+0x2368] ;  /* 0x0023680001117983 */ /* 0x000ea20000300800 */
[----:B------:R-:W2:Y:S02]  /*827a0*/  LDL.LU R18, [R1+0x23b4] ;  /* 0x0023b40001127983 */ /* 0x000ea40000300800 */
[----:B------:R0:W-:Y:S02]  /*827b0*/  STL [R1+0x236c], R27 ;  /* 0x00236c1b01007387 */ /* 0x0001e40000100800 */
[----:B------:R-:W2:Y:S01]  /*827c0*/  LDL.LU R19, [R1+0x2370] ;  /* 0x0023700001137983 */ /* 0x000ea20000300800 */
[----:B------:R-:W2:Y:S01]  /*827d0*/  LDL.LU R14, [R1+0x23b0] ;  /* 0x0023b000010e7983 */ /* 0x000ea20000300800 */
        /* <DEDUP_REMOVED lines=20> */
[----:B---3--:R-:W-:-:S05]  /*82920*/  IADD3 R0, P2, R0, UR8, RZ ;  /* 0x0000000800007c10 */ /* 0x008fca000ff5e0ff */
[----:B------:R0:W-:Y:S04]  /*82930*/  STL [R1+0x2374], R0 ;  /* 0x0023740001007387 */ /* 0x0001e80000100800 */
[----:B0-----:R0:W5:Y:S01]  /*82940*/  LDL.LU R0, [R1+0x2628] ;  /* 0x0026280001007983 */ /* 0x0011620000300800 */
[----:B------:R1:W-:Y:S03]  /*82950*/  STL [R1+0x2310], R10 ;  /* 0x0023100a01007387 */ /* 0x0003e60000100800 */
[----:B-1----:R0:W5:Y:S01]  /*82960*/  LDL.LU R10, [R1+0x2624] ;  /* 0x00262400010a7983 */ /* 0x0021620000300800 */
[----:B------:R1:W-:Y:S03]  /*82970*/  STL [R1+0x237c], R11 ;  /* 0x00237c0b01007387 */ /* 0x0003e60000100800 */
[----:B-1----:R0:W5:Y:S01]  /*82980*/  LDL.LU R11, [R1+0x2620] ;  /* 0x00262000010b7983 */ /* 0x0021620000300800 */
[----:B------:R1:W-:Y:S03]  /*82990*/  STL [R1+0x2318], R12 ;  /* 0x0023180c01007387 */ /* 0x0003e60000100800 */
[----:B-1----:R0:W5:Y:S01]  /*829a0*/  LDL.LU R12, [R1+0x261c] ;  /* 0x00261c00010c7983 */ /* 0x0021620000300800 */
[----:B------:R1:W-:Y:S01]  /*829b0*/  STL [R1+0x2384], R9 ;  /* 0x0023840901007387 */ /* 0x0003e20000100800 */
[----:B------:R-:W-:-:S02]  /*829c0*/  IADD3.X R20, R20, UR5, RZ, P2, !PT ;  /* 0x0000000514147c10 */ /* 0x000fc400097fe4ff */
[----:B-1----:R0:W5:Y:S01]  /*829d0*/  LDL.LU R9, [R1+0x2618] ;  /* 0x0026180001097983 */ /* 0x0021620000300800 */
[----:B------:R1:W-:Y:S01]  /*829e0*/  STL [R1+0x2320], R4 ;  /* 0x0023200401007387 */ /* 0x0003e20000100800 */
[----:B------:R-:W-:Y:S02]  /*829f0*/  IADD3 R24, P2, R24, UR8, RZ ;  /* 0x0000000818187c10 */ /* 0x000fe4000ff5e0ff */
[----:B-1----:R0:W5:Y:S01]  /*82a00*/  LDL.LU R4, [R1+0x2614] ;  /* 0x0026140001047983 */ /* 0x0021620000300800 */
[----:B------:R1:W-:Y:S03]  /*82a10*/  STL [R1+0x238c], R5 ;  /* 0x00238c0501007387 */ /* 0x0003e60000100800 */
        /* <DEDUP_REMOVED lines=20> */
[----:B-1----:R-:W3:Y:S01]  /*82b60*/  LDL.LU R2, [R1+0x25e8] ;  /* 0x0025e80001027983 */ /* 0x002ee20000300800 */
[----:B------:R-:W-:Y:S01]  /*82b70*/  IADD3.X R6, R6, UR5, RZ, P5, !PT ;  /* 0x0000000506067c10 */ /* 0x000fe2000affe4ff */
[----:B------:R-:W-:Y:S01]  /*82b80*/  IADD3 R8, P5, R8, UR8, RZ ;  /* 0x0000000808087c10 */ /* 0x000fe2000ffbe0ff */
[----:B------:R-:W-:-:S03]  /*82b90*/  IADD3.X R3, R3, UR5, RZ, P6, !PT ;  /* 0x0000000503037c10 */ /* 0x000fc6000b7fe4ff */
[----:B------:R-:W-:Y:S01]  /*82ba0*/  STL [R1+0x2350], R6 ;  /* 0x0023500601007387 */ /* 0x000fe20000100800 */
[----:B------:R-:W-:Y:S01]  /*82bb0*/  STL [R1+0x23c0], R8 ;  /* 0x0023c00801007387 */ /* 0x000fe20000100800 */
[----:B---3--:R-:W-:-:S05]  /*82bc0*/  IADD3.X R2, R2, UR5, RZ, P1, !PT ;  /* 0x0000000502027c10 */ /* 0x008fca0008ffe4ff */
[----:B------:R1:W-:Y:S01]  /*82bd0*/  STL [R1+0x2360], R2 ;  /* 0x0023600201007387 */ /* 0x0003e20000100800 */
[----:B------:R-:W-:Y:S03]  /*82be0*/  STL [R1+0x2358], R3 ;  /* 0x0023580301007387 */ /* 0x000fe60000100800 */
[----:B-1----:R-:W3:Y:S01]  /*82bf0*/  LDL.LU R2, [R1+0x25e4] ;  /* 0x0025e40001027983 */ /* 0x002ee20000300800 */
[----:B--2---:R-:W-:Y:S02]  /*82c00*/  IADD3 R7, P6, R7, UR8, RZ ;  /* 0x0000000807077c10 */ /* 0x004fe4000ffde0ff */
[----:B------:R-:W-:Y:S02]  /*82c10*/  IADD3 R16, P1, R16, UR8, RZ ;  /* 0x0000000810107c10 */ /* 0x000fe4000ff3e0ff */
[----:B------:R-:W-:Y:S01]  /*82c20*/  IADD3.X R17, R17, UR5, RZ, P2, !PT ;  /* 0x0000000511117c10 */ /* 0x000fe200097fe4ff */
[----:B------:R-:W-:Y:S01]  /*82c30*/  IADD3 R18, P2, R18, UR8, RZ ;  /* 0x0000000812127c10 */ /* 0x000fe2000ff5e0ff */
[----:B------:R-:W-:Y:S01]  /*82c40*/  IADD3.X R19, R19, UR5, RZ, P3, !PT ;  /* 0x0000000513137c10 */ /* 0x000fe20009ffe4ff */
[----:B------:R-:W-:Y:S01]  /*82c50*/  STL [R1+0x23bc], R7 ;  /* 0x0023bc0701007387 */ /* 0x000fe20000100800 */
[----:B------:R-:W-:Y:S01]  /*82c60*/  IADD3 R14, P3, R14, UR8, RZ ;  /* 0x000000080e0e7c10 */ /* 0x000fe2000ff7e0ff */
[----:B------:R-:W-:Y:S01]  /*82c70*/  STL [R1+0x23b8], R16 ;  /* 0x0023b81001007387 */ /* 0x000fe20000100800 */
[----:B------:R-:W-:Y:S01]  /*82c80*/  IADD3.X R15, R15, UR5, RZ, P4, !PT ;  /* 0x000000050f0f7c10 */ /* 0x000fe2000a7fe4ff */
[----:B------:R-:W-:Y:S01]  /*82c90*/  STL [R1+0x2368], R17 ;  /* 0x0023681101007387 */ /* 0x000fe20000100800 */
[----:B------:R-:W-:Y:S02]  /*82ca0*/  STL [R1+0x23b4], R18 ;  /* 0x0023b41201007387 */ /* 0x000fe40000100800 */
[----:B------:R-:W-:Y:S02]  /*82cb0*/  STL [R1+0x2370], R19 ;  /* 0x0023701301007387 */ /* 0x000fe40000100800 */
[----:B------:R-:W-:Y:S01]  /*82cc0*/  STL [R1+0x23b0], R14 ;  /* 0x0023b00e01007387 */ /* 0x000fe20000100800 */
[----:B------:R-:W-:Y:S01]  /*82cd0*/  STL [R1+0x2378], R15 ;  /* 0x0023780f01007387 */ /* 0x000fe20000100800 */
[----:B------:R-:W-:-:S02]  /*82ce0*/  IADD3.X R26, R26, UR5, RZ, P5, !PT ;  /* 0x000000051a1a7c10 */ /* 0x000fc4000affe4ff */
[----:B------:R-:W-:Y:S02]  /*82cf0*/  IADD3.X R27, R27, UR5, RZ, P6, !PT ;  /* 0x000000051b1b7c10 */ /* 0x000fe4000b7fe4ff */
[----:B---3--:R-:W-:-:S05]  /*82d00*/  IADD3.X R2, R2, UR5, RZ, P1, !PT ;  /* 0x0000000502027c10 */ /* 0x008fca0008ffe4ff */
[----:B------:R1:W-:Y:S01]  /*82d10*/  STL [R1+0x2390], R2 ;  /* 0x0023900201007387 */ /* 0x0003e20000100800 */
[----:B------:R0:W-:Y:S03]  /*82d20*/  STL [R1+0x2380], R26 ;  /* 0x0023801a01007387 */ /* 0x0001e60000100800 */
[----:B-1----:R-:W1:Y:S01]  /*82d30*/  S2R R2, SR_TID.X ;  /* 0x0000000000027919 */ /* 0x002e620000002100 */
[----:B------:R0:W-:Y:S01]  /*82d40*/  STL [R1+0x2388], R27 ;  /* 0x0023881b01007387 */ /* 0x0001e20000100800 */
[----:B-1----:R-:W-:-:S05]  /*82d50*/  LOP3.LUT R2, R2, 0x7f, RZ, 0xc0, !PT ;  /* 0x0000007f02027812 */ /* 0x002fca00078ec0ff */
[----:B------:R-:W-:Y:S02]  /*82d60*/  IMAD.SHL.U32 R2, R2, 0x2, RZ ;  /* 0x0000000202027824 */ /* 0x000fe400078e00ff */
[----:B0-----:R-:W2:Y:S04]  /*82d70*/  LDL.LU R26, [R1+0x2398] ;  /* 0x00239800011a7983 */ /* 0x001ea80000300800 */
[----:B------:R-:W3:Y:S01]  /*82d80*/  LDL.LU R27, [R1+0x23a0] ;  /* 0x0023a000011b7983 */ /* 0x000ee20000300800 */
[----:B-----5:R-:W-:Y:S02]  /*82d90*/  IMAD.MOV.U32 R6, RZ, RZ, R5 ;  /* 0x000000ffff067224 */ /* 0x020fe400078e0005 */
[----:B------:R-:W-:Y:S02]  /*82da0*/  IMAD.MOV.U32 R5, RZ, RZ, R12 ;  /* 0x000000ffff057224 */ /* 0x000fe400078e000c */
[----:B------:R-:W-:Y:S01]  /*82db0*/  IMAD.MOV.U32 R7, RZ, RZ, R9 ;  /* 0x000000ffff077224 */ /* 0x000fe200078e0009 */
[----:B--2---:R-:W-:-:S02]  /*82dc0*/  IADD3.X R26, R26, UR5, RZ, P2, !PT ;  /* 0x000000051a1a7c10 */ /* 0x004fc400097fe4ff */
[----:B---3--:R-:W-:-:S03]  /*82dd0*/  IADD3.X R27, R27, UR5, RZ, P3, !PT ;  /* 0x000000051b1b7c10 */ /* 0x008fc60009ffe4ff */
[----:B------:R0:W-:Y:S04]  /*82de0*/  STL [R1+0x2398], R26 ;  /* 0x0023981a01007387 */ /* 0x0001e80000100800 */
[----:B------:R0:W-:Y:S04]  /*82df0*/  STL.64 [R1+0xaa0], R4 ;  /* 0x000aa00401007387 */ /* 0x0001e80000100a00 */
[----:B------:R0:W-:Y:S04]  /*82e00*/  STL [R1+0x23a0], R27 ;  /* 0x0023a01b01007387 */ /* 0x0001e80000100800 */
[----:B------:R0:W-:Y:S01]  /*82e10*/  STL.64 [R1+0xaa8], R6 ;  /* 0x000aa80601007387 */ /* 0x0001e20000100a00 */
[----:B------:R-:W-:Y:S01]  /*82e20*/  @!P0 CALL.REL.NOINC `(.L_x_1) ;  /* 0x0000001000008944 */ /* 0x000fe20003c00000 */
[----:B------:R-:W-:Y:S05]  /*82e30*/  BRA `(.L_x_2) ;  /* 0xfff9687000007947 */ /* 0x000fea000383ffff */
.L_x_1:
[----:B------:R-:W2:Y:S04]  /*82e40*/  LDL.LU R2, [R1+0x8d4] ;  /* 0x0008d40001027983 */ /* 0x000ea80000300800 */
[----:B--2---:R1:W-:Y:S04]  /*82e50*/  STL [R1+0x29bc], R2 ;  /* 0x0029bc0201007387 */ /* 0x0043e80000100800 */
[----:B-1----:R-:W2:Y:S04]  /*82e60*/  LDL.LU R2, [R1+0x83c] ;  /* 0x00083c0001027983 */ /* 0x002ea80000300800 */
        /* <DEDUP_REMOVED lines=15> */
[----:B------:R-:W2:Y:S01]  /*82f60*/  LDL.LU R0, [R1+0x8d0] ;  /* 0x0008d00001007983 */ /* 0x000ea20000300800 */
[----:B-1----:R-:W-:-:S03]  /*82f70*/  IMAD.MOV.U32 R2, RZ, RZ, R11 ;  /* 0x000000ffff027224 */ /* 0x002fc600078e000b */
        /* <DEDUP_REMOVED lines=15> */
[----:B0-----:R-:W2:Y:S04]  /*83070*/  LDL.LU R4, [R1+0x8e4] ;  /* 0x0008e40001047983 */ /* 0x001ea80000300800 */
[----:B------:R-:W2:Y:S04]  /*83080*/  LDL.LU R12, [R1+0x8e0] ;  /* 0x0008e000010c7983 */ /* 0x000ea80000300800 */
[----:B------:R-:W3:Y:S04]  /*83090*/  LDL.LU R5, [R1+0x8f4] ;  /* 0x0008f40001057983 */ /* 0x000ee80000300800 */
[----:B------:R-:W3:Y:S04]  /*830a0*/  LDL.LU R9, [R1+0x8f0] ;  /* 0x0008f00001097983 */ /* 0x000ee80000300800 */
[----:B------:R-:W4:Y:S04]  /*830b0*/  LDL.LU R6, [R1+0x84c] ;  /* 0x00084c0001067983 */ /* 0x000f280000300800 */
[----:B------:R-:W4:Y:S04]  /*830c0*/  LDL.LU R8, [R1+0x848] ;  /* 0x0008480001087983 */ /* 0x000f280000300800 */
[----:B------:R-:W2:Y:S04]  /*830d0*/  LDL.LU R3, [R1+0x90c] ;  /* 0x00090c0001037983 */ /* 0x000ea80000300800 */
[----:B------:R-:W2:Y:S01]  /*830e0*/  LDL.LU R7, [R1+0x908] ;  /* 0x0009080001077983 */ /* 0x000ea20000300800 */
[----:B-1----:R-:W-:-:S03]  /*830f0*/  IMAD.MOV.U32 R0, RZ, RZ, R10 ;  /* 0x000000ffff007224 */ /* 0x002fc600078e000a */
[----:B------:R-:W2:Y:S04]  /*83100*/  LDL.LU R16, [R1+0x91c] ;  /* 0x00091c0001107983 */ /* 0x000ea80000300800 */
        /* <DEDUP_REMOVED lines=9> */
[----:B------:R0:W-:Y:S04]  /*831a0*/  STL [R1+0x2810], R25 ;  /* 0x0028101901007387 */ /* 0x0001e80000100800 */
[----:B0-----:R-:W2:Y:S04]  /*831b0*/  LDL.LU R25, [R1+0x830] ;  /* 0x0008300001197983 */ /* 0x001ea80000300800 */
[----:B------:R0:W-:Y:S04]  /*831c0*/  STL [R1+0x280c], R24 ;  /* 0x00280c1801007387 */ /* 0x0001e80000100800 */
[----:B0-----:R-:W2:Y:S04]  /*831d0*/  LDL.LU R24, [R1+0x834] ;  /* 0x0008340001187983 */ /* 0x001ea80000300800 */
[----:B------:R0:W-:Y:S01]  /*831e0*/  STL [R1+0x2808], R23 ;  /* 0x0028081701007387 */ /* 0x0001e20000100800 */
[----:B------:R-:W-:-:S03]  /*831f0*/  F2FP.BF16.PACK_AB R2, R0, R2 ;  /* 0x000000020002723e */ /* 0x000fc600000010ff */
        /* <DEDUP_REMOVED lines=13> */
[----:B------:R-:W2:Y:S04]  /*832d0*/  LDL.LU R0, [R1+0x29fc] ;  /* 0x0029fc0001007983 */ /* 0x000ea80000300800 */
[----:B------:R0:W-:Y:S04]  /*832e0*/  STL [R1+0x39c], R2 ;  /* 0x00039c0201007387 */ /* 0x0001e80000100800 */
[----:B0-----:R-:W2:Y:S02]  /*832f0*/  LDL.LU R2, [R1+0x29f8] ;  /* 0x0029f80001027983 */ /* 0x001ea40000300800 */
[----:B--2---:R-:W-:-:S02]  /*83300*/  F2FP.BF16.PACK_AB R2, R0, R2 ;  /* 0x000000020002723e */ /* 0x004fc400000010ff */
        /* <DEDUP_REMOVED lines=26> */
[----:B0-----:R-:W2:Y:S01]  /*834b0*/  LDL.LU R2, [R1+0x29c0] ;  /* 0x0029c00001027983 */ /* 0x001ea20000300800 */
[----:B------:R-:W-:Y:S02]  /*834c0*/  F2FP.BF16.PACK_AB R13, R28, R13 ;  /* 0x0000000d1c0d723e */ /* 0x000fe400000010ff */
[----:B--2---:R-:W-:-:S02]  /*834d0*/  F2FP.BF16.PACK_AB R29, R2, R29 ;  /* 0x0000001d021d723e */ /* 0x004fc400000010ff */
[----:B------:R-:W2:Y:S01]  /*834e0*/  LDL.LU R2, [R1+0x29bc] ;  /* 0x0029bc0001027983 */ /* 0x000ea20000300800 */
[----:B------:R-:W-:Y:S02]  /*834f0*/  F2FP.BF16.PACK_AB R21, R20, R21 ;  /* 0x000000151415723e */ /* 0x000fe400000010ff */
[----:B------:R-:W-:Y:S01]  /*83500*/  F2FP.BF16.PACK_AB R20, R22, R23 ;  /* 0x000000171614723e */ /* 0x000fe200000010ff */
[----:B------:R-:W-:Y:S04]  /*83510*/  STL [R1+0x37c], R29 ;  /* 0x00037c1d01007387 */ /* 0x000fe80000100800 */
[----:B------:R0:W-:Y:S01]  /*83520*/  STL [R1+0x378], R13 ;  /* 0x0003780d01007387 */ /* 0x0001e20000100800 */
[----:B------:R-:W-:-:S03]  /*83530*/  F2FP.BF16.PACK_AB R4, R4, R12 ;  /* 0x0000000c0404723e */ /* 0x000fc600000010ff */
[----:B------:R-:W-:Y:S01]  /*83540*/  STL [R1+0x374], R21 ;  /* 0x0003741501007387 */ /* 0x000fe20000100800 */
[----:B0-----:R-:W-:-:S03]  /*83550*/  F2FP.BF16.PACK_AB R13, R24, R25 ;  /* 0x00000019180d723e */ /* 0x001fc600000010ff */
[----:B------:R-:W-:Y:S01]  /*83560*/  STL [R1+0x370], R20 ;  /* 0x0003701401007387 */ /* 0x000fe20000100800 */
[----:B------:R-:W-:-:S03]  /*83570*/  F2FP.BF16.PACK_AB R3, R3, R7 ;  /* 0x000000070303723e */ /* 0x000fc600000010ff */
[----:B------:R-:W-:Y:S01]  /*83580*/  STL [R1+0x36c], R13 ;  /* 0x00036c0d01007387 */ /* 0x000fe20000100800 */
[----:B--2---:R-:W-:Y:S02]  /*83590*/  F2FP.BF16.PACK_AB R0, R2, R0 ;  /* 0x000000000200723e */ /* 0x004fe400000010ff */
[----:B---3--:R-:W-:-:S03]  /*835a0*/  F2FP.BF16.PACK_AB R2, R5, R9 ;  /* 0x000000090502723e */ /* 0x008fc600000010ff */
[----:B------:R4:W-:Y:S04]  /*835b0*/  STL [R1+0x368], R0 ;  /* 0x0003680001007387 */ /* 0x0009e80000100800 */
[----:B------:R-:W-:Y:S01]  /*835c0*/  STL [R1+0x364], R4 ;  /* 0x0003640401007387 */ /* 0x000fe20000100800 */
[----:B----4-:R-:W-:-:S03]  /*835d0*/  F2FP.BF16.PACK_AB R0, R6, R8 ;  /* 0x000000080600723e */ /* 0x010fc600000010ff */
[----:B------:R0:W-:Y:S04]  /*835e0*/  STL [R1+0x360], R2 ;  /* 0x0003600201007387 */ /* 0x0001e80000100800 */
[----:B------:R1:W-:Y:S04]  /*835f0*/  STL [R1+0x35c], R0 ;  /* 0x00035c0001007387 */ /* 0x0003e80000100800 */
[----:B------:R2:W-:Y:S01]  /*83600*/  STL [R1+0x358], R3 ;  /* 0x0003580301007387 */ /* 0x0005e20000100800 */
[----:B0-----:R-:W-:Y:S02]  /*83610*/  F2FP.BF16.PACK_AB R2, R16, R17 ;  /* 0x000000111002723e */ /* 0x001fe400000010ff */
[----:B-1----:R-:W-:-:S03]  /*83620*/  F2FP.BF16.PACK_AB R0, R18, R19 ;  /* 0x000000131200723e */ /* 0x002fc600000010ff */
[----:B------:R0:W-:Y:S01]  /*83630*/  STL [R1+0x354], R2 ;  /* 0x0003540201007387 */ /* 0x0001e20000100800 */
[----:B--2---:R-:W-:-:S03]  /*83640*/  F2FP.BF16.PACK_AB R3, R10, R11 ;  /* 0x0000000b0a03723e */ /* 0x004fc600000010ff */
[----:B------:R1:W-:Y:S04]  /*83650*/  STL [R1+0x350], R0 ;  /* 0x0003500001007387 */ /* 0x0003e80000100800 */
[----:B------:R-:W-:Y:S04]  /*83660*/  STL [R1+0x34c], R3 ;  /* 0x00034c0301007387 */ /* 0x000fe80000100800 */
[----:B------:R-:W2:Y:S01]  /*83670*/  LDL.LU R29, [R1+0x5a0] ;  /* 0x0005a000011d7983 */ /* 0x000ea20000300800 */
[----:B0-----:R-:W-:Y:S02]  /*83680*/  F2FP.BF16.PACK_AB R2, R14, R15 ;  /* 0x0000000f0e02723e */ /* 0x001fe400000010ff */
[----:B-1----:R-:W-:-:S03]  /*83690*/  F2FP.BF16.PACK_AB R0, R26, R27 ;  /* 0x0000001b1a00723e */ /* 0x002fc600000010ff */
        /* <DEDUP_REMOVED lines=34> */
[----:B------:R-:W3:Y:S04]  /*838c0*/  LDL.LU R28, [R1+0x52c] ;  /* 0x00052c00011c7983 */ /* 0x000ee80000300800 */
[----:B---3--:R0:W-:Y:S04]  /*838d0*/  STL [R1+0x2938], R28 ;  /* 0x0029381c01007387 */ /* 0x0081e80000100800 */
[----:B0-----:R-:W3:Y:S04]  /*838e0*/  LDL.LU R28, [R1+0x5a4] ;  /* 0x0005a400011c7983 */ /* 0x001ee80000300800 */
        /* <DEDUP_REMOVED lines=31> */
[----:B0-----:R-:W2:Y:S04]  /*83ae0*/  LDL.LU R28, [R1+0x924] ;  /* 0x00092400011c7983 */ /* 0x001ea80000300800 */
[----:B------:R-:W3:Y:S04]  /*83af0*/  LDL.LU R13, [R1+0x528] ;  /* 0x00052800010d7983 */ /* 0x000ee80000300800 */
[----:B------:R-:W4:Y:S04]  /*83b00*/  LDL.LU R20, [R1+0x5bc] ;  /* 0x0005bc0001147983 */ /* 0x000f280000300800 */
        /* <DEDUP_REMOVED lines=25> */
[----:B--2---:R-:W-:-:S03]  /*83ca0*/  F2FP.BF16.PACK_AB R29, R28, R29 ;  /* 0x0000001d1c1d723e */ /* 0x004fc600000010ff */
        /* <DEDUP_REMOVED lines=64> */
[----:B------:R-:W2:Y:S01]  /*840b0*/  LDL.LU R28, [R1+0x2938] ;  /* 0x00293800011c7983 */ /* 0x000ea20000300800 */
[----:B----4-:R-:W-:Y:S02]  /*840c0*/  F2FP.BF16.PACK_AB R21, R20, R21 ;  /* 0x000000151415723e */ /* 0x010fe400000010ff */
[----:B---3--:R-:W-:Y:S01]  /*840d0*/  F2FP.BF16.PACK_AB R20, R22, R23 ;  /* 0x000000171614723e */ /* 0x008fe200000010ff */
[----:B------:R-:W-:Y:S01]  /*840e0*/  STL [R1+0x300], R29 ;  /* 0x0003001d01007387 */ /* 0x000fe20000100800 */
[----:B------:R-:W-:Y:S02]  /*840f0*/  F2FP.BF16.PACK_AB R0, R2, R0 ;  /* 0x000000000200723e */ /* 0x000fe400000010ff */
[----:B------:R-:W-:Y:S02]  /*84100*/  F2FP.BF16.PACK_AB R4, R4, R12 ;  /* 0x0000000c0404723e */ /* 0x000fe400000010ff */
[----:B------:R-:W-:Y:S02]  /*84110*/  F2FP.BF16.PACK_AB R2, R5, R9 ;  /* 0x000000090502723e */ /* 0x000fe400000010ff */
[----:B------:R-:W-:-:S02]  /*84120*/  F2FP.BF16.PACK_AB R3, R3, R7 ;  /* 0x000000070303723e */ /* 0x000fc400000010ff */
[----:B--2---:R-:W-:-:S05]  /*84130*/  F2FP.BF16.PACK_AB R13, R28, R13 ;  /* 0x0000000d1c0d723e */ /* 0x004fca00000010ff */
[----:B------:R0:W-:Y:S04]  /*84140*/  STL [R1+0x2fc], R13 ;  /* 0x0002fc0d01007387 */ /* 0x0001e80000100800 */
[----:B------:R-:W-:Y:S01]  /*84150*/  STL [R1+0x2f8], R21 ;  /* 0x0002f81501007387 */ /* 0x000fe20000100800 */
[----:B0-----:R-:W-:-:S03]  /*84160*/  F2FP.BF16.PACK_AB R13, R24, R25 ;  /* 0x00000019180d723e */ /* 0x001fc600000010ff */
[----:B------:R-:W-:Y:S04]  /*84170*/  STL [R1+0x2f4], R20 ;  /* 0x0002f41401007387 */ /* 0x000fe80000100800 */
[----:B------:R-:W-:Y:S04]  /*84180*/  STL [R1+0x2f0], R13 ;  /* 0x0002f00d01007387 */ /* 0x000fe80000100800 */
[----:B------:R0:W-:Y:S04]  /*84190*/  STL [R1+0x2ec], R0 ;  /* 0x0002ec0001007387 */ /* 0x0001e80000100800 */
[----:B------:R-:W-:Y:S01]  /*841a0*/  STL [R1+0x2e8], R4 ;  /* 0x0002e80401007387 */ /* 0x000fe20000100800 */
[----:B0-----:R-:W-:-:S03]  /*841b0*/  F2FP.BF16.PACK_AB R0, R6, R8 ;  /* 0x000000080600723e */ /* 0x001fc600000010ff */
        /* <DEDUP_REMOVED lines=381> */
[----:B------:R1:W-:Y:S01]  /*85990*/  STL [R1+0x238], R0 ;  /* 0x0002380001007387 */ /* 0x0003e20000100800 */
[----:B0-----:R-:W-:-:S03]  /*859a0*/  F2FP.BF16.PACK_AB R2, R16, R17 ;  /* 0x000000111002723e */ /* 0x001fc600000010ff */
[----:B------:R0:W-:Y:S01]  /*859b0*/  STL [R1+0x234], R3 ;  /* 0x0002340301007387 */ /* 0x0001e20000100800 */
[----:B-1----:R-:W-:-:S03]  /*859c0*/  F2FP.BF16.PACK_AB R0, R18, R19 ;  /* 0x000000131200723e */ /* 0x002fc600000010ff */
[----:B------:R1:W-:Y:S01]  /*859d0*/  STL [R1+0x230], R2 ;  /* 0x0002300201007387 */ /* 0x0003e20000100800 */
[----:B0-----:R-:W-:-:S03]  /*859e0*/  F2FP.BF16.PACK_AB R3, R10, R11 ;  /* 0x0000000b0a03723e */ /* 0x001fc600000010ff */
[----:B------:R0:W-:Y:S01]  /*859f0*/  STL [R1+0x24c], R0 ;  /* 0x00024c0001007387 */ /* 0x0001e20000100800 */
[----:B-1----:R-:W-:-:S03]  /*85a00*/  F2FP.BF16.PACK_AB R2, R14, R15 ;  /* 0x0000000f0e02723e */ /* 0x002fc600000010ff */
[----:B------:R-:W-:Y:S04]  /*85a10*/  STL [R1+0x248], R3 ;  /* 0x0002480301007387 */ /* 0x000fe80000100800 */
[----:B------:R-:W2:Y:S01]  /*85a20*/  LDL.LU R16, [R1+0xb64] ;  /* 0x000b640001107983 */ /* 0x000ea20000300800 */
[----:B0-----:R-:W-:-:S03]  /*85a30*/  F2FP.BF16.PACK_AB R0, R26, R27 ;  /* 0x0000001b1a00723e */ /* 0x001fc600000010ff */
[----:B------:R-:W-:Y:S04]  /*85a40*/  STL [R1+0x244], R2 ;  /* 0x0002440201007387 */ /* 0x000fe80000100800 */
[----:B------:R-:W2:Y:S04]  /*85a50*/  LDL.LU R17, [R1+0xb60] ;  /* 0x000b600001117983 */ /* 0x000ea80000300800 */
[----:B------:R-:W-:Y:S04]  /*85a60*/  STL [R1+0x240], R0 ;  /* 0x0002400001007387 */ /* 0x000fe80000100800 */
[----:B------:R-:W3:Y:S04]  /*85a70*/  LDL.LU R18, [R1+0xb74] ;  /* 0x000b740001127983 */ /* 0x000ee80000300800 */
[----:B------:R-:W3:Y:S04]  /*85a80*/  LDL.LU R19, [R1+0xb70] ;  /* 0x000b700001137983 */ /* 0x000ee80000300800 */
[----:B------:R-:W4:Y:S04]  /*85a90*/  LDL.LU R10, [R1+0xb84] ;  /* 0x000b8400010a7983 */ /* 0x000f280000300800 */
[----:B------:R-:W4:Y:S04]  /*85aa0*/  LDL.LU R11, [R1+0xb80] ;  /* 0x000b8000010b7983 */ /* 0x000f280000300800 */
[----:B------:R-:W2:Y:S04]  /*85ab0*/  LDL.LU R14, [R1+0xb94] ;  /* 0x000b9400010e7983 */ /* 0x000ea80000300800 */
[----:B------:R-:W2:Y:S04]  /*85ac0*/  LDL.LU R15, [R1+0xb90] ;  /* 0x000b9000010f7983 */ /* 0x000ea80000300800 */
[----:B------:R-:W2:Y:S04]  /*85ad0*/  LDL.LU R25, [R1+0xbd8] ;  /* 0x000bd80001197983 */ /* 0x000ea80000300800 */
[----:B--2---:R0:W-:Y:S04]  /*85ae0*/  STL [R1+0x2818], R25 ;  /* 0x0028181901007387 */ /* 0x0041e80000100800 */
[----:B0-----:R-:W2:Y:S04]  /*85af0*/  LDL.LU R25, [R1+0xbc8] ;  /* 0x000bc80001197983 */ /* 0x001ea80000300800 */
[----:B--2---:R0:W-:Y:S04]  /*85b00*/  STL [R1+0x2820], R25 ;  /* 0x0028201901007387 */ /* 0x0041e80000100800 */
[----:B0-----:R-:W2:Y:S04]  /*85b10*/  LDL.LU R25, [R1+0xbb8] ;  /* 0x000bb80001197983 */ /* 0x001ea80000300800 */
[----:B--2---:R0:W-:Y:S04]  /*85b20*/  STL [R1+0x2828], R25 ;  /* 0x0028281901007387 */ /* 0x0041e80000100800 */
[----:B0-----:R-:W2:Y:S04]  /*85b30*/  LDL.LU R25, [R1+0xba8] ;  /* 0x000ba80001197983 */ /* 0x001ea80000300800 */
[----:B------:R-:W2:Y:S04]  /*85b40*/  LDL.LU R24, [R1+0xba4] ;  /* 0x000ba40001187983 */ /* 0x000ea80000300800 */
[----:B--2---:R0:W-:Y:S04]  /*85b50*/  STL [R1+0x2814], R24 ;  /* 0x0028141801007387 */ /* 0x0041e80000100800 */
[----:B0-----:R-:W2:Y:S04]  /*85b60*/  LDL.LU R24, [R1+0xbdc] ;  /* 0x000bdc0001187983 */ /* 0x001ea80000300800 */
[----:B--2---:R0:W-:Y:S04]  /*85b70*/  STL [R1+0x281c], R24 ;  /* 0x00281c1801007387 */ /* 0x0041e80000100800 */
[----:B0-----:R-:W2:Y:S04]  /*85b80*/  LDL.LU R24, [R1+0xbcc] ;  /* 0x000bcc0001187983 */ /* 0x001ea80000300800 */
[----:B--2---:R0:W-:Y:S04]  /*85b90*/  STL [R1+0x2824], R24 ;  /* 0x0028241801007387 */ /* 0x0041e80000100800 */
[----:B0-----:R-:W2:Y:S01]  /*85ba0*/  LDL.LU R24, [R1+0xbbc] ;  /* 0x000bbc0001187983 */ /* 0x001ea20000300800 */
[----:B------:R-:W-:-:S02]  /*85bb0*/  F2FP.BF16.PACK_AB R5, R16, R17 ;  /* 0x000000111005723e */ /* 0x000fc400000010ff */
[----:B---3--:R-:W-:Y:S02]  /*85bc0*/  F2FP.BF16.PACK_AB R3, R18, R19 ;  /* 0x000000131203723e */ /* 0x008fe400000010ff */
[----:B----4-:R-:W-:Y:S01]  /*85bd0*/  F2FP.BF16.PACK_AB R6, R10, R11 ;  /* 0x0000000b0a06723e */ /* 0x010fe200000010ff */
[----:B--2---:R0:W-:Y:S04]  /*85be0*/  STL [R1+0x282c], R24 ;  /* 0x00282c1801007387 */ /* 0x0041e80000100800 */
        /* <DEDUP_REMOVED lines=13> */
[----:B------:R0:W-:Y:S04]  /*85cc0*/  STL [R1+0x25c], R5 ;  /* 0x00025c0501007387 */ /* 0x0001e80000100800 */
[----:B------:R-:W3:Y:S04]  /*85cd0*/  LDL.LU R12, [R1+0xb4c] ;  /* 0x000b4c00010c7983 */ /* 0x000ee80000300800 */
[----:B------:R1:W-:Y:S04]  /*85ce0*/  STL [R1+0x258], R3 ;  /* 0x0002580301007387 */ /* 0x0003e80000100800 */
[----:B0-----:R-:W3:Y:S04]  /*85cf0*/  LDL.LU R5, [R1+0xa84] ;  /* 0x000a840001057983 */ /* 0x001ee80000300800 */
[----:B------:R0:W-:Y:S01]  /*85d00*/  STL [R1+0x254], R6 ;  /* 0x0002540601007387 */ /* 0x0001e20000100800 */
[----:B-1----:R-:W-:-:S03]  /*85d10*/  F2FP.BF16.PACK_AB R3, R14, R15 ;  /* 0x0000000f0e03723e */ /* 0x002fc600000010ff */
[----:B------:R-:W3:Y:S04]  /*85d20*/  LDL.LU R9, [R1+0xa94] ;  /* 0x000a940001097983 */ /* 0x000ee80000300800 */
[----:B0-----:R-:W3:Y:S04]  /*85d30*/  LDL.LU R6, [R1+0xaf4] ;  /* 0x000af40001067983 */ /* 0x001ee80000300800 */
[----:B------:R0:W-:Y:S04]  /*85d40*/  STL [R1+0x250], R3 ;  /* 0x0002500301007387 */ /* 0x0001e80000100800 */
[----:B------:R-:W3:Y:S04]  /*85d50*/  LDL.LU R8, [R1+0xb44] ;  /* 0x000b440001087983 */ /* 0x000ee80000300800 */
[----:B0-----:R-:W3:Y:S04]  /*85d60*/  LDL.LU R3, [R1+0xc0c] ;  /* 0x000c0c0001037983 */ /* 0x001ee80000300800 */
        /* <DEDUP_REMOVED lines=23> */
[----:B----4-:R-:W-:-:S03]  /*85ee0*/  F2FP.BF16.PACK_AB R21, R22, R21 ;  /* 0x000000151615723e */ /* 0x010fc600000010ff */
[----:B------:R0:W-:Y:S01]  /*85ef0*/  STL [R1+0x260], R25 ;  /* 0x0002601901007387 */ /* 0x0001e20000100800 */
[----:B---3--:R-:W-:-:S03]  /*85f00*/  F2FP.BF16.PACK_AB R29, R20, R29 ;  /* 0x0000001d141d723e */ /* 0x008fc600000010ff */
[----:B0-----:R-:W3:Y:S01]  /*85f10*/  LDL.LU R25, [R1+0x2810] ;  /* 0x0028100001197983 */ /* 0x001ee20000300800 */
[----:B--2---:R-:W-:-:S03]  /*85f20*/  F2FP.BF16.PACK_AB R23, R24, R23 ;  /* 0x000000171817723e */ /* 0x004fc600000010ff */
[----:B------:R-:W2:Y:S04]  /*85f30*/  LDL.LU R24, [R1+0x280c] ;  /* 0x00280c0001187983 */ /* 0x000ea80000300800 */
[----:B------:R0:W-:Y:S04]  /*85f40*/  STL [R1+0x27c], R23 ;  /* 0x00027c1701007387 */ /* 0x0001e80000100800 */
[----:B0-----:R-:W4:Y:S04]  /*85f50*/  LDL.LU R23, [R1+0x2808] ;  /* 0x0028080001177983 */ /* 0x001f280000300800 */
[----:B------:R-:W4:Y:S04]  /*85f60*/  LDL.LU R22, [R1+0x2804] ;  /* 0x0028040001167983 */ /* 0x000f280000300800 */
[----:B------:R0:W-:Y:S04]  /*85f70*/  STL [R1+0x278], R21 ;  /* 0x0002781501007387 */ /* 0x0001e80000100800 */
[----:B0-----:R-:W4:Y:S04]  /*85f80*/  LDL.LU R21, [R1+0x2800] ;  /* 0x0028000001157983 */ /* 0x001f280000300800 */
[----:B------:R-:W4:Y:S01]  /*85f90*/  LDL.LU R20, [R1+0x27fc] ;  /* 0x0027fc0001147983 */ /* 0x000f220000300800 */
[----:B------:R-:W-:-:S02]  /*85fa0*/  F2FP.BF16.PACK_AB R27, R2, R27 ;  /* 0x0000001b021b723e */ /* 0x000fc400000010ff */
[----:B------:R-:W-:Y:S02]  /*85fb0*/  F2FP.BF16.PACK_AB R13, R28, R13 ;  /* 0x0000000d1c0d723e */ /* 0x000fe400000010ff */
[----:B------:R-:W-:Y:S01]  /*85fc0*/  F2FP.BF16.PACK_AB R26, R0, R26 ;  /* 0x0000001a001a723e */ /* 0x000fe200000010ff */
[----:B------:R-:W-:Y:S01]  /*85fd0*/  STL [R1+0x274], R29 ;  /* 0x0002741d01007387 */ /* 0x000fe20000100800 */
[----:B---3--:R-:W-:-:S03]  /*85fe0*/  F2FP.BF16.PACK_AB R25, R4, R25 ;  /* 0x000000190419723e */ /* 0x008fc600000010ff */
[----:B------:R-:W-:Y:S01]  /*85ff0*/  STL [R1+0x25ec], R27 ;  /* 0x0025ec1b01007387 */ /* 0x000fe20000100800 */
[----:B------:R-:W-:-:S03]  /*86000*/  F2FP.BF16.PACK_AB R19, R3, R19 ;  /* 0x000000130313723e */ /* 0x000fc600000010ff */
[----:B------:R0:W-:Y:S01]  /*86010*/  STL [R1+0x270], R13 ;  /* 0x0002700d01007387 */ /* 0x0001e20000100800 */
[----:B------:R-:W-:-:S03]  /*86020*/  F2FP.BF16.PACK_AB R18, R7, R18 ;  /* 0x000000120712723e */ /* 0x000fc600000010ff */
[----:B------:R-:W-:Y:S01]  /*86030*/  STL [R1+0x25f0], R26 ;  /* 0x0025f01a01007387 */ /* 0x000fe20000100800 */
[----:B------:R-:W-:-:S03]  /*86040*/  F2FP.BF16.PACK_AB R17, R16, R17 ;  /* 0x000000111011723e */ /* 0x000fc600000010ff */
[----:B------:R-:W-:Y:S01]  /*86050*/  STL [R1+0x25f4], R25 ;  /* 0x0025f41901007387 */ /* 0x000fe20000100800 */
[----:B------:R-:W-:Y:S02]  /*86060*/  F2FP.BF16.PACK_AB R16, R10, R11 ;  /* 0x0000000b0a10723e */ /* 0x000fe400000010ff */
[----:B------:R-:W-:Y:S02]  /*86070*/  F2FP.BF16.PACK_AB R15, R14, R15 ;  /* 0x0000000f0e0f723e */ /* 0x000fe400000010ff */
[----:B--2---:R-:W-:-:S05]  /*86080*/  F2FP.BF16.PACK_AB R24, R12, R24 ;  /* 0x000000180c18723e */ /* 0x004fca00000010ff */
[----:B------:R-:W-:Y:S01]  /*86090*/  STL [R1+0x25f8], R24 ;  /* 0x0025f81801007387 */ /* 0x000fe20000100800 */
[----:B----4-:R-:W-:Y:S02]  /*860a0*/  F2FP.BF16.PACK_AB R23, R5, R23 ;  /* 0x000000170517723e */ /* 0x010fe400000010ff */
[----:B------:R-:W-:-:S03]  /*860b0*/  F2FP.BF16.PACK_AB R22, R9, R22 ;  /* 0x000000160916723e */ /* 0x000fc600000010ff */
[----:B------:R-:W-:Y:S04]  /*860c0*/  STL [R1+0x25fc], R23 ;  /* 0x0025fc1701007387 */ /* 0x000fe80000100800 */
[----:B------:R-:W-:Y:S01]  /*860d0*/  STL [R1+0x2600], R22 ;  /* 0x0026001601007387 */ /* 0x000fe20000100800 */
[----:B------:R-:W-:Y:S02]  /*860e0*/  F2FP.BF16.PACK_AB R21, R6, R21 ;  /* 0x000000150615723e */ /* 0x000fe400000010ff */
[----:B------:R-:W-:-:S03]  /*860f0*/  F2FP.BF16.PACK_AB R20, R8, R20 ;  /* 0x000000140814723e */ /* 0x000fc600000010ff */
[----:B------:R-:W-:Y:S04]  /*86100*/  STL [R1+0x2604], R21 ;  /* 0x0026041501007387 */ /* 0x000fe80000100800 */
[----:B------:R-:W-:Y:S04]  /*86110*/  STL [R1+0x2608], R20 ;  /* 0x0026081401007387 */ /* 0x000fe80000100800 */
[----:B------:R-:W-:Y:S04]  /*86120*/  STL [R1+0x260c], R19 ;  /* 0x00260c1301007387 */ /* 0x000fe80000100800 */
[----:B------:R-:W-:Y:S04]  /*86130*/  STL [R1+0x2610], R18 ;  /* 0x0026101201007387 */ /* 0x000fe80000100800 */
[----:B------:R-:W-:Y:S04]  /*86140*/  STL [R1+0x2614], R17 ;  /* 0x0026141101007387 */ /* 0x000fe80000100800 */
[----:B------:R-:W-:Y:S04]  /*86150*/  STL [R1+0x2618], R16 ;  /* 0x0026181001007387 */ /* 0x000fe80000100800 */
[----:B0-----:R-:W2:Y:S04]  /*86160*/  LDL.LU R13, [R1+0xbe4] ;  /* 0x000be400010d7983 */ /* 0x001ea80000300800 */
[----:B------:R-:W2:Y:S04]  /*86170*/  LDL.LU R14, [R1+0xbe0] ;  /* 0x000be000010e7983 */ /* 0x000ea80000300800 */
[----:B------:R-:W3:Y:S04]  /*86180*/  LDL.LU R12, [R1+0xc10] ;  /* 0x000c1000010c7983 */ /* 0x000ee80000300800 */
[----:B---3--:R0:W-:Y:S04]  /*86190*/  STL [R1+0x27f4], R12 ;  /* 0x0027f40c01007387 */ /* 0x0081e80000100800 */
[----:B0-----:R-:W3:Y:S04]  /*861a0*/  LDL.LU R12, [R1+0xbf4] ;  /* 0x000bf400010c7983 */ /* 0x001ee80000300800 */
[----:B------:R-:W4:Y:S04]  /*861b0*/  LDL.LU R11, [R1+0xc38] ;  /* 0x000c3800010b7983 */ /* 0x000f280000300800 */
[----:B----4-:R0:W-:Y:S04]  /*861c0*/  STL [R1+0x27f0], R11 ;  /* 0x0027f00b01007387 */ /* 0x0101e80000100800 */
[----:B0-----:R-:W4:Y:S04]  /*861d0*/  LDL.LU R11, [R1+0xc14] ;  /* 0x000c1400010b7983 */ /* 0x001f280000300800 */
[----:B------:R-:W2:Y:S04]  /*861e0*/  LDL.LU R10, [R1+0xc48] ;  /* 0x000c4800010a7983 */ /* 0x000ea80000300800 */
[----:B--2---:R0:W-:Y:S04]  /*861f0*/  STL [R1+0x27ec], R10 ;  /* 0x0027ec0a01007387 */ /* 0x0041e80000100800 */
[----:B0-----:R-:W2:Y:S04]  /*86200*/  LDL.LU R10, [R1+0xc3c] ;  /* 0x000c3c00010a7983 */ /* 0x001ea80000300800 */
[----:B------:R-:W2:Y:S01]  /*86210*/  LDL.LU R9, [R1+0xc28] ;  /* 0x000c280001097983 */ /* 0x000ea20000300800 */
[----:B------:R-:W-:-:S03]  /*86220*/  F2FP.BF16.PACK_AB R14, R13, R14 ;  /* 0x0000000e0d0e723e */ /* 0x000fc600000010ff */
[----:B--2---:R0:W-:Y:S04]  /*86230*/  STL [R1+0x27e8], R9 ;  /* 0x0027e80901007387 */ /* 0x0041e80000100800 */
[----:B0-----:R-:W2:Y:S04]  /*86240*/  LDL.LU R9, [R1+0xc4c] ;  /* 0x000c4c0001097983 */ /* 0x001ea80000300800 */
        /* <DEDUP_REMOVED lines=24> */
[----:B------:R-:W3:Y:S04]  /*863d0*/  LDL.LU R13, [R1+0x27f8] ;  /* 0x0027f800010d7983 */ /* 0x000ee80000300800 */
[----:B------:R0:W-:Y:S04]  /*863e0*/  STL [R1+0x2620], R14 ;  /* 0x0026200e01007387 */ /* 0x0001e80000100800 */
[----:B0-----:R-:W2:Y:S01]  /*863f0*/  LDL.LU R14, [R1+0xc44] ;  /* 0x000c4400010e7983 */ /* 0x001ea20000300800 */
[----:B---3--:R-:W-:-:S03]  /*86400*/  F2FP.BF16.PACK_AB R13, R12, R13 ;  /* 0x0000000d0c0d723e */ /* 0x008fc600000010ff */
[----:B------:R-:W4:Y:S04]  /*86410*/  LDL.LU R12, [R1+0x27f4] ;  /* 0x0027f400010c7983 */ /* 0x000f280000300800 */
[----:B------:R0:W-:Y:S04]  /*86420*/  STL [R1+0x2624], R13 ;  /* 0x0026240d01007387 */ /* 0x0001e80000100800 */
[----:B0-----:R-:W3:Y:S01]  /*86430*/  LDL.LU R13, [R1+0xc34] ;  /* 0x000c3400010d7983 */ /* 0x001ee20000300800 */
[----:B----4-:R-:W-:-:S03]  /*86440*/  F2FP.BF16.PACK_AB R12, R11, R12 ;  /* 0x0000000c0b0c723e */ /* 0x010fc600000010ff */
[----:B------:R-:W4:Y:S04]  /*86450*/  LDL.LU R11, [R1+0x27f0] ;  /* 0x0027f000010b7983 */ /* 0x000f280000300800 */
[----:B------:R0:W-:Y:S04]  /*86460*/  STL [R1+0x2628], R12 ;  /* 0x0026280c01007387 */ /* 0x0001e80000100800 */
[----:B0-----:R-:W2:Y:S01]  /*86470*/  LDL.LU R12, [R1+0xc5c] ;  /* 0x000c5c00010c7983 */ /* 0x001ea20000300800 */
[----:B----4-:R-:W-:-:S03]  /*86480*/  F2FP.BF16.PACK_AB R11, R10, R11 ;  /* 0x0000000b0a0b723e */ /* 0x010fc600000010ff */
[----:B------:R-:W2:Y:S04]  /*86490*/  LDL.LU R10, [R1+0x27ec] ;  /* 0x0027ec00010a7983 */ /* 0x000ea80000300800 */
[----:B------:R0:W-:Y:S04]  /*864a0*/  STL [R1+0x262c], R11 ;  /* 0x00262c0b01007387 */ /* 0x0001e80000100800 */
[----:B0-----:R-:W4:Y:S01]  /*864b0*/  LDL.LU R11, [R1+0xc2c] ;  /* 0x000c2c00010b7983 */ /* 0x001f220000300800 */
[----:B--2---:R-:W-:-:S03]  /*864c0*/  F2FP.BF16.PACK_AB R10, R9, R10 ;  /* 0x0000000a090a723e */ /* 0x004fc600000010ff */
[----:B------:R-:W4:Y:S01]  /*864d0*/  LDL.LU R9, [R1+0x27e8] ;  /* 0x0027e80001097983 */ /* 0x000f220000300800 */
[----:B------:R-:W-:Y:S02]  /*864e0*/  F2FP.BF16.PACK_AB R8, R12, R8 ;  /* 0x000000080c08723e */ /* 0x000fe400000010ff */
[----:B---3--:R-:W-:Y:S01]  /*864f0*/  F2FP.BF16.PACK_AB R7, R13, R7 ;  /* 0x000000070d07723e */ /* 0x008fe200000010ff */
[----:B------:R-:W-:Y:S01]  /*86500*/  STL [R1+0x2630], R10 ;  /* 0x0026300a01007387 */ /* 0x000fe20000100800 */
[----:B------:R-:W-:Y:S02]  /*86510*/  F2FP.BF16.PACK_AB R6, R14, R6 ;  /* 0x000000060e06723e */ /* 0x000fe400000010ff */
[----:B------:R-:W-:Y:S02]  /*86520*/  F2FP.BF16.PACK_AB R5, R15, R5 ;  /* 0x000000050f05723e */ /* 0x000fe400000010ff */
[----:B------:R-:W-:Y:S02]  /*86530*/  F2FP.BF16.PACK_AB R4, R16, R4 ;  /* 0x000000041004723e */ /* 0x000fe400000010ff */
[----:B----4-:R-:W-:-:S05]  /*86540*/  F2FP.BF16.PACK_AB R9, R11, R9 ;  /* 0x000000090b09723e */ /* 0x010fca00000010ff */
[----:B------:R-:W-:Y:S04]  /*86550*/  STL [R1+0x2634], R9 ;  /* 0x0026340901007387 */ /* 0x000fe80000100800 */
[----:B------:R-:W-:Y:S04]  /*86560*/  STL [R1+0x2638], R8 ;  /* 0x0026380801007387 */ /* 0x000fe80000100800 */
[----:B------:R-:W-:Y:S04]  /*86570*/  STL [R1+0x263c], R7 ;  /* 0x00263c0701007387 */ /* 0x000fe80000100800 */
[----:B------:R0:W-:Y:S04]  /*86580*/  STL [R1+0x2640], R6 ;  /* 0x0026400601007387 */ /* 0x0001e80000100800 */
[----:B------:R1:W-:Y:S04]  /*86590*/  STL [R1+0x2644], R5 ;  /* 0x0026440501007387 */ /* 0x0003e80000100800 */
[----:B------:R2:W-:Y:S01]  /*865a0*/  STL [R1+0x2648], R4 ;  /* 0x0026480401007387 */ /* 0x0005e20000100800 */
[----:B0-----:R-:W-:-:S02]  /*865b0*/  F2FP.BF16.PACK_AB R6, R17, R18 ;  /* 0x000000121106723e */ /* 0x001fc400000010ff */
[----:B-1----:R-:W-:-:S03]  /*865c0*/  F2FP.BF16.PACK_AB R5, R19, R20 ;  /* 0x000000141305723e */ /* 0x002fc600000010ff */
[----:B------:R0:W-:Y:S01]  /*865d0*/  STL [R1+0xc], R6 ;  /* 0x00000c0601007387 */ /* 0x0001e20000100800 */
[----:B--2---:R-:W-:-:S03]  /*865e0*/  F2FP.BF16.PACK_AB R4, R21, R22 ;  /* 0x000000161504723e */ /* 0x004fc600000010ff */
[----:B------:R1:W-:Y:S04]  /*865f0*/  STL [R1+0x8], R5 ;  /* 0x0000080501007387 */ /* 0x0003e80000100800 */
[----:B------:R2:W-:Y:S01]  /*86600*/  STL [R1+0x4], R4 ;  /* 0x0000040401007387 */ /* 0x0005e20000100800 */
[----:B0-----:R-:W-:Y:S02]  /*86610*/  F2FP.BF16.PACK_AB R6, R23, R24 ;  /* 0x000000181706723e */ /* 0x001fe400000010ff */
[----:B-1----:R-:W-:-:S03]  /*86620*/  F2FP.BF16.PACK_AB R5, R25, R26 ;  /* 0x0000001a1905723e */ /* 0x002fc600000010ff */
[----:B------:R-:W-:Y:S01]  /*86630*/  STL [R1], R6 ;  /* 0x0000000601007387 */ /* 0x000fe20000100800 */
[----:B--2---:R-:W-:-:S03]  /*86640*/  F2FP.BF16.PACK_AB R4, R27, R29 ;  /* 0x0000001d1b04723e */ /* 0x004fc600000010ff */
[----:B------:R-:W-:Y:S04]  /*86650*/  STL [R1+0x1c], R5 ;  /* 0x00001c0501007387 */ /* 0x000fe80000100800 */
[----:B------:R0:W-:Y:S04]  /*86660*/  STL [R1+0x18], R4 ;  /* 0x0000180401007387 */ /* 0x0001e80000100800 */
[----:B0-----:R-:W2:Y:S01]  /*86670*/  LDL.LU R4, [R1+0xd68] ;  /* 0x000d680001047983 */ /* 0x001ea20000300800 */
[----:B------:R-:W-:Y:S02]  /*86680*/  F2FP.BF16.PACK_AB R2, R28, R2 ;  /* 0x000000021c02723e */ /* 0x000fe400000010ff */
[----:B------:R-:W-:-:S03]  /*86690*/  F2FP.BF16.PACK_AB R0, R0, R3 ;  /* 0x000000030000723e */ /* 0x000fc600000010ff */
        /* <DEDUP_REMOVED lines=170> */
[----:B------:R3:W-:Y:S02]  /*87140*/  STL [R1+0x68], R4 ;  /* 0x0000680401007387 */ /* 0x0007e40000100800 */
[----:B---3--:R-:W-:Y:S02]  /*87150*/  F2FP.BF16.PACK_AB R4, R9, R10 ;  /* 0x0000000a0904723e */ /* 0x008fe400000010ff */
[----:B--2---:R-:W-:Y:S02]  /*87160*/  F2FP.BF16.PACK_AB R6, R5, R6 ;  /* 0x000000060506723e */ /* 0x004fe400000010ff */
        /* <DEDUP_REMOVED lines=18> */
[----:B------:R-:W-:Y:S01]  /*87290*/  STL [R1+0x80], R6 ;  /* 0x0000800601007387 */ /* 0x000fe20000100800 */
        /* <DEDUP_REMOVED lines=237> */
[----:B0-----:R-:W2:Y:S01]  /*88170*/  LDL.LU R4, [R1+0xea8] ;  /* 0x000ea80001047983 */ /* 0x001ea20000300800 */
[----:B------:R-:W3:Y:S03]  /*88180*/  LDL.LU R5, [R1+0xf3c] ;  /* 0x000f3c0001057983 */ /* 0x000ee60000300800 */
        /* <DEDUP_REMOVED lines=33> */
[----:B0-----:R-:W2:Y:S01]  /*883a0*/  LDL.LU R5, [R1+0xeac] ;  /* 0x000eac0001057983 */ /* 0x001ea20000300800 */
[----:B------:R-:W3:Y:S02]  /*883b0*/  LDL.LU R6, [R1+0xf38] ;  /* 0x000f380001067983 */ /* 0x000ee40000300800 */
[----:B------:R-:W4:Y:S02]  /*883c0*/  LDL.LU R7, [R1+0xf4c] ;  /* 0x000f4c0001077983 */ /* 0x000f240000300800 */
        /* <DEDUP_REMOVED lines=25> */
[----:B--2---:R-:W-:-:S02]  /*88560*/  F2FP.BF16.PACK_AB R4, R5, R4 ;  /* 0x000000040504723e */ /* 0x004fc400000010ff */
[----:B------:R-:W2:Y:S03]  /*88570*/  LDL.LU R5, [R1+0x26cc] ;  /* 0x0026cc0001057983 */ /* 0x000ea60000300800 */
[----:B------:R0:W-:Y:S02]  /*88580*/  STL [R1+0x12c], R4 ;  /* 0x00012c0401007387 */ /* 0x0001e40000100800 */
[----:B0-----:R-:W2:Y:S02]  /*88590*/  LDL.LU R4, [R1+0x26c8] ;  /* 0x0026c80001047983 */ /* 0x001ea40000300800 */
[----:B--2---:R-:W-:Y:S02]  /*885a0*/  F2FP.BF16.PACK_AB R4, R5, R4 ;  /* 0x000000040504723e */ /* 0x004fe400000010ff */
[----:B------:R-:W2:Y:S03]  /*885b0*/  LDL.LU R5, [R1+0x26c4] ;  /* 0x0026c40001057983 */ /* 0x000ea60000300800 */
[----:B------:R0:W-:Y:S02]  /*885c0*/  STL [R1+0x128], R4 ;  /* 0x0001280401007387 */ /* 0x0001e40000100800 */
[----:B0-----:R-:W2:Y:S02]  /*885d0*/  LDL.LU R4, [R1+0x26c0] ;  /* 0x0026c00001047983 */ /* 0x001ea40000300800 */
        /* <DEDUP_REMOVED lines=58> */
[----:B------:R0:W-:Y:S01]  /*88980*/  STL [R1+0x16c], R4 ;  /* 0x00016c0401007387 */ /* 0x0001e20000100800 */
[----:B----4-:R-:W-:Y:S02]  /*88990*/  F2FP.BF16.PACK_AB R8, R7, R8 ;  /* 0x000000080708723e */ /* 0x010fe400000010ff */
[----:B---3--:R-:W-:Y:S02]  /*889a0*/  F2FP.BF16.PACK_AB R10, R9, R10 ;  /* 0x0000000a090a723e */ /* 0x008fe400000010ff */
[----:B------:R-:W-:Y:S01]  /*889b0*/  F2FP.BF16.PACK_AB R12, R11, R12 ;  /* 0x0000000c0b0c723e */ /* 0x000fe200000010ff */
[----:B0-----:R0:W5:Y:S01]  /*889c0*/  LDL.LU R4, [R1+0x2648] ;  /* 0x0026480001047983 */ /* 0x0011620000300800 */
[----:B------:R-:W-:-:S02]  /*889d0*/  F2FP.BF16.PACK_AB R14, R13, R14 ;  /* 0x0000000e0d0e723e */ /* 0x000fc400000010ff */
[----:B------:R-:W-:Y:S02]  /*889e0*/  F2FP.BF16.PACK_AB R16, R15, R16 ;  /* 0x000000100f10723e */ /* 0x000fe400000010ff */
[----:B------:R-:W-:Y:S02]  /*889f0*/  F2FP.BF16.PACK_AB R18, R17, R18 ;  /* 0x000000121112723e */ /* 0x000fe400000010ff */
[----:B------:R-:W-:Y:S02]  /*88a00*/  F2FP.BF16.PACK_AB R20, R19, R20 ;  /* 0x000000141314723e */ /* 0x000fe400000010ff */
[----:B------:R-:W-:Y:S02]  /*88a10*/  F2FP.BF16.PACK_AB R22, R21, R22 ;  /* 0x000000161516723e */ /* 0x000fe400000010ff */
[----:B------:R-:W-:Y:S02]  /*88a20*/  F2FP.BF16.PACK_AB R24, R23, R24 ;  /* 0x000000181718723e */ /* 0x000fe400000010ff */
[----:B------:R-:W-:-:S02]  /*88a30*/  F2FP.BF16.PACK_AB R26, R25, R26 ;  /* 0x0000001a191a723e */ /* 0x000fc400000010ff */
[----:B------:R-:W-:Y:S02]  /*88a40*/  F2FP.BF16.PACK_AB R28, R27, R28 ;  /* 0x0000001c1b1c723e */ /* 0x000fe400000010ff */
[----:B------:R-:W-:Y:S02]  /*88a50*/  F2FP.BF16.PACK_AB R2, R29, R2 ;  /* 0x000000021d02723e */ /* 0x000fe400000010ff */
[----:B--2---:R-:W-:Y:S02]  /*88a60*/  F2FP.BF16.PACK_AB R6, R5, R6 ;  /* 0x000000060506723e */ /* 0x004fe400000010ff */
[----:B------:R0:W5:Y:S03]  /*88a70*/  LDL.LU R5, [R1+0x2644] ;  /* 0x0026440001057983 */ /* 0x0001660000300800 */
[----:B------:R1:W-:Y:S02]  /*88a80*/  STL [R1+0x168], R6 ;  /* 0x0001680601007387 */ /* 0x0003e40000100800 */
[----:B-1----:R0:W5:Y:S01]  /*88a90*/  LDL.LU R6, [R1+0x2640] ;  /* 0x0026400001067983 */ /* 0x0021620000300800 */
[----:B------:R0:W5:Y:S02]  /*88aa0*/  LDL.LU R7, [R1+0x263c] ;  /* 0x00263c0001077983 */ /* 0x0001640000300800 */
        /* <DEDUP_REMOVED lines=31> */
[----:B-1----:R-:W2:Y:S01]  /*88ca0*/  LDL.LU R28, [R1+0x25e8] ;  /* 0x0025e800011c7983 */ /* 0x002ea20000300800 */
[----:B------:R-:W2:Y:S02]  /*88cb0*/  LDL.LU R29, [R1+0x25e4] ;  /* 0x0025e400011d7983 */ /* 0x000ea40000300800 */
[----:B------:R1:W-:Y:S02]  /*88cc0*/  STL [R1+0x198], R2 ;  /* 0x0001980201007387 */ /* 0x0003e40000100800 */
[----:B-1----:R-:W-:-:S02]  /*88cd0*/  F2FP.BF16.PACK_AB R2, R0, R3 ;  /* 0x000000030002723e */ /* 0x002fc400000010ff */
[----:B--2---:R-:W-:-:S05]  /*88ce0*/  F2FP.BF16.PACK_AB R0, R29, R28 ;  /* 0x0000001c1d00723e */ /* 0x004fca00000010ff */
[----:B------:R0:W-:Y:S01]  /*88cf0*/  STL [R1+0x190], R0 ;  /* 0x0001900001007387 */ /* 0x0001e20000100800 */
[----:B------:R0:W-:Y:S02]  /*88d00*/  STL [R1+0x194], R2 ;  /* 0x0001940201007387 */ /* 0x0001e40000100800 */
.L_x_0:
[----:B0-----:R-:W2:Y:S04]  /*88d10*/  LDL.LU R2, [R1+0x18c] ;  /* 0x00018c0001027983 */ /* 0x001ea80000300800 */
[----:B------:R-:W3:Y:S04]  /*88d20*/  LDL.LU R28, [R1+0x194] ;  /* 0x00019400011c7983 */ /* 0x000ee80000300800 */
[----:B------:R-:W4:Y:S04]  /*88d30*/  LDL.LU R3, [R1+0x198] ;  /* 0x0001980001037983 */ /* 0x000f280000300800 */
[----:B------:R-:W3:Y:S04]  /*88d40*/  LDL.LU R0, [R1+0x19c] ;  /* 0x00019c0001007983 */ /* 0x000ee80000300800 */
[----:B-----5:R0:W-:Y:S04]  /*88d50*/  STL.64 [R1+0x2848], R6 ;  /* 0x0028480601007387 */ /* 0x0201e80000100a00 */
[----:B0-----:R-:W3:Y:S04]  /*88d60*/  LDL.LU R7, [R1+0x23f8] ;  /* 0x0023f80001077983 */ /* 0x001ee80000300800 */
[----:B------:R-:W-:Y:S04]  /*88d70*/  STL.64 [R1+0x2840], R4 ;  /* 0x0028400401007387 */ /* 0x000fe80000100a00 */
[----:B------:R-:W-:Y:S04]  /*88d80*/  STL.64 [R1+0x2838], R10 ;  /* 0x0028380a01007387 */ /* 0x000fe80000100a00 */
[----:B------:R0:W-:Y:S04]  /*88d90*/  STL.64 [R1+0x2830], R8 ;  /* 0x0028300801007387 */ /* 0x0001e80000100a00 */
[----:B0-----:R-:W3:Y:S04]  /*88da0*/  LDL.LU R8, [R1+0x160] ;  /* 0x0001600001087983 */ /* 0x001ee80000300800 */
[----:B------:R-:W3:Y:S04]  /*88db0*/  LDL.LU R9, [R1+0x164] ;  /* 0x0001640001097983 */ /* 0x000ee80000300800 */
[----:B------:R-:W3:Y:S04]  /*88dc0*/  LDL.LU R10, [R1+0x168] ;  /* 0x00016800010a7983 */ /* 0x000ee80000300800 */
[----:B------:R-:W3:Y:S04]  /*88dd0*/  LDL.LU R11, [R1+0x16c] ;  /* 0x00016c00010b7983 */ /* 0x000ee80000300800 */
[----:B------:R-:W-:Y:S04]  /*88de0*/  STL.64 [R1+0x2828], R14 ;  /* 0x0028280e01007387 */ /* 0x000fe80000100a00 */
[----:B------:R0:W-:Y:S04]  /*88df0*/  STL.64 [R1+0x2820], R12 ;  /* 0x0028200c01007387 */ /* 0x0001e80000100a00 */
[----:B0-----:R-:W3:Y:S04]  /*88e00*/  LDL.LU R12, [R1+0x170] ;  /* 0x00017000010c7983 */ /* 0x001ee80000300800 */
[----:B------:R-:W3:Y:S04]  /*88e10*/  LDL.LU R13, [R1+0x174] ;  /* 0x00017400010d7983 */ /* 0x000ee80000300800 */
[----:B------:R-:W3:Y:S04]  /*88e20*/  LDL.LU R14, [R1+0x178] ;  /* 0x00017800010e7983 */ /* 0x000ee80000300800 */
[----:B------:R-:W3:Y:S04]  /*88e30*/  LDL.LU R15, [R1+0x17c] ;  /* 0x00017c00010f7983 */ /* 0x000ee80000300800 */
[----:B------:R-:W3:Y:S04]  /*88e40*/  LDL.LU R6, [R1+0x23f4] ;  /* 0x0023f40001067983 */ /* 0x000ee80000300800 */
[----:B------:R-:W3:Y:S04]  /*88e50*/  LDL.LU R5, [R1+0x23f0] ;  /* 0x0023f00001057983 */ /* 0x000ee80000300800 */
[----:B------:R-:W3:Y:S04]  /*88e60*/  LDL.LU R4, [R1+0x23ec] ;  /* 0x0023ec0001047983 */ /* 0x000ee80000300800 */
[----:B------:R-:W-:Y:S04]  /*88e70*/  STL.64 [R1+0x2818], R18 ;  /* 0x0028181201007387 */ /* 0x000fe80000100a00 */
[----:B------:R0:W-:Y:S04]  /*88e80*/  STL.64 [R1+0x2810], R16 ;  /* 0x0028101001007387 */ /* 0x0001e80000100a00 */
[----:B0-----:R-:W3:Y:S04]  /*88e90*/  LDL.LU R16, [R1+0x180] ;  /* 0x0001800001107983 */ /* 0x001ee80000300800 */
[----:B------:R-:W3:Y:S04]  /*88ea0*/  LDL.LU R17, [R1+0x184] ;  /* 0x0001840001117983 */ /* 0x000ee80000300800 */
[----:B------:R-:W3:Y:S01]  /*88eb0*/  LDL.LU R18, [R1+0x188] ;  /* 0x0001880001127983 */ /* 0x000ee20000300800 */
[----:B--2---:R-:W-:-:S03]  /*88ec0*/  IMAD.MOV.U32 R19, RZ, RZ, R2 ;  /* 0x000000ffff137224 */ /* 0x004fc600078e0002 */
[----:B------:R-:W2:Y:S04]  /*88ed0*/  LDL.LU R2, [R1+0x23e8] ;  /* 0x0023e80001027983 */ /* 0x000ea80000300800 */
[----:B------:R4:W-:Y:S04]  /*88ee0*/  STL.64 [R1+0x2808], R22 ;  /* 0x0028081601007387 */ /* 0x0009e80000100a00 */
[----:B------:R0:W-:Y:S01]  /*88ef0*/  STL.64 [R1+0x2800], R20 ;  /* 0x0028001401007387 */ /* 0x0001e20000100a00 */
[----:B----4-:R-:W-:-:S03]  /*88f00*/  IMAD.MOV.U32 R22, RZ, RZ, R3 ;  /* 0x000000ffff167224 */ /* 0x010fc600078e0003 */
[----:B------:R-:W1:Y:S01]  /*88f10*/  S2R R3, SR_TID.X ;  /* 0x0000000000037919 */ /* 0x000e620000002100 */
[----:B---3--:R-:W-:-:S03]  /*88f20*/  IMAD.MOV.U32 R23, RZ, RZ, R0 ;  /* 0x000000ffff177224 */ /* 0x008fc600078e0000 */
[----:B------:R-:W3:Y:S01]  /*88f30*/  S2R R0, SR_TID.X ;  /* 0x0000000000007919 */ /* 0x000ee20000002100 */
[----:B0-----:R-:W-:-:S03]  /*88f40*/  IMAD.MOV.U32 R21, RZ, RZ, R28 ;  /* 0x000000ffff157224 */ /* 0x001fc600078e001c */
[----:B------:R-:W4:Y:S01]  /*88f50*/  LDL.LU R20, [R1+0x190] ;  /* 0x0001900001147983 */ /* 0x000f220000300800 */
[----:B------:R-:W-:-:S03]  /*88f60*/  ISETP.GE.AND P0, PT, R7, c[0x0][0x17c], PT ;  /* 0x00005f0007007a0c */ /* 0x000fc60003f06270 */
[----:B------:R-:W-:Y:S04]  /*88f70*/  STL.64 [R1+0x27f8], R26 ;  /* 0x0027f81a01007387 */ /* 0x000fe80000100a00 */
[----:B------:R-:W-:Y:S04]  /*88f80*/  STL.64 [R1+0x27f0], R24 ;  /* 0x0027f01801007387 */ /* 0x000fe80000100a00 */
[----:B------:R-:W-:Y:S01]  /*88f90*/  STL [R1+0x26b0], R29 ;  /* 0x0026b01d01007387 */ /* 0x000fe20000100800 */
[----:B-1----:R-:W-:Y:S01]  /*88fa0*/  IMAD.SHL.U32 R28, R3, 0x400, RZ ;  /* 0x00000400031c7824 */ /* 0x002fe200078e00ff */
[----:B---3--:R-:W-:-:S04]  /*88fb0*/  LOP3.LUT R0, R0, 0x7f, RZ, 0xc0, !PT ;  /* 0x0000007f00007812 */ /* 0x008fc800078ec0ff */
[----:B------:R-:W-:-:S05]  /*88fc0*/  LOP3.LUT R28, R28, 0x1800, RZ, 0xc0, !PT ;  /* 0x000018001c1c7812 */ /* 0x000fca00078ec0ff */
[----:B------:R-:W-:Y:S02]  /*88fd0*/  IMAD R28, R0, 0x10, R28 ;  /* 0x00000010001c7824 */ /* 0x000fe400078e021c */
[----:B------:R-:W-:Y:S01]  /*88fe0*/  IMAD.SHL.U32 R0, R3, 0x20, RZ ;  /* 0x0000002003007824 */ /* 0x000fe200078e00ff */
[----:B------:R-:W-:Y:S01]  /*88ff0*/  BAR.SYNC.DEFER_BLOCKING 0x0 ;  /* 0x0000000000007b1d */ /* 0x000fe20000010000 */
[----:B------:R-:W-:Y:S02]  /*89000*/  ISETP.GE.AND P4, PT, R6, c[0x0][0x17c], PT ;  /* 0x00005f0006007a0c */ /* 0x000fe40003f86270 */
[----:B------:R-:W-:Y:S02]  /*89010*/  ISETP.GE.AND P3, PT, R5, c[0x0][0x17c], PT ;  /* 0x00005f0005007a0c */ /* 0x000fe40003f66270 */
[----:B------:R-:W-:Y:S02]  /*89020*/  ISETP.GE.AND P2, PT, R4, c[0x0][0x17c], PT ;  /* 0x00005f0004007a0c */ /* 0x000fe40003f46270 */
[----:B--2---:R-:W-:Y:S01]  /*89030*/  ISETP.GE.AND P1, PT, R2, c[0x0][0x17c], PT ;  /* 0x00005f0002007a0c */ /* 0x004fe20003f26270 */
[----:B------:R-:W-:-:S05]  /*89040*/  IMAD.SHL.U32 R2, R3, 0x100, RZ ;  /* 0x0000010003027824 */ /* 0x000fca00078e00ff */
[----:B------:R-:W-:-:S04]  /*89050*/  LOP3.LUT R2, R2, 0x1800, RZ, 0xc0, !PT ;  /* 0x0000180002027812 */ /* 0x000fc800078ec0ff */
[----:B------:R-:W-:Y:S01]  /*89060*/  LOP3.LUT R2, R2, 0x60, R0, 0xf8, !PT ;  /* 0x0000006002027812 */ /* 0x000fe200078ef800 */
[C---:B------:R-:W-:Y:S02]  /*89070*/  IMAD.SHL.U32 R0, R3.reuse, 0x8, RZ ;  /* 0x0000000803007824 */ /* 0x040fe400078e00ff */
[----:B------:R-:W-:-:S03]  /*89080*/  IMAD.SHL.U32 R3, R3, 0x4, RZ ;  /* 0x0000000403037824 */ /* 0x000fc600078e00ff */
[----:B------:R-:W-:-:S04]  /*89090*/  LOP3.LUT R0, R0, 0x300, RZ, 0xc0, !PT ;  /* 0x0000030000007812 */ /* 0x000fc800078ec0ff */
[----:B------:R-:W-:-:S04]  /*890a0*/  LOP3.LUT R0, R0, 0x70, R3, 0xf8, !PT ;  /* 0x0000007000007812 */ /* 0x000fc800078ef803 */
[----:B------:R-:W-:-:S05]  /*890b0*/  LOP3.LUT R0, R2, R0, RZ, 0x3c, !PT ;  /* 0x0000000002007212 */ /* 0x000fca00078e3cff */
[----:B------:R0:W-:Y:S04]  /*890c0*/  STS.128 [R0+0x400], R12 ;  /* 0x0004000c00007388 */ /* 0x0001e80000000c00 */
[----:B----4-:R-:W-:Y:S04]  /*890d0*/  STS.128 [R0], R20 ;  /* 0x0000001400007388 */ /* 0x010fe80000000c00 */
[----:B------:R1:W-:Y:S04]  /*890e0*/  STS.128 [R0+0x80], R16 ;  /* 0x0000801000007388 */ /* 0x0003e80000000c00 */
[----:B------:R-:W-:Y:S04]  /*890f0*/  STS.128 [R0+0x480], R8 ;  /* 0x0004800800007388 */ /* 0x000fe80000000c00 */
[----:B0-----:R-:W2:Y:S04]  /*89100*/  LDL.LU R12, [R1+0xe0] ;  /* 0x0000e000010c7983 */ /* 0x001ea80000300800 */
[----:B------:R-:W2:Y:S04]  /*89110*/  LDL.LU R13, [R1+0xe4] ;  /* 0x0000e400010d7983 */ /* 0x000ea80000300800 */
[----:B------:R-:W3:Y:S04]  /*89120*/  LDL.LU R14, [R1+0xe8] ;  /* 0x0000e800010e7983 */ /* 0x000ee80000300800 */
[----:B------:R-:W3:Y:S01]  /*89130*/  LDL.LU R15, [R1+0xec] ;  /* 0x0000ec00010f7983 */ /* 0x000ee20000300800 */
[----:B-1----:R-:W-:-:S02]  /*89140*/  LOP3.LUT R16, R28, 0x20, RZ, 0x3c, !PT ;  /* 0x000000201c107812 */ /* 0x002fc400078e3cff */
[C---:B------:R-:W-:Y:S02]  /*89150*/  LOP3.LUT R3, R28.reuse, 0x40, RZ, 0x3c, !PT ;  /* 0x000000401c037812 */ /* 0x040fe400078e3cff */
[----:B------:R-:W-:Y:S01]  /*89160*/  LOP3.LUT R2, R28, 0x60, RZ, 0x3c, !PT ;  /* 0x000000601c027812 */ /* 0x000fe200078e3cff */
[----:B------:R-:W-:Y:S06]  /*89170*/  BAR.SYNC.DEFER_BLOCKING 0x0 ;  /* 0x0000000000007b1d */ /* 0x000fec0000010000 */
[----:B---3--:R-:W-:Y:S04]  /*89180*/  STL.64 [R1+0x28c0], R14 ;  /* 0x0028c00e01007387 */ /* 0x008fe80000100a00 */
[----:B--2---:R-:W-:Y:S04]  /*89190*/  STL.64 [R1+0x28b8], R12 ;  /* 0x0028b80c01007387 */ /* 0x004fe80000100a00 */
[----:B------:R-:W2:Y:S04]  /*891a0*/  LDL.LU R20, [R1+0xf0] ;  /* 0x0000f00001147983 */ /* 0x000ea80000300800 */
[----:B------:R-:W2:Y:S04]  /*891b0*/  LDL.LU R21, [R1+0xf4] ;  /* 0x0000f40001157983 */ /* 0x000ea80000300800 */
[----:B------:R-:W3:Y:S04]  /*891c0*/  LDL.LU R22, [R1+0xf8] ;  /* 0x0000f80001167983 */ /* 0x000ee80000300800 */
[----:B------:R-:W3:Y:S04]  /*891d0*/  LDL.LU R23, [R1+0xfc] ;  /* 0x0000fc0001177983 */ /* 0x000ee80000300800 */
[----:B---3--:R-:W-:Y:S04]  /*891e0*/  STL.64 [R1+0x28d0], R22 ;  /* 0x0028d01601007387 */ /* 0x008fe80000100a00 */
[----:B--2---:R0:W-:Y:S04]  /*891f0*/  STL.64 [R1+0x28c8], R20 ;  /* 0x0028c81401007387 */ /* 0x0041e80000100a00 */
[----:B0-----:R-:W2:Y:S04]  /*89200*/  LDL.LU R20, [R1+0x120] ;  /* 0x0001200001147983 */ /* 0x001ea80000300800 */
        /* <DEDUP_REMOVED lines=22> */
[----:B--2---:R-:W-:Y:S04]  /*89370*/  STL.64 [R1+0x2908], R20 ;  /* 0x0029081401007387 */ /* 0x004fe80000100a00 */
[----:B------:R-:W0:Y:S04]  /*89380*/  LDS.128 R20, [R28] ;  /* 0x000000001c147984 */ /* 0x000e280000000c00 */
[----:B------:R-:W2:Y:S04]  /*89390*/  LDL.LU R12, [R1+0x110] ;  /* 0x00011000010c7983 */ /* 0x000ea80000300800 */
[----:B------:R-:W2:Y:S04]  /*893a0*/  LDL.LU R13, [R1+0x114] ;  /* 0x00011400010d7983 */ /* 0x000ea80000300800 */
[----:B------:R-:W2:Y:S04]  /*893b0*/  LDL.LU R14, [R1+0x118] ;  /* 0x00011800010e7983 */ /* 0x000ea80000300800 */
[----:B------:R-:W2:Y:S04]  /*893c0*/  LDL.LU R15, [R1+0x11c] ;  /* 0x00011c00010f7983 */ /* 0x000ea80000300800 */
[----:B------:R-:W3:Y:S04]  /*893d0*/  LDL.LU R24, [R1+0x100] ;  /* 0x0001000001187983 */ /* 0x000ee80000300800 */
[----:B------:R-:W3:Y:S04]  /*893e0*/  LDL.LU R25, [R1+0x104] ;  /* 0x0001040001197983 */ /* 0x000ee80000300800 */
[----:B------:R-:W3:Y:S04]  /*893f0*/  LDL.LU R26, [R1+0x108] ;  /* 0x00010800011a7983 */ /* 0x000ee80000300800 */
[----:B------:R-:W3:Y:S04]  /*89400*/  LDL.LU R27, [R1+0x10c] ;  /* 0x00010c00011b7983 */ /* 0x000ee80000300800 */
[----:B------:R-:W4:Y:S04]  /*89410*/  LDL.LU R4, [R1+0xc0] ;  /* 0x0000c00001047983 */ /* 0x000f280000300800 */
[----:B------:R-:W4:Y:S04]  /*89420*/  LDL.LU R5, [R1+0xc4] ;  /* 0x0000c40001057983 */ /* 0x000f280000300800 */
[----:B------:R-:W4:Y:S04]  /*89430*/  LDL.LU R6, [R1+0xc8] ;  /* 0x0000c80001067983 */ /* 0x000f280000300800 */
[----:B------:R-:W4:Y:S04]  /*89440*/  LDL.LU R7, [R1+0xcc] ;  /* 0x0000cc0001077983 */ /* 0x000f280000300800 */
[----:B------:R-:W2:Y:S04]  /*89450*/  LDL.LU R8, [R1+0xd0] ;  /* 0x0000d00001087983 */ /* 0x000ea80000300800 */
[----:B------:R-:W2:Y:S01]  /*89460*/  LDL.LU R9, [R1+0xd4] ;  /* 0x0000d40001097983 */ /* 0x000ea20000300800 */
[----:B0-----:R-:W-:-:S03]  /*89470*/  IMAD.MOV.U32 R29, RZ, RZ, R21 ;  /* 0x000000ffff1d7224 */ /* 0x001fc600078e0015 */
[----:B------:R-:W2:Y:S04]  /*89480*/  LDL.LU R10, [R1+0xd8] ;  /* 0x0000d800010a7983 */ /* 0x000ea80000300800 */
[----:B------:R-:W2:Y:S04]  /*89490*/  LDL.LU R11, [R1+0xdc] ;  /* 0x0000dc00010b7983 */ /* 0x000ea80000300800 */
[----:B------:R-:W-:Y:S04]  /*894a0*/  STL [R1+0x160], R20 ;  /* 0x0001601401007387 */ /* 0x000fe80000100800 */
[----:B------:R-:W-:Y:S04]  /*894b0*/  STL.64 [R1+0x168], R22 ;  /* 0x0001681601007387 */ /* 0x000fe80000100a00 */
[----:B------:R-:W0:Y:S04]  /*894c0*/  LDS.128 R20, [R16] ;  /* 0x0000000010147984 */ /* 0x000e280000000c00 */
[----:B------:R-:W-:Y:S04]  /*894d0*/  STL [R1+0x26b4], R29 ;  /* 0x0026b41d01007387 */ /* 0x000fe80000100800 */
[----:B0-----:R-:W-:Y:S04]  /*894e0*/  STL.64 [R1+0x170], R20 ;  /* 0x0001701401007387 */ /* 0x001fe80000100a00 */
[----:B------:R-:W-:Y:S04]  /*894f0*/  STL.64 [R1+0x178], R22 ;  /* 0x0001781601007387 */ /* 0x000fe80000100a00 */
[----:B------:R-:W0:Y:S04]  /*89500*/  LDS.128 R20, [R3] ;  /* 0x0000000003147984 */ /* 0x000e280000000c00 */
[----:B0-----:R-:W-:Y:S04]  /*89510*/  STL.64 [R1+0x180], R20 ;  /* 0x0001801401007387 */ /* 0x001fe80000100a00 */
[----:B------:R-:W-:Y:S04]  /*89520*/  STL.64 [R1+0x188], R22 ;  /* 0x0001881601007387 */ /* 0x000fe80000100a00 */
[----:B------:R-:W0:Y:S04]  /*89530*/  LDS.128 R20, [R2] ;  /* 0x0000000002147984 */ /* 0x000e280000000c00 */
[----:B0-----:R-:W-:Y:S04]  /*89540*/  STL.64 [R1+0x190], R20 ;  /* 0x0001901401007387 */ /* 0x001fe80000100a00 */
[----:B------:R0:W-:Y:S04]  /*89550*/  STL.64 [R1+0x198], R22 ;  /* 0x0001981601007387 */ /* 0x0001e80000100a00 */
[----:B0-----:R-:W2:Y:S04]  /*89560*/  LDL.LU.64 R22, [R1+0x2910] ;  /* 0x0029100001167983 */ /* 0x001ea80000300a00 */
[----:B------:R-:W2:Y:S04]  /*89570*/  LDL.LU.64 R20, [R1+0x2908] ;  /* 0x0029080001147983 */ /* 0x000ea80000300a00 */
[----:B------:R-:W-:Y:S06]  /*89580*/  BAR.SYNC.DEFER_BLOCKING 0x0 ;  /* 0x0000000000007b1d */ /* 0x000fec0000010000 */
[----:B--2---:R0:W-:Y:S04]  /*89590*/  STS.128 [R0], R20 ;  /* 0x0000001400007388 */ /* 0x0041e80000000c00 */
[----:B0-----:R-:W2:Y:S04]  /*895a0*/  LDL.LU.64 R22, [R1+0x2900] ;  /* 0x0029000001167983 */ /* 0x001ea80000300a00 */
[----:B------:R-:W2:Y:S04]  /*895b0*/  LDL.LU.64 R20, [R1+0x28f8] ;  /* 0x0028f80001147983 */ /* 0x000ea80000300a00 */
[----:B--2---:R0:W-:Y:S04]  /*895c0*/  STS.128 [R0+0x80], R20 ;  /* 0x0000801400007388 */ /* 0x0041e80000000c00 */
[----:B0-----:R-:W2:Y:S04]  /*895d0*/  LDL.LU.64 R22, [R1+0x28f0] ;  /* 0x0028f00001167983 */ /* 0x001ea80000300a00 */
[----:B------:R-:W2:Y:S04]  /*895e0*/  LDL.LU.64 R20, [R1+0x28e8] ;  /* 0x0028e80001147983 */ /* 0x000ea80000300a00 */
[----:B--2---:R0:W-:Y:S04]  /*895f0*/  STS.128 [R0+0x400], R20 ;  /* 0x0004001400007388 */ /* 0x0041e80000000c00 */
[----:B0-----:R-:W2:Y:S04]  /*89600*/  LDL.LU.64 R22, [R1+0x28e0] ;  /* 0x0028e00001167983 */ /* 0x001ea80000300a00 */
[----:B------:R-:W2:Y:S04]  /*89610*/  LDL.LU.64 R20, [R1+0x28d8] ;  /* 0x0028d80001147983 */ /* 0x000ea80000300a00 */
[----:B--2---:R-:W-:Y:S04]  /*89620*/  STS.128 [R0+0x480], R20 ;  /* 0x0004801400007388 */ /* 0x004fe80000000c00 */
[----:B------:R-:W-:Y:S06]  /*89630*/  BAR.SYNC.DEFER_BLOCKING 0x0 ;  /* 0x0000000000007b1d */ /* 0x000fec0000010000 */
[----:B------:R-:W0:Y:S04]  /*89640*/  LDS.128 R20, [R28] ;  /* 0x000000001c147984 */ /* 0x000e280000000c00 */
[----:B0-----:R-:W-:Y:S04]  /*89650*/  STL.64 [R1+0x120], R20 ;  /* 0x0001201401007387 */ /* 0x001fe80000100a00 */
[----:B------:R-:W-:Y:S04]  /*89660*/  STL.64 [R1+0x128], R22 ;  /* 0x0001281601007387 */ /* 0x000fe80000100a00 */
[----:B------:R-:W0:Y:S04]  /*89670*/  LDS.128 R20, [R16] ;  /* 0x0000000010147984 */ /* 0x000e280000000c00 */
[----:B0-----:R-:W-:Y:S04]  /*89680*/  STL.64 [R1+0x130], R20 ;  /* 0x0001301401007387 */ /* 0x001fe80000100a00 */
[----:B------:R-:W-:Y:S04]  /*89690*/  STL.64 [R1+0x138], R22 ;  /* 0x0001381601007387 */ /* 0x000fe80000100a00 */
[----:B------:R-:W0:Y:S04]  /*896a0*/  LDS.128 R20, [R3] ;  /* 0x0000000003147984 */ /* 0x000e280000000c00 */
[----:B0-----:R-:W-:Y:S04]  /*896b0*/  STL.64 [R1+0x140], R20 ;  /* 0x0001401401007387 */ /* 0x001fe80000100a00 */
[----:B------:R-:W-:Y:S04]  /*896c0*/  STL.64 [R1+0x148], R22 ;  /* 0x0001481601007387 */ /* 0x000fe80000100a00 */
[----:B------:R-:W0:Y:S04]  /*896d0*/  LDS.128 R20, [R2] ;  /* 0x0000000002147984 */ /* 0x000e280000000c00 */
[----:B------:R-:W-:Y:S06]  /*896e0*/  BAR.SYNC.DEFER_BLOCKING 0x0 ;  /* 0x0000000000007b1d */ /* 0x000fec0000010000 */
[----:B------:R-:W-:Y:S04]  /*896f0*/  STS.128 [R0], R12 ;  /* 0x0000000c00007388 */ /* 0x000fe80000000c00 */
[----:B0-----:R-:W-:Y:S04]  /*89700*/  STL.64 [R1+0x150], R20 ;  /* 0x0001501401007387 */ /* 0x001fe80000100a00 */
[----:B------:R0:W-:Y:S04]  /*89710*/  STL.64 [R1+0x158], R22 ;  /* 0x0001581601007387 */ /* 0x0001e80000100a00 */
[----:B0-----:R-:W2:Y:S04]  /*89720*/  LDL.LU.64 R22, [R1+0x28d0] ;  /* 0x0028d00001167983 */ /* 0x001ea80000300a00 */
[----:B------:R-:W2:Y:S04]  /*89730*/  LDL.LU.64 R20, [R1+0x28c8] ;  /* 0x0028c80001147983 */ /* 0x000ea80000300a00 */
[----:B------:R-:W4:Y:S04]  /*89740*/  LDL.LU.64 R14, [R1+0x28c0] ;  /* 0x0028c000010e7983 */ /* 0x000f280000300a00 */
[----:B------:R-:W4:Y:S04]  /*89750*/  LDL.LU.64 R12, [R1+0x28b8] ;  /* 0x0028b800010c7983 */ /* 0x000f280000300a00 */
[----:B---3--:R-:W-:Y:S04]  /*89760*/  STS.128 [R0+0x80], R24 ;  /* 0x0000801800007388 */ /* 0x008fe80000000c00 */
[----:B------:R-:W-:Y:S04]  /*89770*/  STL [R1+0x28b0], R16 ;  /* 0x0028b01001007387 */ /* 0x000fe80000100800 */
[----:B--2---:R-:W-:Y:S04]  /*89780*/  STS.128 [R0+0x400], R20 ;  /* 0x0004001400007388 */ /* 0x004fe80000000c00 */
[----:B----4-:R-:W-:Y:S04]  /*89790*/  STS.128 [R0+0x480], R12 ;  /* 0x0004800c00007388 */ /* 0x010fe80000000c00 */
[----:B------:R-:W-:Y:S06]  /*897a0*/  BAR.SYNC.DEFER_BLOCKING 0x0 ;  /* 0x0000000000007b1d */ /* 0x000fec0000010000 */
[----:B------:R-:W0:Y:S04]  /*897b0*/  LDS.128 R20, [R28] ;  /* 0x000000001c147984 */ /* 0x000e280000000c00 */
[----:B------:R-:W1:Y:S04]  /*897c0*/  LDS.128 R12, [R16] ;  /* 0x00000000100c7984 */ /* 0x000e680000000c00 */
[----:B------:R-:W2:Y:S04]  /*897d0*/  LDS.128 R16, [R3] ;  /* 0x0000000003107984 */ /* 0x000ea80000000c00 */
[----:B0-----:R-:W-:Y:S04]  /*897e0*/  STL.64 [R1+0xe0], R20 ;  /* 0x0000e01401007387 */ /* 0x001fe80000100a00 */
[----:B------:R-:W-:Y:S04]  /*897f0*/  STL.64 [R1+0xe8], R22 ;  /* 0x0000e81601007387 */ /* 0x000fe80000100a00 */
[----:B-1----:R-:W-:Y:S04]  /*89800*/  STL.64 [R1+0xf0], R12 ;  /* 0x0000f00c01007387 */ /* 0x002fe80000100a00 */
[----:B------:R-:W-:Y:S04]  /*89810*/  STL.64 [R1+0xf8], R14 ;  /* 0x0000f80e01007387 */ /* 0x000fe80000100a00 */
[----:B------:R-:W0:Y:S04]  /*89820*/  LDS.128 R12, [R2] ;  /* 0x00000000020c7984 */ /* 0x000e280000000c00 */
[----:B------:R-:W-:Y:S06]  /*89830*/  BAR.SYNC.DEFER_BLOCKING 0x0 ;  /* 0x0000000000007b1d */ /* 0x000fec0000010000 */
[----:B--2---:R-:W-:Y:S04]  /*89840*/  STL.64 [R1+0x100], R16 ;  /* 0x0001001001007387 */ /* 0x004fe80000100a00 */
[----:B------:R-:W-:Y:S04]  /*89850*/  STL.64 [R1+0x108], R18 ;  /* 0x0001081201007387 */ /* 0x000fe80000100a00 */
[----:B------:R1:W-:Y:S04]  /*89860*/  STS.128 [R0], R8 ;  /* 0x0000000800007388 */ /* 0x0003e80000000c00 */
[----:B------:R2:W-:Y:S04]  /*89870*/  STS.128 [R0+0x80], R4 ;  /* 0x0000800400007388 */ /* 0x0005e80000000c00 */
[----:B0-----:R-:W-:Y:S04]  /*89880*/  STL.64 [R1+0x110], R12 ;  /* 0x0001100c01007387 */ /* 0x001fe80000100a00 */
[----:B------:R-:W-:Y:S04]  /*89890*/  STL.64 [R1+0x118], R14 ;  /* 0x0001180e01007387 */ /* 0x000fe80000100a00 */
[----:B-1----:R-:W3:Y:S04]  /*898a0*/  LDL.LU R8, [R1+0x30] ;  /* 0x0000300001087983 */ /* 0x002ee80000300800 */
[----:B------:R-:W3:Y:S04]  /*898b0*/  LDL.LU R9, [R1+0x34] ;  /* 0x0000340001097983 */ /* 0x000ee80000300800 */
[----:B------:R-:W4:Y:S04]  /*898c0*/  LDL.LU R10, [R1+0x38] ;  /* 0x00003800010a7983 */ /* 0x000f280000300800 */
[----:B------:R-:W4:Y:S04]  /*898d0*/  LDL.LU R11, [R1+0x3c] ;  /* 0x00003c00010b7983 */ /* 0x000f280000300800 */
[----:B----4-:R-:W-:Y:S04]  /*898e0*/  STL.64 [R1+0x2858], R10 ;  /* 0x0028580a01007387 */ /* 0x010fe80000100a00 */
[----:B---3--:R-:W-:Y:S04]  /*898f0*/  STL.64 [R1+0x2850], R8 ;  /* 0x0028500801007387 */ /* 0x008fe80000100a00 */
[----:B--2---:R-:W2:Y:S04]  /*89900*/  LDL.LU R4, [R1+0x40] ;  /* 0x0000400001047983 */ /* 0x004ea80000300800 */
        /* <DEDUP_REMOVED lines=15> */
[----:B------:R-:W4:Y:S04]  /*89a00*/  LDL.LU R16, [R1+0xb0] ;  /* 0x0000b00001107983 */ /* 0x000f280000300800 */
[----:B------:R-:W4:Y:S04]  /*89a10*/  LDL.LU R17, [R1+0xb4] ;  /* 0x0000b40001117983 */ /* 0x000f280000300800 */
[----:B------:R-:W4:Y:S04]  /*89a20*/  LDL.LU R18, [R1+0xb8] ;  /* 0x0000b80001127983 */ /* 0x000f280000300800 */
[----:B------:R-:W4:Y:S04]  /*89a30*/  LDL.LU R19, [R1+0xbc] ;  /* 0x0000bc0001137983 */ /* 0x000f280000300800 */
        /* <DEDUP_REMOVED lines=12> */
[----:B----4-:R-:W-:Y:S04]  /*89b00*/  STS.128 [R0+0x400], R16 ;  /* 0x0004001000007388 */ /* 0x010fe80000000c00 */
[----:B---3--:R-:W-:Y:S04]  /*89b10*/  STL.64 [R1+0x28a8], R6 ;  /* 0x0028a80601007387 */ /* 0x008fe80000100a00 */
[----:B--2---:R0:W-:Y:S04]  /*89b20*/  STL.64 [R1+0x28a0], R4 ;  /* 0x0028a00401007387 */ /* 0x0041e80000100a00 */
[----:B0-----:R-:W2:Y:S04]  /*89b30*/  LDL.LU R4, [R1+0xa0] ;  /* 0x0000a00001047983 */ /* 0x001ea80000300800 */
        /* <DEDUP_REMOVED lines=11> */
[----:B------:R-:W3:Y:S04]  /*89bf0*/  LDL.LU R20, [R1+0x10] ;  /* 0x0000100001147983 */ /* 0x000ee80000300800 */
[----:B------:R-:W3:Y:S04]  /*89c00*/  LDL.LU R21, [R1+0x14] ;  /* 0x0000140001157983 */ /* 0x000ee80000300800 */
[----:B------:R-:W3:Y:S04]  /*89c10*/  LDL.LU R22, [R1+0x18] ;  /* 0x0000180001167983 */ /* 0x000ee80000300800 */
[----:B------:R-:W3:Y:S04]  /*89c20*/  LDL.LU R23, [R1+0x1c] ;  /* 0x00001c0001177983 */ /* 0x000ee80000300800 */
[----:B------:R-:W3:Y:S04]  /*89c30*/  LDL.LU R24, [R1] ;  /* 0x0000000001187983 */ /* 0x000ee80000300800 */
[----:B------:R-:W3:Y:S04]  /*89c40*/  LDL.LU R25, [R1+0x4] ;  /* 0x0000040001197983 */ /* 0x000ee80000300800 */
[----:B------:R-:W3:Y:S04]  /*89c50*/  LDL.LU R26, [R1+0x8] ;  /* 0x00000800011a7983 */ /* 0x000ee80000300800 */
[----:B------:R-:W3:Y:S04]  /*89c60*/  LDL.LU R27, [R1+0xc] ;  /* 0x00000c00011b7983 */ /* 0x000ee80000300800 */
[----:B------:R-:W3:Y:S04]  /*89c70*/  LDL.LU R16, [R1+0x28b0] ;  /* 0x0028b00001107983 */ /* 0x000ee80000300800 */
[----:B--2---:R-:W-:Y:S04]  /*89c80*/  STS.128 [R0+0x480], R4 ;  /* 0x0004800400007388 */ /* 0x004fe80000000c00 */
[----:B------:R-:W-:Y:S06]  /*89c90*/  BAR.SYNC.DEFER_BLOCKING 0x0 ;  /* 0x0000000000007b1d */ /* 0x000fec0000010000 */
[----:B------:R-:W0:Y:S04]  /*89ca0*/  LDS.128 R4, [R28] ;  /* 0x000000001c047984 */ /* 0x000e280000000c00 */
[----:B0-----:R-:W-:Y:S04]  /*89cb0*/  STL.64 [R1+0xa0], R4 ;  /* 0x0000a00401007387 */ /* 0x001fe80000100a00 */
[----:B------:R-:W-:Y:S04]  /*89cc0*/  STL.64 [R1+0xa8], R6 ;  /* 0x0000a80601007387 */ /* 0x000fe80000100a00 */
[----:B---3--:R-:W0:Y:S04]  /*89cd0*/  LDS.128 R4, [R16] ;  /* 0x0000000010047984 */ /* 0x008e280000000c00 */
[----:B0-----:R-:W-:Y:S04]  /*89ce0*/  STL.64 [R1+0xb0], R4 ;  /* 0x0000b00401007387 */ /* 0x001fe80000100a00 */
[----:B------:R-:W-:Y:S04]  /*89cf0*/  STL.64 [R1+0xb8], R6 ;  /* 0x0000b80601007387 */ /* 0x000fe80000100a00 */
[----:B------:R-:W0:Y:S04]  /*89d00*/  LDS.128 R4, [R3] ;  /* 0x0000000003047984 */ /* 0x000e280000000c00 */
[----:B0-----:R-:W-:Y:S04]  /*89d10*/  STL.64 [R1+0xc0], R4 ;  /* 0x0000c00401007387 */ /* 0x001fe80000100a00 */
[----:B------:R-:W-:Y:S04]  /*89d20*/  STL.64 [R1+0xc8], R6 ;  /* 0x0000c80601007387 */ /* 0x000fe80000100a00 */
[----:B------:R-:W0:Y:S04]  /*89d30*/  LDS.128 R4, [R2] ;  /* 0x0000000002047984 */ /* 0x000e280000000c00 */
[----:B0-----:R-:W-:Y:S01]  /*89d40*/  STL [R1+0xd4], R5 ;  /* 0x0000d40501007387 */ /* 0x001fe20000100800 */
[----:B------:R-:W-:-:S03]  /*89d50*/  IMAD.MOV.U32 R29, RZ, RZ, R4 ;  /* 0x000000ffff1d7224 */ /* 0x000fc600078e0004 */
        /* <DEDUP_REMOVED lines=31> */
[----:B------:R-:W3:Y:S04]  /*89f50*/  LDL.LU.64 R10, [R1+0x2858] ;  /* 0x00285800010a7983 */ /* 0x000ee80000300a00 */
[----:B------:R-:W3:Y:S04]  /*89f60*/  LDL.LU.64 R8, [R1+0x2850] ;  /* 0x0028500001087983 */ /* 0x000ee80000300a00 */
[----:B----4-:R-:W-:Y:S04]  /*89f70*/  STS.128 [R0+0x480], R12 ;  /* 0x0004800c00007388 */ /* 0x010fe80000000c00 */
[----:B--2---:R0:W-:Y:S04]  /*89f80*/  STS.128 [R0+0x80], R4 ;  /* 0x0000800400007388 */ /* 0x0041e80000000c00 */
[----:B---3--:R1:W-:Y:S04]  /*89f90*/  STS.128 [R0+0x400], R8 ;  /* 0x0004000800007388 */ /* 0x0083e80000000c00 */
[----:B------:R-:W-:Y:S06]  /*89fa0*/  BAR.SYNC.DEFER_BLOCKING 0x0 ;  /* 0x0000000000007b1d */ /* 0x000fec0000010000 */
[----:B0-----:R-:W2:Y:S04]  /*89fb0*/  LDL.LU.64 R6, [R1+0x2848] ;  /* 0x0028480001067983 */ /* 0x001ea80000300a00 */
[----:B------:R-:W2:Y:S04]  /*89fc0*/  LDL.LU.64 R4, [R1+0x2840] ;  /* 0x0028400001047983 */ /* 0x000ea80000300a00 */
[----:B-1----:R-:W3:Y:S04]  /*89fd0*/  LDL.LU.64 R10, [R1+0x2838] ;  /* 0x00283800010a7983 */ /* 0x002ee80000300a00 */
[----:B------:R-:W3:Y:S04]  /*89fe0*/  LDL.LU.64 R8, [R1+0x2830] ;  /* 0x0028300001087983 */ /* 0x000ee80000300a00 */
[----:B------:R-:W0:Y:S04]  /*89ff0*/  LDS.128 R12, [R28] ;  /* 0x000000001c0c7984 */ /* 0x000e280000000c00 */
[----:B------:R-:W1:Y:S04]  /*8a000*/  LDS.128 R16, [R16] ;  /* 0x0000000010107984 */ /* 0x000e680000000c00 */
[----:B0-----:R-:W-:Y:S04]  /*8a010*/  STL.64 [R1+0x20], R12 ;  /* 0x0000200c01007387 */ /* 0x001fe80000100a00 */
[----:B------:R0:W-:Y:S04]  /*8a020*/  STL.64 [R1+0x28], R14 ;  /* 0x0000280e01007387 */ /* 0x0001e80000100a00 */
[----:B0-----:R-:W4:Y:S04]  /*8a030*/  LDL.LU.64 R14, [R1+0x2828] ;  /* 0x00282800010e7983 */ /* 0x001f280000300a00 */
[----:B------:R-:W4:Y:S04]  /*8a040*/  LDL.LU.64 R12, [R1+0x2820] ;  /* 0x00282000010c7983 */ /* 0x000f280000300a00 */
[----:B-1----:R-:W-:Y:S04]  /*8a050*/  STL.64 [R1+0x40], R16 ;  /* 0x0000401001007387 */ /* 0x002fe80000100a00 */
[----:B------:R-:W-:Y:S04]  /*8a060*/  STL.64 [R1+0x48], R18 ;  /* 0x0000481201007387 */ /* 0x000fe80000100a00 */
[----:B------:R-:W0:Y:S04]  /*8a070*/  LDS.128 R16, [R3] ;  /* 0x0000000003107984 */ /* 0x000e280000000c00 */
[----:B0-----:R-:W-:Y:S04]  /*8a080*/  STL.64 [R1+0x80], R16 ;  /* 0x0000801001007387 */ /* 0x001fe80000100a00 */
[----:B------:R-:W-:Y:S04]  /*8a090*/  STL.64 [R1+0x88], R18 ;  /* 0x0000881201007387 */ /* 0x000fe80000100a00 */
[----:B------:R-:W0:Y:S04]  /*8a0a0*/  LDS.128 R16, [R2] ;  /* 0x0000000002107984 */ /* 0x000e280000000c00 */
[----:B------:R-:W-:Y:S06]  /*8a0b0*/  BAR.SYNC.DEFER_BLOCKING 0x0 ;  /* 0x0000000000007b1d */ /* 0x000fec0000010000 */
[----:B------:R-:W-:Y:S04]  /*8a0c0*/  STS.128 [R0], R20 ;  /* 0x0000001400007388 */ /* 0x000fe80000000c00 */
[----:B------:R-:W-:Y:S04]  /*8a0d0*/  STS.128 [R0+0x80], R24 ;  /* 0x0000801800007388 */ /* 0x000fe80000000c00 */
[----:B0-----:R-:W-:Y:S04]  /*8a0e0*/  STL.64 [R1+0x3b0], R16 ;  /* 0x0003b01001007387 */ /* 0x001fe80000100a00 */
[----:B------:R0:W-:Y:S04]  /*8a0f0*/  STL.64 [R1+0x3b8], R18 ;  /* 0x0003b81201007387 */ /* 0x0001e80000100a00 */
[----:B0-----:R-:W4:Y:S04]  /*8a100*/  LDL.LU.64 R18, [R1+0x2818] ;  /* 0x0028180001127983 */ /* 0x001f280000300a00 */
[----:B------:R-:W4:Y:S04]  /*8a110*/  LDL.LU.64 R16, [R1+0x2810] ;  /* 0x0028100001107983 */ /* 0x000f280000300a00 */
[----:B------:R-:W4:Y:S04]  /*8a120*/  LDL.LU.64 R22, [R1+0x2808] ;  /* 0x0028080001167983 */ /* 0x000f280000300a00 */
[----:B------:R-:W4:Y:S04]  /*8a130*/  LDL.LU.64 R20, [R1+0x2800] ;  /* 0x0028000001147983 */ /* 0x000f280000300a00 */
[----:B------:R-:W4:Y:S04]  /*8a140*/  LDL.LU.64 R26, [R1+0x27f8] ;  /* 0x0027f800011a7983 */ /* 0x000f280000300a00 */
[----:B------:R-:W4:Y:S04]  /*8a150*/  LDL.LU.64 R24, [R1+0x27f0] ;  /* 0x0027f00001187983 */ /* 0x000f280000300a00 */
[----:B--2---:R0:W-:Y:S04]  /*8a160*/  STS.128 [R0+0x400], R4 ;  /* 0x0004000400007388 */ /* 0x0041e80000000c00 */
[----:B---3--:R-:W-:Y:S04]  /*8a170*/  STS.128 [R0+0x480], R8 ;  /* 0x0004800800007388 */ /* 0x008fe80000000c00 */
[----:B------:R-:W-:Y:S01]  /*8a180*/  BAR.SYNC.DEFER_BLOCKING 0x0 ;  /* 0x0000000000007b1d */ /* 0x000fe20000010000 */
[----:B0-----:R-:W-:-:S05]  /*8a190*/  LOP3.LUT R7, R28, 0x20, RZ, 0x3c, !PT ;  /* 0x000000201c077812 */ /* 0x001fca00078e3cff */
[----:B------:R-:W0:Y:S04]  /*8a1a0*/  LDS.128 R8, [R28] ;  /* 0x000000001c087984 */ /* 0x000e280000000c00 */
[----:B------:R-:W1:Y:S04]  /*8a1b0*/  LDS.128 R4, [R7] ;  /* 0x0000000007047984 */ /* 0x000e680000000c00 */
[----:B0-----:R-:W-:Y:S04]  /*8a1c0*/  STL.64 [R1+0x10], R8 ;  /* 0x0000100801007387 */ /* 0x001fe80000100a00 */
[----:B------:R-:W-:Y:S04]  /*8a1d0*/  STL.64 [R1+0x18], R10 ;  /* 0x0000180a01007387 */ /* 0x000fe80000100a00 */
[----:B------:R-:W0:Y:S04]  /*8a1e0*/  LDS.128 R8, [R3] ;  /* 0x0000000003087984 */ /* 0x000e280000000c00 */
[----:B-1----:R-:W-:Y:S04]  /*8a1f0*/  STL.64 [R1+0x30], R4 ;  /* 0x0000300401007387 */ /* 0x002fe80000100a00 */
[----:B------:R-:W-:Y:S04]  /*8a200*/  STL.64 [R1+0x38], R6 ;  /* 0x0000380601007387 */ /* 0x000fe80000100a00 */
[----:B------:R-:W1:Y:S04]  /*8a210*/  LDS.128 R4, [R2] ;  /* 0x0000000002047984 */ /* 0x000e680000000c00 */
[----:B------:R-:W-:Y:S06]  /*8a220*/  BAR.SYNC.DEFER_BLOCKING 0x0 ;  /* 0x0000000000007b1d */ /* 0x000fec0000010000 */
[----:B0-----:R0:W-:Y:S04]  /*8a230*/  STL.64 [R1+0x50], R8 ;  /* 0x0000500801007387 */ /* 0x0011e80000100a00 */
[----:B------:R2:W-:Y:S04]  /*8a240*/  STL.64 [R1+0x58], R10 ;  /* 0x0000580a01007387 */ /* 0x0005e80000100a00 */
[----:B0-----:R-:W3:Y:S04]  /*8a250*/  LDL.LU R8, [R1+0x210] ;  /* 0x0002100001087983 */ /* 0x001ee80000300800 */
[----:B-1----:R-:W-:Y:S04]  /*8a260*/  STL.64 [R1+0x3c0], R4 ;  /* 0x0003c00401007387 */ /* 0x002fe80000100a00 */
[----:B------:R-:W-:Y:S04]  /*8a270*/  STL.64 [R1+0x3c8], R6 ;  /* 0x0003c80601007387 */ /* 0x000fe80000100a00 */
[----:B------:R-:W3:Y:S04]  /*8a280*/  LDL.LU R9, [R1+0x214] ;  /* 0x0002140001097983 */ /* 0x000ee80000300800 */
[----:B--2---:R-:W2:Y:S04]  /*8a290*/  LDL.LU R10, [R1+0x218] ;  /* 0x00021800010a7983 */ /* 0x004ea80000300800 */
[----:B------:R-:W2:Y:S04]  /*8a2a0*/  LDL.LU R11, [R1+0x21c] ;  /* 0x00021c00010b7983 */ /* 0x000ea80000300800 */
[----:B----4-:R-:W-:Y:S04]  /*8a2b0*/  STS.128 [R0], R12 ;  /* 0x0000000c00007388 */ /* 0x010fe80000000c00 */
[----:B------:R0:W-:Y:S04]  /*8a2c0*/  STS.128 [R0+0x80], R16 ;  /* 0x0000801000007388 */ /* 0x0001e80000000c00 */
[----:B--2---:R-:W-:Y:S04]  /*8a2d0*/  STL.64 [R1+0x27c8], R10 ;  /* 0x0027c80a01007387 */ /* 0x004fe80000100a00 */
[----:B---3--:R-:W-:Y:S04]  /*8a2e0*/  STL.64 [R1+0x27c0], R8 ;  /* 0x0027c00801007387 */ /* 0x008fe80000100a00 */
[----:B------:R1:W-:Y:S04]  /*8a2f0*/  STL.64 [R1+0x26b8], R18 ;  /* 0x0026b81201007387 */ /* 0x0003e80000100a00 */
[----:B0-----:R-:W2:Y:S04]  /*8a300*/  LDL.LU R16, [R1+0x220] ;  /* 0x0002200001107983 */ /* 0x001ea80000300800 */
[----:B------:R-:W2:Y:S04]  /*8a310*/  LDL.LU R17, [R1+0x224] ;  /* 0x0002240001117983 */ /* 0x000ea80000300800 */
[----:B-1----:R-:W3:Y:S04]  /*8a320*/  LDL.LU R18, [R1+0x228] ;  /* 0x0002280001127983 */ /* 0x002ee80000300800 */
[----:B------:R-:W3:Y:S04]  /*8a330*/  LDL.LU R19, [R1+0x22c] ;  /* 0x00022c0001137983 */ /* 0x000ee80000300800 */
[----:B------:R0:W-:Y:S04]  /*8a340*/  STS.128 [R0+0x400], R20 ;  /* 0x0004001400007388 */ /* 0x0001e80000000c00 */
[----:B---3--:R-:W-:Y:S04]  /*8a350*/  STL.64 [R1+0x27d8], R18 ;  /* 0x0027d81201007387 */ /* 0x008fe80000100a00 */
[----:B--2---:R1:W-:Y:S04]  /*8a360*/  STL.64 [R1+0x27d0], R16 ;  /* 0x0027d01001007387 */ /* 0x0043e80000100a00 */
[----:B0-----:R-:W2:Y:S04]  /*8a370*/  LDL.LU R20, [R1+0x230] ;  /* 0x0002300001147983 */ /* 0x001ea80000300800 */
[----:B------:R-:W2:Y:S04]  /*8a380*/  LDL.LU R21, [R1+0x234] ;  /* 0x0002340001157983 */ /* 0x000ea80000300800 */
[----:B------:R-:W3:Y:S04]  /*8a390*/  LDL.LU R22, [R1+0x238] ;  /* 0x0002380001167983 */ /* 0x000ee80000300800 */
[----:B------:R-:W3:Y:S04]  /*8a3a0*/  LDL.LU R23, [R1+0x23c] ;  /* 0x00023c0001177983 */ /* 0x000ee80000300800 */
[----:B------:R-:W-:Y:S04]  /*8a3b0*/  STS.128 [R0+0x480], R24 ;  /* 0x0004801800007388 */ /* 0x000fe80000000c00 */
[----:B------:R-:W-:Y:S06]  /*8a3c0*/  BAR.SYNC.DEFER_BLOCKING 0x0 ;  /* 0x0000000000007b1d */ /* 0x000fec0000010000 */
[----:B------:R-:W0:Y:S04]  /*8a3d0*/  LDS.128 R12, [R28] ;  /* 0x000000001c0c7984 */ /* 0x000e280000000c00 */
[----:B------:R-:W4:Y:S04]  /*8a3e0*/  LDS.128 R4, [R3] ;  /* 0x0000000003047984 */ /* 0x000f280000000c00 */
[----:B---3--:R-:W-:Y:S04]  /*8a3f0*/  STL.64 [R1+0x27e8], R22 ;  /* 0x0027e81601007387 */ /* 0x008fe80000100a00 */
[----:B--2---:R-:W-:Y:S04]  /*8a400*/  STL.64 [R1+0x27e0], R20 ;  /* 0x0027e01401007387 */ /* 0x004fe80000100a00 */
[----:B-1----:R-:W2:Y:S04]  /*8a410*/  LDL.LU R16, [R1+0x270] ;  /* 0x0002700001107983 */ /* 0x002ea80000300800 */
[----:B------:R-:W2:Y:S04]  /*8a420*/  LDL.LU R17, [R1+0x274] ;  /* 0x0002740001117983 */ /* 0x000ea80000300800 */
[----:B------:R-:W2:Y:S04]  /*8a430*/  LDL.LU R18, [R1+0x278] ;  /* 0x0002780001127983 */ /* 0x000ea80000300800 */
[----:B------:R-:W2:Y:S04]  /*8a440*/  LDL.LU R19, [R1+0x27c] ;  /* 0x00027c0001137983 */ /* 0x000ea80000300800 */
[----:B------:R-:W3:Y:S04]  /*8a450*/  LDL.LU R8, [R1+0x260] ;  /* 0x0002600001087983 */ /* 0x000ee80000300800 */
[----:B------:R-:W3:Y:S04]  /*8a460*/  LDL.LU R9, [R1+0x264] ;  /* 0x0002640001097983 */ /* 0x000ee80000300800 */
[----:B------:R-:W3:Y:S04]  /*8a470*/  LDL.LU R10, [R1+0x268] ;  /* 0x00026800010a7983 */ /* 0x000ee80000300800 */
[----:B------:R-:W3:Y:S04]  /*8a480*/  LDL.LU R11, [R1+0x26c] ;  /* 0x00026c00010b7983 */ /* 0x000ee80000300800 */
[----:B------:R1:W-:Y:S04]  /*8a490*/  STL [R1+0x26c0], R24 ;  /* 0x0026c01801007387 */ /* 0x0003e80000100800 */
[----:B-1----:R-:W3:Y:S04]  /*8a4a0*/  LDL.LU R24, [R1+0x240] ;  /* 0x0002400001187983 */ /* 0x002ee80000300800 */
[----:B------:R-:W3:Y:S04]  /*8a4b0*/  LDL.LU R25, [R1+0x244] ;  /* 0x0002440001197983 */ /* 0x000ee80000300800 */
[----:B------:R-:W3:Y:S04]  /*8a4c0*/  LDL.LU R26, [R1+0x248] ;  /* 0x00024800011a7983 */ /* 0x000ee80000300800 */
[----:B------:R-:W3:Y:S04]  /*8a4d0*/  LDL.LU R27, [R1+0x24c] ;  /* 0x00024c00011b7983 */ /* 0x000ee80000300800 */
[----:B0-----:R0:W-:Y:S04]  /*8a4e0*/  STL [R1+0x268c], R12 ;  /* 0x00268c0c01007387 */ /* 0x0011e80000100800 */
[----:B------:R-:W-:Y:S04]  /*8a4f0*/  STL [R1+0x2680], R13 ;  /* 0x0026800d01007387 */ /* 0x000fe80000100800 */
[----:B------:R-:W-:Y:S01]  /*8a500*/  STL [R1+0x2674], R14 ;  /* 0x0026740e01007387 */ /* 0x000fe20000100800 */
[----:B0-----:R-:W-:-:S03]  /*8a510*/  LOP3.LUT R12, R28, 0x20, RZ, 0x3c, !PT ;  /* 0x000000201c0c7812 */ /* 0x001fc600078e3cff */
[----:B------:R-:W-:Y:S04]  /*8a520*/  STL [R1+0x2664], R15 ;  /* 0x0026640f01007387 */ /* 0x000fe80000100800 */
[----:B------:R-:W0:Y:S04]  /*8a530*/  LDS.128 R20, [R12] ;  /* 0x000000000c147984 */ /* 0x000e280000000c00 */
[----:B----4-:R-:W-:Y:S04]  /*8a540*/  STL [R1+0x2688], R4 ;  /* 0x0026880401007387 */ /* 0x010fe80000100800 */
[----:B0-----:R-:W-:Y:S04]  /*8a550*/  STL.64 [R1], R20 ;  /* 0x0000001401007387 */ /* 0x001fe80000100a00 */
[----:B------:R-:W-:Y:S04]  /*8a560*/  STL.64 [R1+0x8], R22 ;  /* 0x0000081601007387 */ /* 0x000fe80000100a00 */
[----:B------:R-:W0:Y:S04]  /*8a570*/  LDS.128 R20, [R2] ;  /* 0x0000000002147984 */ /* 0x000e280000000c00 */
[----:B------:R-:W-:Y:S04]  /*8a580*/  STL [R1+0x2678], R5 ;  /* 0x0026780501007387 */ /* 0x000fe80000100800 */
[----:B------:R-:W-:Y:S04]  /*8a590*/  STL [R1+0x266c], R6 ;  /* 0x00266c0601007387 */ /* 0x000fe80000100800 */
[----:B------:R0:W-:Y:S04]  /*8a5a0*/  STL [R1+0x2668], R7 ;  /* 0x0026680701007387 */ /* 0x0001e80000100800 */
[----:B------:R-:W-:Y:S01]  /*8a5b0*/  BAR.SYNC.DEFER_BLOCKING 0x0 ;  /* 0x0000000000007b1d */ /* 0x000fe20000010000 */
[----:B0-----:R-:W-:-:S05]  /*8a5c0*/  IMAD.MOV.U32 R7, RZ, RZ, R20 ;  /* 0x000000ffff077224 */ /* 0x001fca00078e0014 */
[----:B------:R-:W-:Y:S01]  /*8a5d0*/  STL [R1+0x3a4], R21 ;  /* 0x0003a41501007387 */ /* 0x000fe20000100800 */
[----:B------:R-:W-:-:S03]  /*8a5e0*/  IMAD.MOV.U32 R15, RZ, RZ, R22 ;  /* 0x000000ffff0f7224 */ /* 0x000fc600078e0016 */
[----:B------:R0:W-:Y:S04]  /*8a5f0*/  STL [R1+0x3ac], R23 ;  /* 0x0003ac1701007387 */ /* 0x0001e80000100800 */
[----:B0-----:R-:W4:Y:S04]  /*8a600*/  LDL.LU.64 R22, [R1+0x27e8] ;  /* 0x0027e80001167983 */ /* 0x001f280000300a00 */
[----:B------:R-:W4:Y:S04]  /*8a610*/  LDL.LU.64 R20, [R1+0x27e0] ;  /* 0x0027e00001147983 */ /* 0x000f280000300a00 */
[----:B------:R0:W-:Y:S04]  /*8a620*/  STL [R1+0x2684], R7 ;  /* 0x0026840701007387 */ /* 0x0001e80000100800 */
[----:B------:R-:W4:Y:S04]  /*8a630*/  LDL.LU R4, [R1+0x250] ;  /* 0x0002500001047983 */ /* 0x000f280000300800 */
[----:B------:R-:W4:Y:S04]  /*8a640*/  LDL.LU R5, [R1+0x254] ;  /* 0x0002540001057983 */ /* 0x000f280000300800 */
[----:B------:R-:W4:Y:S04]  /*8a650*/  LDL.LU R6, [R1+0x258] ;  /* 0x0002580001067983 */ /* 0x000f280000300800 */
[----:B0-----:R-:W4:Y:S04]  /*8a660*/  LDL.LU R7, [R1+0x25c] ;  /* 0x00025c0001077983 */ /* 0x001f280000300800 */
[----:B------:R-:W-:Y:S04]  /*8a670*/  STL [R1+0x2670], R15 ;  /* 0x0026700f01007387 */ /* 0x000fe80000100800 */
[----:B--2---:R0:W-:Y:S04]  /*8a680*/  STS.128 [R0], R16 ;  /* 0x0000001000007388 */ /* 0x0041e80000000c00 */
[----:B0-----:R-:W2:Y:S04]  /*8a690*/  LDL.LU.64 R18, [R1+0x27d8] ;  /* 0x0027d80001127983 */ /* 0x001ea80000300a00 */
[----:B------:R-:W2:Y:S04]  /*8a6a0*/  LDL.LU.64 R16, [R1+0x27d0] ;  /* 0x0027d00001107983 */ /* 0x000ea80000300a00 */
[----:B---3--:R0:W-:Y:S04]  /*8a6b0*/  STS.128 [R0+0x80], R8 ;  /* 0x0000800800007388 */ /* 0x0081e80000000c00 */
[----:B0-----:R-:W3:Y:S04]  /*8a6c0*/  LDL.LU.64 R10, [R1+0x27c8] ;  /* 0x0027c800010a7983 */ /* 0x001ee80000300a00 */
[----:B------:R-:W-:Y:S04]  /*8a6d0*/  STS.128 [R0+0x480], R24 ;  /* 0x0004801800007388 */ /* 0x000fe80000000c00 */
[----:B------:R-:W3:Y:S04]  /*8a6e0*/  LDL.LU.64 R8, [R1+0x27c0] ;  /* 0x0027c00001087983 */ /* 0x000ee80000300a00 */
[----:B----4-:R-:W-:Y:S04]  /*8a6f0*/  STS.128 [R0+0x400], R4 ;  /* 0x0004000400007388 */ /* 0x010fe80000000c00 */
[----:B------:R-:W-:Y:S06]  /*8a700*/  BAR.SYNC.DEFER_BLOCKING 0x0 ;  /* 0x0000000000007b1d */ /* 0x000fec0000010000 */
        /* <DEDUP_REMOVED lines=9> */
[----:B0-----:R-:W-:Y:S04]  /*8a7a0*/  STL.64 [R1+0x260], R24 ;  /* 0x0002601801007387 */ /* 0x001fe80000100a00 */
[----:B------:R-:W-:Y:S04]  /*8a7b0*/  STL.64 [R1+0x268], R26 ;  /* 0x0002681a01007387 */ /* 0x000fe80000100a00 */
[----:B------:R-:W-:Y:S04]  /*8a7c0*/  STS.128 [R0], R20 ;  /* 0x0000001400007388 */ /* 0x000fe80000000c00 */
[----:B-1----:R-:W-:Y:S04]  /*8a7d0*/  STL.64 [R1+0x3f0], R4 ;  /* 0x0003f00401007387 */ /* 0x002fe80000100a00 */
[----:B------:R-:W-:Y:S04]  /*8a7e0*/  STL.64 [R1+0x3f8], R6 ;  /* 0x0003f80601007387 */ /* 0x000fe80000100a00 */
[----:B--2---:R0:W-:Y:S04]  /*8a7f0*/  STS.128 [R0+0x80], R16 ;  /* 0x0000801000007388 */ /* 0x0041e80000000c00 */
[----:B0-----:R-:W2:Y:S04]  /*8a800*/  LDL.LU R16, [R1+0x2c0] ;  /* 0x0002c00001107983 */ /* 0x001ea80000300800 */
[----:B------:R-:W2:Y:S04]  /*8a810*/  LDL.LU R17, [R1+0x2c4] ;  /* 0x0002c40001117983 */ /* 0x000ea80000300800 */
[----:B------:R-:W4:Y:S04]  /*8a820*/  LDL.LU R18, [R1+0x2c8] ;  /* 0x0002c80001127983 */ /* 0x000f280000300800 */
[----:B------:R-:W4:Y:S04]  /*8a830*/  LDL.LU R19, [R1+0x2cc] ;  /* 0x0002cc0001137983 */ /* 0x000f280000300800 */
[----:B---3--:R-:W-:Y:S04]  /*8a840*/  STS.128 [R0+0x400], R8 ;  /* 0x0004000800007388 */ /* 0x008fe80000000c00 */
[----:B----4-:R-:W-:Y:S04]  /*8a850*/  STL.64 [R1+0x2748], R18 ;  /* 0x0027481201007387 */ /* 0x010fe80000100a00 */
[----:B--2---:R0:W-:Y:S04]  /*8a860*/  STL.64 [R1+0x2740], R16 ;  /* 0x0027401001007387 */ /* 0x0041e80000100a00 */
[----:B------:R-:W2:Y:S04]  /*8a870*/  LDL.LU R4, [R1+0x290] ;  /* 0x0002900001047983 */ /* 0x000ea80000300800 */
[----:B------:R-:W2:Y:S04]  /*8a880*/  LDL.LU R5, [R1+0x294] ;  /* 0x0002940001057983 */ /* 0x000ea80000300800 */
[----:B------:R-:W3:Y:S04]  /*8a890*/  LDL.LU R6, [R1+0x298] ;  /* 0x0002980001067983 */ /* 0x000ee80000300800 */
[----:B------:R-:W3:Y:S04]  /*8a8a0*/  LDL.LU R7, [R1+0x29c] ;  /* 0x00029c0001077983 */ /* 0x000ee80000300800 */
[----:B---3--:R-:W-:Y:S04]  /*8a8b0*/  STL.64 [R1+0x2758], R6 ;  /* 0x0027580601007387 */ /* 0x008fe80000100a00 */
[----:B--2---:R-:W-:Y:S04]  /*8a8c0*/  STL.64 [R1+0x2750], R4 ;  /* 0x0027500401007387 */ /* 0x004fe80000100a00 */
        /* <DEDUP_REMOVED lines=95> */
[----:B0-----:R-:W-:Y:S04]  /*8aec0*/  STL.64 [R1+0x270], R16 ;  /* 0x0002701001007387 */ /* 0x001fe80000100a00 */
[----:B------:R0:W-:Y:S04]  /*8aed0*/  STL.64 [R1+0x278], R18 ;  /* 0x0002781201007387 */ /* 0x0001e80000100a00 */
[----:B0-----:R-:W2:Y:S04]  /*8aee0*/  LDL.LU.64 R18, [R1+0x2778] ;  /* 0x0027780001127983 */ /* 0x001ea80000300a00 */
[----:B------:R-:W2:Y:S04]  /*8aef0*/  LDL.LU.64 R16, [R1+0x2770] ;  /* 0x0027700001107983 */ /* 0x000ea80000300a00 */
[----:B---3--:R-:W-:Y:S04]  /*8af00*/  STS.128 [R0+0x80], R4 ;  /* 0x0000800400007388 */ /* 0x008fe80000000c00 */
[----:B--2---:R0:W-:Y:S04]  /*8af10*/  STS.128 [R0], R16 ;  /* 0x0000001000007388 */ /* 0x0041e80000000c00 */
[----:B0-----:R-:W2:Y:S04]  /*8af20*/  LDL.LU.64 R18, [R1+0x2768] ;  /* 0x0027680001127983 */ /* 0x001ea80000300a00 */
[----:B------:R-:W2:Y:S04]  /*8af30*/  LDL.LU.64 R16, [R1+0x2760] ;  /* 0x0027600001107983 */ /* 0x000ea80000300a00 */
[----:B------:R-:W3:Y:S04]  /*8af40*/  LDL.LU.64 R6, [R1+0x2758] ;  /* 0x0027580001067983 */ /* 0x000ee80000300a00 */
[----:B------:R-:W3:Y:S04]  /*8af50*/  LDL.LU.64 R4, [R1+0x2750] ;  /* 0x0027500001047983 */ /* 0x000ee80000300a00 */
[----:B--2---:R0:W-:Y:S04]  /*8af60*/  STS.128 [R0+0x400], R16 ;  /* 0x0004001000007388 */ /* 0x0041e80000000c00 */
[----:B0-----:R-:W2:Y:S04]  /*8af70*/  LDL.LU.64 R18, [R1+0x2748] ;  /* 0x0027480001127983 */ /* 0x001ea80000300a00 */
[----:B------:R-:W2:Y:S04]  /*8af80*/  LDL.LU.64 R16, [R1+0x2740] ;  /* 0x0027400001107983 */ /* 0x000ea80000300a00 */
[----:B---3--:R-:W-:Y:S04]  /*8af90*/  STS.128 [R0+0x480], R4 ;  /* 0x0004800400007388 */ /* 0x008fe80000000c00 */
        /* <DEDUP_REMOVED lines=13> */
[----:B----4-:R-:W-:Y:S04]  /*8b070*/  STS.128 [R0+0x80], R20 ;  /* 0x0000801400007388 */ /* 0x010fe80000000c00 */
[----:B------:R-:W-:Y:S04]  /*8b080*/  STS.128 [R0+0x480], R8 ;  /* 0x0004800800007388 */ /* 0x000fe80000000c00 */
[----:B0-----:R-:W-:Y:S04]  /*8b090*/  STL.64 [R1+0x220], R4 ;  /* 0x0002200401007387 */ /* 0x001fe80000100a00 */
[----:B------:R-:W-:Y:S04]  /*8b0a0*/  STL.64 [R1+0x228], R6 ;  /* 0x0002280601007387 */ /* 0x000fe80000100a00 */
[----:B------:R-:W-:Y:S04]  /*8b0b0*/  STL [R1+0x2708], R12 ;  /* 0x0027080c01007387 */ /* 0x000fe80000100800 */
[----:B--2---:R-:W-:Y:S04]  /*8b0c0*/  STS.128 [R0+0x400], R16 ;  /* 0x0004001000007388 */ /* 0x004fe80000000c00 */
        /* <DEDUP_REMOVED lines=8> */
[----:B------:R-:W2:Y:S04]  /*8b150*/  LDL.LU R20, [R1+0x380] ;  /* 0x0003800001147983 */ /* 0x000ea80000300800 */
[----:B0-----:R-:W-:Y:S04]  /*8b160*/  STL.64 [R1+0x410], R4 ;  /* 0x0004100401007387 */ /* 0x001fe80000100a00 */
[----:B------:R-:W-:Y:S04]  /*8b170*/  STL.64 [R1+0x418], R6 ;  /* 0x0004180601007387 */ /* 0x000fe80000100a00 */
        /* <DEDUP_REMOVED lines=11> */
[----:B------:R-:W2:Y:S04]  /*8b230*/  LDL.LU R6, [R1+0x318] ;  /* 0x0003180001067983 */ /* 0x000ea80000300800 */
[----:B------:R-:W2:Y:S04]  /*8b240*/  LDL.LU R7, [R1+0x31c] ;  /* 0x00031c0001077983 */ /* 0x000ea80000300800 */
[----:B--2---:R-:W-:Y:S04]  /*8b250*/  STL.64 [R1+0x2718], R6 ;  /* 0x0027180601007387 */ /* 0x004fe80000100a00 */
[----:B----4-:R0:W-:Y:S04]  /*8b260*/  STL.64 [R1+0x2710], R4 ;  /* 0x0027100401007387 */ /* 0x0101e80000100a00 */
[----:B------:R-:W2:Y:S04]  /*8b270*/  LDL.LU R12, [R1+0x300] ;  /* 0x00030000010c7983 */ /* 0x000ea80000300800 */
[----:B------:R-:W2:Y:S04]  /*8b280*/  LDL.LU R13, [R1+0x304] ;  /* 0x00030400010d7983 */ /* 0x000ea80000300800 */
[----:B------:R-:W4:Y:S04]  /*8b290*/  LDL.LU R14, [R1+0x308] ;  /* 0x00030800010e7983 */ /* 0x000f280000300800 */
[----:B------:R-:W4:Y:S04]  /*8b2a0*/  LDL.LU R15, [R1+0x30c] ;  /* 0x00030c00010f7983 */ /* 0x000f280000300800 */
[----:B----4-:R-:W-:Y:S04]  /*8b2b0*/  STL.64 [R1+0x2728], R14 ;  /* 0x0027280e01007387 */ /* 0x010fe80000100a00 */
[----:B--2---:R1:W-:Y:S04]  /*8b2c0*/  STL.64 [R1+0x2720], R12 ;  /* 0x0027200c01007387 */ /* 0x0043e80000100a00 */
[----:B0-----:R-:W2:Y:S04]  /*8b2d0*/  LDL.LU R4, [R1+0x2f0] ;  /* 0x0002f00001047983 */ /* 0x001ea80000300800 */
[----:B------:R-:W2:Y:S04]  /*8b2e0*/  LDL.LU R5, [R1+0x2f4] ;  /* 0x0002f40001057983 */ /* 0x000ea80000300800 */
[----:B------:R-:W4:Y:S04]  /*8b2f0*/  LDL.LU R6, [R1+0x2f8] ;  /* 0x0002f80001067983 */ /* 0x000f280000300800 */
[----:B------:R-:W4:Y:S04]  /*8b300*/  LDL.LU R7, [R1+0x2fc] ;  /* 0x0002fc0001077983 */ /* 0x000f280000300800 */
[----:B----4-:R-:W-:Y:S04]  /*8b310*/  STL.64 [R1+0x2738], R6 ;  /* 0x0027380601007387 */ /* 0x010fe80000100a00 */
[----:B--2---:R-:W-:Y:S04]  /*8b320*/  STL.64 [R1+0x2730], R4 ;  /* 0x0027300401007387 */ /* 0x004fe80000100a00 */
[----:B-1----:R-:W2:Y:S04]  /*8b330*/  LDL.LU R12, [R1+0x2e0] ;  /* 0x0002e000010c7983 */ /* 0x002ea80000300800 */
[----:B------:R-:W2:Y:S04]  /*8b340*/  LDL.LU R13, [R1+0x2e4] ;  /* 0x0002e400010d7983 */ /* 0x000ea80000300800 */
[----:B------:R-:W2:Y:S04]  /*8b350*/  LDL.LU R14, [R1+0x2e8] ;  /* 0x0002e800010e7983 */ /* 0x000ea80000300800 */
[----:B------:R-:W2:Y:S04]  /*8b360*/  LDL.LU R15, [R1+0x2ec] ;  /* 0x0002ec00010f7983 */ /* 0x000ea80000300800 */
[----:B---3--:R-:W-:Y:S04]  /*8b370*/  STL.64 [R1+0x26e0], R22 ;  /* 0x0026e01601007387 */ /* 0x008fe80000100a00 */
[----:B------:R0:W-:Y:S04]  /*8b380*/  STL.64 [R1+0x26d8], R20 ;  /* 0x0026d81401007387 */ /* 0x0001e80000100a00 */
[----:B------:R-:W1:Y:S04]  /*8b390*/  LDS.128 R4, [R2] ;  /* 0x0000000002047984 */ /* 0x000e680000000c00 */
[----:B------:R-:W-:Y:S06]  /*8b3a0*/  BAR.SYNC.DEFER_BLOCKING 0x0 ;  /* 0x0000000000007b1d */ /* 0x000fec0000010000 */
[----:B0-----:R-:W3:Y:S04]  /*8b3b0*/  LDL.LU R20, [R1+0x340] ;  /* 0x0003400001147983 */ /* 0x001ee80000300800 */
[----:B------:R-:W3:Y:S04]  /*8b3c0*/  LDL.LU R21, [R1+0x344] ;  /* 0x0003440001157983 */ /* 0x000ee80000300800 */
[----:B------:R-:W4:Y:S04]  /*8b3d0*/  LDL.LU R22, [R1+0x348] ;  /* 0x0003480001167983 */ /* 0x000f280000300800 */
[----:B------:R-:W4:Y:S04]  /*8b3e0*/  LDL.LU R23, [R1+0x34c] ;  /* 0x00034c0001177983 */ /* 0x000f280000300800 */
[----:B----4-:R-:W-:Y:S04]  /*8b3f0*/  STL.64 [R1+0x26f0], R22 ;  /* 0x0026f01601007387 */ /* 0x010fe80000100a00 */
[----:B---3--:R0:W-:Y:S04]  /*8b400*/  STL.64 [R1+0x26e8], R20 ;  /* 0x0026e81401007387 */ /* 0x0081e80000100a00 */
[----:B0-----:R-:W3:Y:S04]  /*8b410*/  LDL.LU R20, [R1+0x330] ;  /* 0x0003300001147983 */ /* 0x001ee80000300800 */
[----:B------:R-:W3:Y:S04]  /*8b420*/  LDL.LU R21, [R1+0x334] ;  /* 0x0003340001157983 */ /* 0x000ee80000300800 */
[----:B------:R-:W4:Y:S04]  /*8b430*/  LDL.LU R22, [R1+0x338] ;  /* 0x0003380001167983 */ /* 0x000f280000300800 */
[----:B------:R-:W4:Y:S04]  /*8b440*/  LDL.LU R23, [R1+0x33c] ;  /* 0x00033c0001177983 */ /* 0x000f280000300800 */
[----:B--2---:R-:W-:Y:S04]  /*8b450*/  STS.128 [R0], R12 ;  /* 0x0000000c00007388 */ /* 0x004fe80000000c00 */
[----:B----4-:R-:W-:Y:S04]  /*8b460*/  STL.64 [R1+0x2700], R22 ;  /* 0x0027001601007387 */ /* 0x010fe80000100a00 */
[----:B---3--:R0:W-:Y:S04]  /*8b470*/  STL.64 [R1+0x26f8], R20 ;  /* 0x0026f81401007387 */ /* 0x0081e80000100a00 */
        /* <DEDUP_REMOVED lines=13> */
[----:B------:R-:W2:Y:S04]  /*8b550*/  LDL.LU R9, [R1+0x394] ;  /* 0x0003940001097983 */ /* 0x000ea80000300800 */
[----:B------:R-:W2:Y:S04]  /*8b560*/  LDL.LU R10, [R1+0x398] ;  /* 0x00039800010a7983 */ /* 0x000ea80000300800 */
[----:B------:R-:W2:Y:S04]  /*8b570*/  LDL.LU R11, [R1+0x39c] ;  /* 0x00039c00010b7983 */ /* 0x000ea80000300800 */
[----:B-1----:R-:W-:Y:S04]  /*8b580*/  STL.64 [R1+0x420], R4 ;  /* 0x0004200401007387 */ /* 0x002fe80000100a00 */
[----:B------:R0:W-:Y:S04]  /*8b590*/  STL.64 [R1+0x428], R6 ;  /* 0x0004280601007387 */ /* 0x0001e80000100a00 */
[----:B0-----:R-:W2:Y:S04]  /*8b5a0*/  LDL.LU.64 R6, [R1+0x2738] ;  /* 0x0027380001067983 */ /* 0x001ea80000300a00 */
[----:B------:R-:W2:Y:S04]  /*8b5b0*/  LDL.LU.64 R4, [R1+0x2730] ;  /* 0x0027300001047983 */ /* 0x000ea80000300a00 */
[----:B------:R-:W3:Y:S04]  /*8b5c0*/  LDL.LU.64 R14, [R1+0x2728] ;  /* 0x00272800010e7983 */ /* 0x000ee80000300a00 */
[----:B------:R-:W3:Y:S04]  /*8b5d0*/  LDL.LU.64 R12, [R1+0x2720] ;  /* 0x00272000010c7983 */ /* 0x000ee80000300a00 */
[----:B--2---:R0:W-:Y:S04]  /*8b5e0*/  STS.128 [R0+0x80], R4 ;  /* 0x0000800400007388 */ /* 0x0041e80000000c00 */
[----:B0-----:R-:W2:Y:S04]  /*8b5f0*/  LDL.LU.64 R6, [R1+0x2718] ;  /* 0x0027180001067983 */ /* 0x001ea80000300a00 */
[----:B------:R-:W2:Y:S04]  /*8b600*/  LDL.LU.64 R4, [R1+0x2710] ;  /* 0x0027100001047983 */ /* 0x000ea80000300a00 */
[----:B---3--:R0:W-:Y:S04]  /*8b610*/  STS.128 [R0+0x400], R12 ;  /* 0x0004000c00007388 */ /* 0x0081e80000000c00 */
[----:B0-----:R-:W3:Y:S04]  /*8b620*/  LDL.LU R12, [R1+0x2708] ;  /* 0x00270800010c7983 */ /* 0x001ee80000300800 */
        /* <DEDUP_REMOVED lines=16> */
[----:B0-----:R-:W2:Y:S04]  /*8b730*/  LDL.LU R6, [R1+0x160] ;  /* 0x0001600001067983 */ /* 0x001ea80000300800 */
[----:B------:R-:W3:Y:S04]  /*8b740*/  LDL.LU.64 R22, [R1+0x2700] ;  /* 0x0027000001167983 */ /* 0x000ee80000300a00 */
[----:B------:R-:W3:Y:S04]  /*8b750*/  LDL.LU.64 R20, [R1+0x26f8] ;  /* 0x0026f80001147983 */ /* 0x000ee80000300a00 */
[----:B---3--:R0:W-:Y:S04]  /*8b760*/  STS.128 [R0+0x80], R20 ;  /* 0x0000801400007388 */ /* 0x0081e80000000c00 */
[----:B0-----:R-:W3:Y:S04]  /*8b770*/  LDL.LU.64 R22, [R1+0x26f0] ;  /* 0x0026f00001167983 */ /* 0x001ee80000300a00 */
[----:B------:R-:W3:Y:S04]  /*8b780*/  LDL.LU.64 R20, [R1+0x26e8] ;  /* 0x0026e80001147983 */ /* 0x000ee80000300a00 */
[----:B------:R-:W2:Y:S04]  /*8b790*/  LDL R13, [R1+0xfd0] ;  /* 0x000fd000010d7983 */ /* 0x000ea80000100800 */
[----:B---3--:R0:W-:Y:S04]  /*8b7a0*/  STS.128 [R0+0x400], R20 ;  /* 0x0004001400007388 */ /* 0x0081e80000000c00 */
[----:B0-----:R-:W3:Y:S04]  /*8b7b0*/  LDL.LU.64 R22, [R1+0x26e0] ;  /* 0x0026e00001167983 */ /* 0x001ee80000300a00 */
[----:B------:R-:W3:Y:S04]  /*8b7c0*/  LDL.LU.64 R20, [R1+0x26d8] ;  /* 0x0026d80001147983 */ /* 0x000ee80000300a00 */
[----:B------:R-:W-:Y:S04]  /*8b7d0*/  STL [R1+0x2638], R28 ;  /* 0x0026381c01007387 */ /* 0x000fe80000100800 */
        /* <DEDUP_REMOVED lines=9> */
[----:B------:R-:W3:Y:S04]  /*8b870*/  LDL.LU R7, [R1+0xfcc] ;  /* 0x000fcc0001077983 */ /* 0x000ee80000300800 */
[----:B0-----:R-:W-:Y:S04]  /*8b880*/  STL.64 [R1+0x2e0], R20 ;  /* 0x0002e01401007387 */ /* 0x001fe80000100a00 */
[----:B------:R-:W-:Y:S04]  /*8b890*/  STL.64 [R1+0x2e8], R22 ;  /* 0x0002e81601007387 */ /* 0x000fe80000100a00 */
[----:B------:R-:W0:Y:S04]  /*8b8a0*/  LDS.128 R20, [R2] ;  /* 0x0000000002147984 */ /* 0x000e280000000c00 */
[----:B------:R-:W-:Y:S06]  /*8b8b0*/  BAR.SYNC.DEFER_BLOCKING 0x0 ;  /* 0x0000000000007b1d */ /* 0x000fec0000010000 */
[----:B0-----:R-:W-:Y:S04]  /*8b8c0*/  STL.64 [R1+0x2c0], R20 ;  /* 0x0002c01401007387 */ /* 0x001fe80000100a00 */
[----:B------:R0:W-:Y:S04]  /*8b8d0*/  STL.64 [R1+0x2c8], R22 ;  /* 0x0002c81601007387 */ /* 0x0001e80000100a00 */
[----:B0-----:R-:W3:Y:S04]  /*8b8e0*/  LDL.LU.64 R22, [R1+0x26d0] ;  /* 0x0026d00001167983 */ /* 0x001ee80000300a00 */
[----:B------:R-:W3:Y:S04]  /*8b8f0*/  LDL.LU.64 R20, [R1+0x26c8] ;  /* 0x0026c80001147983 */ /* 0x000ee80000300a00 */
[----:B------:R-:W3:Y:S04]  /*8b900*/  LDL.LU R5, [R1+0x120] ;  /* 0x0001200001057983 */ /* 0x000ee80000300800 */
[----:B----4-:R0:W-:Y:S04]  /*8b910*/  STS.128 [R0], R24 ;  /* 0x0000001800007388 */ /* 0x0101e80000000c00 */
[----:B------:R1:W-:Y:S04]  /*8b920*/  STS.128 [R0+0x80], R16 ;  /* 0x0000801000007388 */ /* 0x0003e80000000c00 */
[----:B0-----:R-:W4:Y:S04]  /*8b930*/  LDL.LU R24, [R1+0x26c0] ;  /* 0x0026c00001187983 */ /* 0x001f280000300800 */
[----:B-1----:R-:W4:Y:S04]  /*8b940*/  LDL.LU.64 R18, [R1+0x26b8] ;  /* 0x0026b80001127983 */ /* 0x002f280000300a00 */
[----:B------:R-:W4:Y:S04]  /*8b950*/  LDL.LU R4, [R1+0xe0] ;  /* 0x0000e00001047983 */ /* 0x000f280000300800 */
[----:B------:R-:W4:Y:S04]  /*8b960*/  LDL.LU R25, [R1+0xa0] ;  /* 0x0000a00001197983 */ /* 0x000f280000300800 */
[----:B------:R-:W4:Y:S04]  /*8b970*/  LDL R12, [R1+0xfd4] ;  /* 0x000fd400010c7983 */ /* 0x000f280000100800 */
[----:B------:R-:W4:Y:S04]  /*8b980*/  LDL R28, [R1+0xfd8] ;  /* 0x000fd800011c7983 */ /* 0x000f280000100800 */
[----:B------:R-:W4:Y:S04]  /*8b990*/  LDL R14, [R1+0xfdc] ;  /* 0x000fdc00010e7983 */ /* 0x000f280000100800 */
[----:B------:R-:W4:Y:S04]  /*8b9a0*/  LDL.LU R26, [R1+0x170] ;  /* 0x00017000011a7983 */ /* 0x000f280000300800 */
[----:B------:R0:W-:Y:S01]  /*8b9b0*/  STS.128 [R0+0x480], R8 ;  /* 0x0004800800007388 */ /* 0x0001e20000000c00 */
[----:B--2---:R-:W-:Y:S01]  /*8b9c0*/  ISETP.GE.AND P5, PT, R13, c[0x0][0x178], PT ;  /* 0x00005e000d007a0c */ /* 0x004fe20003fa6270 */
[----:B------:R-:W-:-:S02]  /*8b9d0*/  IMAD.MOV.U32 R16, RZ, RZ, c[0x0][0x194] ;  /* 0x00006500ff107624 */ /* 0x000fc400078e00ff */
[----:B------:R-:W2:Y:S01]  /*8b9e0*/  LDL.LU R27, [R1+0x130] ;  /* 0x00013000011b7983 */ /* 0x000ea20000300800 */
[----:B0-----:R-:W-:Y:S01]  /*8b9f0*/  IMAD R8, R13, c[0x0][0x194], RZ ;  /* 0x000065000d087a24 */ /* 0x001fe200078e02ff */
[C---:B---3--:R-:W-:Y:S02]  /*8ba00*/  ISETP.LT.AND P5, PT, R7.reuse, c[0x0][0x17c], !P5 ;  /* 0x00005f0007007a0c */ /* 0x048fe40006fa1270 */
[----:B------:R0:W-:Y:S04]  /*8ba10*/  STS.128 [R0+0x400], R20 ;  /* 0x0004001400007388 */ /* 0x0001e80000000c00 */
[----:B------:R-:W-:Y:S01]  /*8ba20*/  BAR.SYNC.DEFER_BLOCKING 0x0 ;  /* 0x0000000000007b1d */ /* 0x000fe20000010000 */
[----:B0-----:R-:W-:Y:S01]  /*8ba30*/  LEA R20, P6, R8, c[0x0][0x170], 0x1 ;  /* 0x00005c0008147a11 */ /* 0x001fe200078c08ff */
[----:B------:R-:W-:-:S04]  /*8ba40*/  IMAD R0, R7, c[0x0][0x198], RZ ;  /* 0x0000660007007a24 */ /* 0x000fc800078e02ff */
[----:B------:R-:W3:Y:S01]  /*8ba50*/  LDL.LU R22, [R1+0xf0] ;  /* 0x0000f00001167983 */ /* 0x000ee20000300800 */
[----:B------:R-:W-:Y:S01]  /*8ba60*/  LEA.HI.X.SX32 R21, R8, c[0x0][0x174], 0x1, P6 ;  /* 0x00005d0008157a11 */ /* 0x000fe200030f0eff */
[----:B------:R-:W-:Y:S02]  /*8ba70*/  IMAD R8, R16, 0x80, R8 ;  /* 0x0000008010087824 */ /* 0x000fe400078e0208 */
[----:B------:R-:W3:Y:S02]  /*8ba80*/  LDL.LU R23, [R1+0xb0] ;  /* 0x0000b00001177983 */ /* 0x000ee40000300800 */
[----:B------:R-:W-:Y:S01]  /*8ba90*/  IMAD.WIDE R2, R0, 0x2, R20 ;  /* 0x0000000200027825 */ /* 0x000fe200078e0214 */
[----:B------:R-:W-:-:S04]  /*8baa0*/  LEA R10, P6, R8, c[0x0][0x170], 0x1 ;  /* 0x00005c00080a7a11 */ /* 0x000fc800078c08ff */
[----:B------:R0:W-:Y:S01]  /*8bab0*/  @P5 STG.E.U16 [R2.64], R6 ;  /* 0x0000000602005986 */ /* 0x0001e2000c101506 */
[----:B------:R-:W-:Y:S02]  /*8bac0*/  ISETP.GE.AND P5, PT, R7, c[0x0][0x17c], PT ;  /* 0x00005f0007007a0c */ /* 0x000fe40003fa6270 */
[----:B------:R-:W-:Y:S01]  /*8bad0*/  LEA.HI.X.SX32 R11, R8, c[0x0][0x174], 0x1, P6 ;  /* 0x00005d00080b7a11 */ /* 0x000fe200030f0eff */
[----:B------:R-:W3:Y:S01]  /*8bae0*/  LDL.LU R7, [R1+0x180] ;  /* 0x0001800001077983 */ /* 0x000ee20000300800 */
[----:B----4-:R-:W-:-:S03]  /*8baf0*/  ISETP.LT.AND P6, PT, R12, c[0x0][0x178], !P5 ;  /* 0x00005e000c007a0c */ /* 0x010fc60006fc1270 */
[----:B0-----:R-:W-:-:S10]  /*8bb00*/  IMAD.WIDE R2, R0, 0x2, R10 ;  /* 0x0000000200027825 */ /* 0x001fd400078e020a */
[----:B------:R0:W-:Y:S02]  /*8bb10*/  @P6 STG.E.U16 [R2.64], R5 ;  /* 0x0000000502006986 */ /* 0x0001e4000c101506 */
[----:B0-----:R-:W-:-:S05]  /*8bb20*/  IMAD R2, R16, 0x80, R8 ;  /* 0x0000008010027824 */ /* 0x001fca00078e0208 */
[----:B------:R-:W-:-:S04]  /*8bb30*/  LEA R8, P6, R2, c[0x0][0x170], 0x1 ;  /* 0x00005c0002087a11 */ /* 0x000fc800078c08ff */
[----:B------:R-:W-:Y:S02]  /*8bb40*/  LEA.HI.X.SX32 R9, R2, c[0x0][0x174], 0x1, P6 ;  /* 0x00005d0002097a11 */ /* 0x000fe400030f0eff */
[----:B------:R-:W-:Y:S01]  /*8bb50*/  ISETP.LT.AND P6, PT, R28, c[0x0][0x178], !P5 ;  /* 0x00005e001c007a0c */ /* 0x000fe20006fc1270 */
[----:B------:R-:W-:Y:S02]  /*8bb60*/  IMAD R16, R16, 0x80, R2 ;  /* 0x0000008010107824 */ /* 0x000fe400078e0202 */
[----:B------:R-:W-:Y:S01]  /*8bb70*/  IMAD.WIDE R2, R0, 0x2, R8 ;  /* 0x0000000200027825 */ /* 0x000fe200078e0208 */
[----:B------:R-:W-:-:S09]  /*8bb80*/  ISETP.LT.AND P5, PT, R14, c[0x0][0x178], !P5 ;  /* 0x00005e000e007a0c */ /* 0x000fd20006fa1270 */
[----:B------:R0:W-:Y:S02]  /*8bb90*/  @P6 STG.E.U16 [R2.64], R4 ;  /* 0x0000000402006986 */ /* 0x0001e4000c101506 */
[----:B0-----:R-:W-:-:S04]  /*8bba0*/  LEA R2, P6, R16, c[0x0][0x170], 0x1 ;  /* 0x00005c0010027a11 */ /* 0x001fc800078c08ff */
[----:B------:R-:W-:-:S05]  /*8bbb0*/  LEA.HI.X.SX32 R3, R16, c[0x0][0x174], 0x1, P6 ;  /* 0x00005d0010037a11 */ /* 0x000fca00030f0eff */
[C---:B------:R-:W-:Y:S01]  /*8bbc0*/  IMAD.WIDE R16, R0.reuse, 0x2, R2 ;  /* 0x0000000200107825 */ /* 0x040fe200078e0202 */
[----:B------:R-:W-:-:S04]  /*8bbd0*/  IADD3 R0, R0, c[0x0][0x198], RZ ;  /* 0x0000660000007a10 */ /* 0x000fc80007ffe0ff */
[----:B------:R0:W-:Y:S01]  /*8bbe0*/  @P5 STG.E.U16 [R16.64], R25 ;  /* 0x0000001910005986 */ /* 0x0001e2000c101506 */
[----:B------:R-:W-:Y:S02]  /*8bbf0*/  ISETP.LT.AND P5, PT, R13, c[0x0][0x178], !P4 ;  /* 0x00005e000d007a0c */ /* 0x000fe400067a1270 */
[----:B------:R-:W-:Y:S01]  /*8bc00*/  PRMT R18, R6, 0x7632, R18 ;  /* 0x0000763206127816 */ /* 0x000fe20000000012 */
[----:B0-----:R-:W-:-:S10]  /*8bc10*/  IMAD.WIDE R16, R0, 0x2, R20 ;  /* 0x0000000200107825 */ /* 0x001fd400078e0214 */
[----:B------:R0:W-:Y:S01]  /*8bc20*/  @P5 STG.E.U16 [R16.64], R18 ;  /* 0x0000001210005986 */ /* 0x0001e2000c101506 */
[----:B------:R-:W-:Y:S02]  /*8bc30*/  ISETP.LT.AND P5, PT, R12, c[0x0][0x178], !P4 ;  /* 0x00005e000c007a0c */ /* 0x000fe400067a1270 */
[----:B0-----:R-:W-:Y:S01]  /*8bc40*/  PRMT R18, R5, 0x7632, R18 ;  /* 0x0000763205127816 */ /* 0x001fe20000000012 */
[----:B------:R-:W-:-:S10]  /*8bc50*/  IMAD.WIDE R16, R0, 0x2, R10 ;  /* 0x0000000200107825 */ /* 0x000fd400078e020a */
[----:B------:R0:W-:Y:S01]  /*8bc60*/  @P5 STG.E.U16 [R16.64], R18 ;  /* 0x0000001210005986 */ /* 0x0001e2000c101506 */
[----:B------:R-:W-:Y:S02]  /*8bc70*/  ISETP.LT.AND P5, PT, R28, c[0x0][0x178], !P4 ;  /* 0x00005e001c007a0c */ /* 0x000fe400067a1270 */
[----:B------:R-:W-:Y:S02]  /*8bc80*/  ISETP.LT.AND P4, PT, R14, c[0x0][0x178], !P4 ;  /* 0x00005e000e007a0c */ /* 0x000fe40006781270 */
[----:B0-----:R-:W-:Y:S01]  /*8bc90*/  PRMT R18, R4, 0x7632, R18 ;  /* 0x0000763204127816 */ /* 0x001fe20000000012 */
[C---:B------:R-:W-:Y:S01]  /*8bca0*/  IMAD.WIDE R16, R0.reuse, 0x2, R8 ;  /* 0x0000000200107825 */ /* 0x040fe200078e0208 */
[----:B------:R-:W4:Y:S07]  /*8bcb0*/  LDL.LU R4, [R1+0x140] ;  /* 0x0001400001047983 */ /* 0x000f2e0000300800 */
[----:B------:R0:W-:Y:S02]  /*8bcc0*/  @P5 STG.E.U16 [R16.64], R18 ;  /* 0x0000001210005986 */ /* 0x0001e4000c101506 */
[----:B0-----:R-:W-:Y:S01]  /*8bcd0*/  PRMT R18, R25, 0x7632, R18 ;  /* 0x0000763219127816 */ /* 0x001fe20000000012 */
[C---:B------:R-:W-:Y:S01]  /*8bce0*/  IMAD.WIDE R16, R0.reuse, 0x2, R2 ;  /* 0x0000000200107825 */ /* 0x040fe200078e0202 */
[----:B------:R-:W-:Y:S01]  /*8bcf0*/  IADD3 R0, R0, c[0x0][0x198], RZ ;  /* 0x0000660000007a10 */ /* 0x000fe20007ffe0ff */
[----:B------:R-:W4:Y:S04]  /*8bd00*/  LDL.LU R25, [R1+0x100] ;  /* 0x0001000001197983 */ /* 0x000f280000300800 */
[----:B------:R0:W-:Y:S01]  /*8bd10*/  @P4 STG.E.U16 [R16.64], R18 ;  /* 0x0000001210004986 */ /* 0x0001e2000c101506 */
[----:B------:R-:W-:Y:S01]  /*8bd20*/  ISETP.LT.AND P4, PT, R13, c[0x0][0x178], !P3 ;  /* 0x00005e000d007a0c */ /* 0x000fe20005f81270 */
[----:B0-----:R-:W-:Y:S01]  /*8bd30*/  IMAD.WIDE R16, R0, 0x2, R20 ;  /* 0x0000000200107825 */ /* 0x001fe200078e0214 */
[----:B------:R-:W-:-:S11]  /*8bd40*/  PRMT R18, R26, 0x7632, R18 ;  /* 0x000076321a127816 */ /* 0x000fd60000000012 */
[----:B------:R0:W-:Y:S04]  /*8bd50*/  @P4 STG.E.U16 [R16.64], R26 ;  /* 0x0000001a10004986 */ /* 0x0001e8000c101506 */
[----:B0-----:R-:W4:Y:S01]  /*8bd60*/  LDL.LU R26, [R1+0xc0] ;  /* 0x0000c000011a7983 */ /* 0x001f220000300800 */
[----:B------:R-:W-:Y:S02]  /*8bd70*/  ISETP.LT.AND P5, PT, R12, c[0x0][0x178], !P3 ;  /* 0x00005e000c007a0c */ /* 0x000fe40005fa1270 */
[----:B------:R-:W-:Y:S01]  /*8bd80*/  ISETP.LT.AND P4, PT, R28, c[0x0][0x178], !P3 ;  /* 0x00005e001c007a0c */ /* 0x000fe20005f81270 */
[----:B------:R-:W-:Y:S01]  /*8bd90*/  IMAD.WIDE R16, R0, 0x2, R10 ;  /* 0x0000000200107825 */ /* 0x000fe200078e020a */
[----:B------:R-:W-:Y:S01]  /*8bda0*/  ISETP.LT.AND P3, PT, R14, c[0x0][0x178], !P3 ;  /* 0x00005e000e007a0c */ /* 0x000fe20005f61270 */
[----:B------:R-:W4:Y:S04]  /*8bdb0*/  LDL.LU R6, [R1+0x23fc] ;  /* 0x0023fc0001067983 */ /* 0x000f280000300800 */
[----:B------:R-:W4:Y:S04]  /*8bdc0*/  LDL.LU R5, [R1+0x2400] ;  /* 0x0024000001057983 */ /* 0x000f280000300800 */
[----:B--2---:R0:W-:Y:S02]  /*8bdd0*/  @P5 STG.E.U16 [R16.64], R27 ;  /* 0x0000001b10005986 */ /* 0x0041e4000c101506 */
[----:B0-----:R-:W-:-:S05]  /*8bde0*/  IMAD.WIDE R16, R0, 0x2, R8 ;  /* 0x0000000200107825 */ /* 0x001fca00078e0208 */
[----:B---3--:R0:W-:Y:S02]  /*8bdf0*/  @P4 STG.E.U16 [R16.64], R22 ;  /* 0x0000001610004986 */ /* 0x0081e4000c101506 */
[C---:B0-----:R-:W-:Y:S01]  /*8be00*/  IMAD.WIDE R16, R0.reuse, 0x2, R2 ;  /* 0x0000000200107825 */ /* 0x041fe200078e0202 */
[----:B------:R-:W-:-:S04]  /*8be10*/  IADD3 R0, R0, c[0x0][0x198], RZ ;  /* 0x0000660000007a10 */ /* 0x000fc80007ffe0ff */
[----:B------:R0:W-:Y:S01]  /*8be20*/  @P3 STG.E.U16 [R16.64], R23 ;  /* 0x0000001710003986 */ /* 0x0001e2000c101506 */
[----:B------:R-:W-:Y:S01]  /*8be30*/  ISETP.LT.AND P3, PT, R13, c[0x0][0x178], !P2 ;  /* 0x00005e000d007a0c */ /* 0x000fe20005761270 */
[----:B0-----:R-:W-:-:S12]  /*8be40*/  IMAD.WIDE R16, R0, 0x2, R20 ;  /* 0x0000000200107825 */ /* 0x001fd800078e0214 */
[----:B------:R0:W-:Y:S01]  /*8be50*/  @P3 STG.E.U16 [R16.64], R18 ;  /* 0x0000001210003986 */ /* 0x0001e2000c101506 */
[----:B------:R-:W-:Y:S02]  /*8be60*/  ISETP.LT.AND P3, PT, R12, c[0x0][0x178], !P2 ;  /* 0x00005e000c007a0c */ /* 0x000fe40005761270 */
[----:B0-----:R-:W-:Y:S01]  /*8be70*/  PRMT R18, R27, 0x7632, R18 ;  /* 0x000076321b127816 */ /* 0x001fe20000000012 */
[----:B------:R-:W-:Y:S01]  /*8be80*/  IMAD.WIDE R16, R0, 0x2, R10 ;  /* 0x0000000200107825 */ /* 0x000fe200078e020a */
[----:B------:R-:W2:Y:S09]  /*8be90*/  LDL.LU R27, [R1+0x190] ;  /* 0x00019000011b7983 */ /* 0x000eb20000300800 */
[----:B------:R0:W-:Y:S01]  /*8bea0*/  @P3 STG.E.U16 [R16.64], R18 ;  /* 0x0000001210003986 */ /* 0x0001e2000c101506 */
[----:B------:R-:W-:-:S02]  /*8beb0*/  ISETP.LT.AND P3, PT, R28, c[0x0][0x178], !P2 ;  /* 0x00005e001c007a0c */ /* 0x000fc40005761270 */
[----:B------:R-:W-:Y:S02]  /*8bec0*/  ISETP.LT.AND P2, PT, R14, c[0x0][0x178], !P2 ;  /* 0x00005e000e007a0c */ /* 0x000fe40005741270 */
[----:B0-----:R-:W-:Y:S01]  /*8bed0*/  PRMT R18, R22, 0x7632, R18 ;  /* 0x0000763216127816 */ /* 0x001fe20000000012 */
[C---:B------:R-:W-:Y:S01]  /*8bee0*/  IMAD.WIDE R16, R0.reuse, 0x2, R8 ;  /* 0x0000000200107825 */ /* 0x040fe200078e0208 */
[----:B------:R-:W3:Y:S07]  /*8bef0*/  LDL.LU R22, [R1+0x150] ;  /* 0x0001500001167983 */ /* 0x000eee0000300800 */
[----:B------:R0:W-:Y:S02]  /*8bf00*/  @P3 STG.E.U16 [R16.64], R18 ;  /* 0x0000001210003986 */ /* 0x0001e4000c101506 */
[----:B0-----:R-:W-:Y:S01]  /*8bf10*/  PRMT R18, R23, 0x7632, R18 ;  /* 0x0000763217127816 */ /* 0x001fe20000000012 */
[C---:B------:R-:W-:Y:S01]  /*8bf20*/  IMAD.WIDE R16, R0.reuse, 0x2, R2 ;  /* 0x0000000200107825 */ /* 0x040fe200078e0202 */
[----:B------:R-:W-:Y:S01]  /*8bf30*/  IADD3 R0, R0, c[0x0][0x198], RZ ;  /* 0x0000660000007a10 */ /* 0x000fe20007ffe0ff */
[----:B------:R-:W3:Y:S04]  /*8bf40*/  LDL.LU R23, [R1+0x110] ;  /* 0x0001100001177983 */ /* 0x000ee80000300800 */
[----:B------:R0:W-:Y:S01]  /*8bf50*/  @P2 STG.E.U16 [R16.64], R18 ;  /* 0x0000001210002986 */ /* 0x0001e2000c101506 */
[----:B------:R-:W-:-:S02]  /*8bf60*/  ISETP.LT.AND P2, PT, R13, c[0x0][0x178], !P1 ;  /* 0x00005e000d007a0c */ /* 0x000fc40004f41270 */
[----:B------:R-:W-:Y:S01]  /*8bf70*/  ISETP.LT.AND P3, PT, R12, c[0x0][0x178], !P1 ;  /* 0x00005e000c007a0c */ /* 0x000fe20004f61270 */
[----:B0-----:R-:W-:-:S10]  /*8bf80*/  IMAD.WIDE R16, R0, 0x2, R20 ;  /* 0x0000000200107825 */ /* 0x001fd400078e0214 */
[----:B------:R0:W-:Y:S01]  /*8bf90*/  @P2 STG.E.U16 [R16.64], R7 ;  /* 0x0000000710002986 */ /* 0x0001e2000c101506 */
[----:B------:R-:W-:Y:S02]  /*8bfa0*/  ISETP.LT.AND P2, PT, R28, c[0x0][0x178], !P1 ;  /* 0x00005e001c007a0c */ /* 0x000fe40004f41270 */
[----:B------:R-:W-:Y:S01]  /*8bfb0*/  ISETP.LT.AND P1, PT, R14, c[0x0][0x178], !P1 ;  /* 0x00005e000e007a0c */ /* 0x000fe20004f21270 */
[----:B0-----:R-:W-:Y:S01]  /*8bfc0*/  IMAD.WIDE R16, R0, 0x2, R10 ;  /* 0x0000000200107825 */ /* 0x001fe200078e020a */
[----:B------:R-:W-:-:S04]  /*8bfd0*/  PRMT R18, R7, 0x7632, R18 ;  /* 0x0000763207127816 */ /* 0x000fc80000000012 */
[----:B----4-:R0:W-:Y:S02]  /*8bfe0*/  @P3 STG.E.U16 [R16.64], R4 ;  /* 0x0000000410003986 */ /* 0x0101e4000c101506 */
[----:B0-----:R-:W-:-:S05]  /*8bff0*/  IMAD.WIDE R16, R0, 0x2, R8 ;  /* 0x0000000200107825 */ /* 0x001fca00078e0208 */
[----:B------:R0:W-:Y:S02]  /*8c000*/  @P2 STG.E.U16 [R16.64], R25 ;  /* 0x0000001910002986 */ /* 0x0001e4000c101506 */
[C---:B0-----:R-:W-:Y:S01]  /*8c010*/  IMAD.WIDE R16, R0.reuse, 0x2, R2 ;  /* 0x0000000200107825 */ /* 0x041fe200078e0202 */
[----:B------:R-:W-:-:S04]  /*8c020*/  IADD3 R0, R0, c[0x0][0x198], RZ ;  /* 0x0000660000007a10 */ /* 0x000fc80007ffe0ff */
[----:B------:R0:W-:Y:S01]  /*8c030*/  @P1 STG.E.U16 [R16.64], R26 ;  /* 0x0000001a10001986 */ /* 0x0001e2000c101506 */
[----:B------:R-:W-:Y:S01]  /*8c040*/  ISETP.LT.AND P1, PT, R13, c[0x0][0x178], !P0 ;  /* 0x00005e000d007a0c */ /* 0x000fe20004721270 */
[----:B0-----:R-:W-:-:S12]  /*8c050*/  IMAD.WIDE R16, R0, 0x2, R20 ;  /* 0x0000000200107825 */ /* 0x001fd800078e0214 */
[----:B------:R0:W-:Y:S02]  /*8c060*/  @P1 STG.E.U16 [R16.64], R18 ;  /* 0x0000001210001986 */ /* 0x0001e4000c101506 */
[----:B0-----:R-:W-:Y:S02]  /*8c070*/  PRMT R18, R4, 0x7632, R18 ;  /* 0x0000763204127816 */ /* 0x001fe40000000012 */
[----:B------:R-:W4:Y:S01]  /*8c080*/  LDL.LU R4, [R1+0x2404] ;  /* 0x0024040001047983 */ /* 0x000f220000300800 */
[----:B------:R-:W-:Y:S01]  /*8c090*/  ISETP.LT.AND P1, PT, R12, c[0x0][0x178], !P0 ;  /* 0x00005e000c007a0c */ /* 0x000fe20004721270 */
[----:B------:R-:W-:-:S12]  /*8c0a0*/  IMAD.WIDE R16, R0, 0x2, R10 ;  /* 0x0000000200107825 */ /* 0x000fd800078e020a */
[----:B------:R0:W-:Y:S01]  /*8c0b0*/  @P1 STG.E.U16 [R16.64], R18 ;  /* 0x0000001210001986 */ /* 0x0001e2000c101506 */
[----:B------:R-:W-:Y:S02]  /*8c0c0*/  ISETP.LT.AND P1, PT, R28, c[0x0][0x178], !P0 ;  /* 0x00005e001c007a0c */ /* 0x000fe40004721270 */
[----:B------:R-:W-:Y:S02]  /*8c0d0*/  ISETP.LT.AND P0, PT, R14, c[0x0][0x178], !P0 ;  /* 0x00005e000e007a0c */ /* 0x000fe40004701270 */
[----:B0-----:R-:W-:Y:S01]  /*8c0e0*/  PRMT R18, R25, 0x7632, R18 ;  /* 0x0000763219127816 */ /* 0x001fe20000000012 */
[----:B------:R-:W-:-:S08]  /*8c0f0*/  IMAD.WIDE R16, R0, 0x2, R8 ;  /* 0x0000000200107825 */ /* 0x000fd000078e0208 */
[----:B------:R0:W-:Y:S02]  /*8c100*/  @P1 STG.E.U16 [R16.64], R18 ;  /* 0x0000001210001986 */ /* 0x0001e4000c101506 */
[----:B0-----:R-:W-:Y:S01]  /*8c110*/  PRMT R18, R26, 0x7632, R18 ;  /* 0x000076321a127816 */ /* 0x001fe20000000012 */
[----:B------:R-:W-:-:S05]  /*8c120*/  IMAD.WIDE R16, R0, 0x2, R2 ;  /* 0x0000000200107825 */ /* 0x000fca00078e0202 */
[----:B------:R0:W-:Y:S01]  /*8c130*/  @P0 STG.E.U16 [R16.64], R18 ;  /* 0x0000001210000986 */ /* 0x0001e2000c101506 */
[----:B------:R-:W-:-:S04]  /*8c140*/  ISETP.GE.AND P0, PT, R6, c[0x0][0x17c], PT ;  /* 0x00005f0006007a0c */ /* 0x000fc80003f06270 */
[----:B------:R-:W-:Y:S02]  /*8c150*/  ISETP.LT.AND P1, PT, R13, c[0x0][0x178], !P0 ;  /* 0x00005e000d007a0c */ /* 0x000fe40004721270 */
[----:B------:R-:W-:Y:S02]  /*8c160*/  IADD3 R0, R0, c[0x0][0x198], RZ ;  /* 0x0000660000007a10 */ /* 0x000fe40007ffe0ff */
[----:B------:R-:W-:-:S03]  /*8c170*/  ISETP.LT.AND P2, PT, R12, c[0x0][0x178], !P0 ;  /* 0x00005e000c007a0c */ /* 0x000fc60004741270 */
[----:B0-----:R-:W-:Y:S01]  /*8c180*/  IMAD.WIDE R16, R0, 0x2, R20 ;  /* 0x0000000200107825 */ /* 0x001fe200078e0214 */
[----:B------:R-:W-:Y:S02]  /*8c190*/  ISETP.LT.AND P3, PT, R28, c[0x0][0x178], !P0 ;  /* 0x00005e001c007a0c */ /* 0x000fe40004761270 */
[----:B------:R-:W-:-:S03]  /*8c1a0*/  PRMT R19, R29, 0x7632, R19 ;  /* 0x000076321d137816 */ /* 0x000fc60000000013 */
[----:B--2---:R0:W-:Y:S01]  /*8c1b0*/  @P1 STG.E.U16 [R16.64], R27 ;  /* 0x0000001b10001986 */ /* 0x0041e2000c101506 */
[----:B------:R-:W-:Y:S01]  /*8c1c0*/  ISETP.LT.AND P1, PT, R14, c[0x0][0x178], !P0 ;  /* 0x00005e000e007a0c */ /* 0x000fe20004721270 */
[----:B0-----:R-:W-:-:S05]  /*8c1d0*/  IMAD.WIDE R16, R0, 0x2, R10 ;  /* 0x0000000200107825 */ /* 0x001fca00078e020a */
[----:B---3--:R0:W-:Y:S01]  /*8c1e0*/  @P2 STG.E.U16 [R16.64], R22 ;  /* 0x0000001610002986 */ /* 0x0081e2000c101506 */
[----:B------:R-:W-:-:S03]  /*8c1f0*/  ISETP.GE.AND P0, PT, R5, c[0x0][0x17c], PT ;  /* 0x00005f0005007a0c */ /* 0x000fc60003f06270 */
[----:B------:R-:W2:Y:S01]  /*8c200*/  LDL.LU R5, [R1+0x2408] ;  /* 0x0024080001057983 */ /* 0x000ea20000300800 */
[----:B------:R-:W-:-:S03]  /*8c210*/  PRMT R18, R27, 0x7632, R18 ;  /* 0x000076321b127816 */ /* 0x000fc60000000012 */
[----:B------:R-:W3:Y:S01]  /*8c220*/  LDL.LU R25, [R1+0x124] ;  /* 0x0001240001197983 */ /* 0x000ee20000300800 */
[----:B0-----:R-:W-:-:S05]  /*8c230*/  IMAD.WIDE R16, R0, 0x2, R8 ;  /* 0x0000000200107825 */ /* 0x001fca00078e0208 */
[----:B------:R0:W-:Y:S02]  /*8c240*/  @P3 STG.E.U16 [R16.64], R23 ;  /* 0x0000001710003986 */ /* 0x0001e4000c101506 */
[----:B0-----:R-:W-:-:S05]  /*8c250*/  IMAD.WIDE R16, R0, 0x2, R2 ;  /* 0x0000000200107825 */ /* 0x001fca00078e0202 */
[----:B------:R0:W-:Y:S01]  /*8c260*/  @P1 STG.E.U16 [R16.64], R29 ;  /* 0x0000001d10001986 */ /* 0x0001e2000c101506 */
[----:B----4-:R-:W-:-:S03]  /*8c270*/  ISETP.GE.AND P2, PT, R4, c[0x0][0x17c], PT ;  /* 0x00005f0004007a0c */ /* 0x010fc60003f46270 */
[----:B------:R-:W4:Y:S04]  /*8c280*/  LDL.LU R4, [R1+0x240c] ;  /* 0x00240c0001047983 */ /* 0x000f280000300800 */
[----:B------:R-:W3:Y:S04]  /*8c290*/  LDL.LU R26, [R1+0xe4] ;  /* 0x0000e400011a7983 */ /* 0x000ee80000300800 */
[----:B------:R-:W3:Y:S04]  /*8c2a0*/  LDL.LU R27, [R1+0xa4] ;  /* 0x0000a400011b7983 */ /* 0x000ee80000300800 */
[----:B0-----:R-:W3:Y:S01]  /*8c2b0*/  LDL.LU R29, [R1+0x26b4] ;  /* 0x0026b400011d7983 */ /* 0x001ee20000300800 */
[----:B------:R-:W-:-:S02]  /*8c2c0*/  ISETP.LT.AND P1, PT, R13, c[0x0][0x178], !P0 ;  /* 0x00005e000d007a0c */ /* 0x000fc40004721270 */
[----:B------:R-:W-:Y:S01]  /*8c2d0*/  IADD3 R0, R0, c[0x0][0x198], RZ ;  /* 0x0000660000007a10 */ /* 0x000fe20007ffe0ff */
[----:B------:R-:W3:Y:S04]  /*8c2e0*/  LDL.LU R6, [R1+0x2410] ;  /* 0x0024100001067983 */ /* 0x000ee80000300800 */
[----:B------:R-:W-:-:S06]  /*8c2f0*/  IMAD.WIDE R16, R0, 0x2, R20 ;  /* 0x0000000200107825 */ /* 0x000fcc00078e0214 */
[----:B------:R0:W-:Y:S01]  /*8c300*/  @P1 STG.E.U16 [R16.64], R18 ;  /* 0x0000001210001986 */ /* 0x0001e2000c101506 */
[----:B------:R-:W-:Y:S02]  /*8c310*/  ISETP.LT.AND P1, PT, R12, c[0x0][0x178], !P0 ;  /* 0x00005e000c007a0c */ /* 0x000fe40004721270 */
[----:B0-----:R-:W-:Y:S01]  /*8c320*/  PRMT R18, R22, 0x7632, R18 ;  /* 0x0000763216127816 */ /* 0x001fe20000000012 */
[----:B------:R-:W-:-:S10]  /*8c330*/  IMAD.WIDE R16, R0, 0x2, R10 ;  /* 0x0000000200107825 */ /* 0x000fd400078e020a */
[----:B------:R0:W-:Y:S01]  /*8c340*/  @P1 STG.E.U16 [R16.64], R18 ;  /* 0x0000001210001986 */ /* 0x0001e2000c101506 */
[----:B------:R-:W-:Y:S02]  /*8c350*/  ISETP.LT.AND P1, PT, R28, c[0x0][0x178], !P0 ;  /* 0x00005e001c007a0c */ /* 0x000fe40004721270 */
[----:B------:R-:W-:Y:S02]  /*8c360*/  ISETP.LT.AND P0, PT, R14, c[0x0][0x178], !P0 ;  /* 0x00005e000e007a0c */ /* 0x000fe40004701270 */
[----:B------:R-:W-:Y:S02]  /*8c370*/  ISETP.LT.AND P5, PT, R13, c[0x0][0x178], !P2 ;  /* 0x00005e000d007a0c */ /* 0x000fe400057a1270 */
[----:B0-----:R-:W-:Y:S01]  /*8c380*/  PRMT R18, R23, 0x7632, R18 ;  /* 0x0000763217127816 */ /* 0x001fe20000000012 */
[----:B------:R-:W-:-:S06]  /*8c390*/  IMAD.WIDE R16, R0, 0x2, R8 ;  /* 0x0000000200107825 */ /* 0x000fcc00078e0208 */
[----:B------:R0:W-:Y:S02]  /*8c3a0*/  @P1 STG.E.U16 [R16.64], R18 ;  /* 0x0000001210001986 */ /* 0x0001e4000c101506 */
[C---:B0-----:R-:W-:Y:S01]  /*8c3b0*/  IMAD.WIDE R16, R0.reuse, 0x2, R2 ;  /* 0x0000000200107825 */ /* 0x041fe200078e0202 */
[----:B------:R-:W-:-:S04]  /*8c3c0*/  IADD3 R18, R0, c[0x0][0x198], RZ ;  /* 0x0000660000127a10 */ /* 0x000fc80007ffe0ff */
[----:B------:R0:W-:Y:S02]  /*8c3d0*/  @P0 STG.E.U16 [R16.64], R19 ;  /* 0x0000001310000986 */ /* 0x0001e4000c101506 */
[----:B0-----:R-:W-:Y:S01]  /*8c3e0*/  IMAD.WIDE R16, R18, 0x2, R20 ;  /* 0x0000000212107825 */ /* 0x001fe200078e0214 */
[----:B--2---:R-:W-:Y:S02]  /*8c3f0*/  ISETP.GE.AND P1, PT, R5, c[0x0][0x17c], PT ;  /* 0x00005f0005007a0c */ /* 0x004fe40003f26270 */
[----:B------:R-:W2:Y:S01]  /*8c400*/  LDL.LU R5, [R1+0x174] ;  /* 0x0001740001057983 */ /* 0x000ea20000300800 */
[----:B----4-:R-:W-:-:S03]  /*8c410*/  ISETP.GE.AND P0, PT, R4, c[0x0][0x17c], PT ;  /* 0x00005f0004007a0c */ /* 0x010fc60003f06270 */
[----:B------:R-:W4:Y:S04]  /*8c420*/  LDL.LU R4, [R1+0x134] ;  /* 0x0001340001047983 */ /* 0x000f280000300800 */
[----:B---3--:R0:W-:Y:S01]  /*8c430*/  @P5 STG.E.U16 [R16.64], R29 ;  /* 0x0000001d10005986 */ /* 0x0081e2000c101506 */
[----:B------:R-:W-:-:S03]  /*8c440*/  PRMT R24, R29, 0x7632, R24 ;  /* 0x000076321d187816 */ /* 0x000fc60000000018 */
[----:B0-----:R-:W3:Y:S04]  /*8c450*/  LDL.LU R29, [R1+0x26b0] ;  /* 0x0026b000011d7983 */ /* 0x001ee80000300800 */
[----:B------:R-:W2:Y:S04]  /*8c460*/  LDL.LU R15, [R1+0x2414] ;  /* 0x00241400010f7983 */ /* 0x000ea80000300800 */
[----:B------:R-:W2:Y:S01]  /*8c470*/  LDL.LU R7, [R1+0x2418] ;  /* 0x0024180001077983 */ /* 0x000ea20000300800 */
[----:B------:R-:W-:Y:S01]  /*8c480*/  ISETP.LT.AND P3, PT, R12, c[0x0][0x178], !P2 ;  /* 0x00005e000c007a0c */ /* 0x000fe20005761270 */
[----:B------:R-:W-:Y:S01]  /*8c490*/  IMAD.WIDE R22, R18, 0x2, R10 ;  /* 0x0000000212167825 */ /* 0x000fe200078e020a */
[----:B------:R-:W-:-:S02]  /*8c4a0*/  ISETP.LT.AND P4, PT, R28, c[0x0][0x178], !P2 ;  /* 0x00005e001c007a0c */ /* 0x000fc40005781270 */
[----:B------:R-:W-:Y:S02]  /*8c4b0*/  ISETP.LT.AND P2, PT, R14, c[0x0][0x178], !P2 ;  /* 0x00005e000e007a0c */ /* 0x000fe40005741270 */
[----:B------:R-:W-:Y:S01]  /*8c4c0*/  ISETP.LT.AND P5, PT, R13, c[0x0][0x178], !P1 ;  /* 0x00005e000d007a0c */ /* 0x000fe20004fa1270 */
[C---:B------:R-:W-:Y:S01]  /*8c4d0*/  IMAD.WIDE R16, R18.reuse, 0x2, R8 ;  /* 0x0000000212107825 */ /* 0x040fe200078e0208 */
[----:B------:R-:W-:-:S05]  /*8c4e0*/  IADD3 R0, R18, c[0x0][0x198], RZ ;  /* 0x0000660012007a10 */ /* 0x000fca0007ffe0ff */
[----:B------:R0:W-:Y:S01]  /*8c4f0*/  @P3 STG.E.U16 [R22.64], R25 ;  /* 0x0000001916003986 */ /* 0x0001e2000c101506 */
[----:B------:R-:W-:Y:S01]  /*8c500*/  ISETP.LT.AND P3, PT, R12, c[0x0][0x178], !P1 ;  /* 0x00005e000c007a0c */ /* 0x000fe20004f61270 */
[----:B------:R-:W-:Y:S02]  /*8c510*/  IMAD.WIDE R18, R18, 0x2, R2 ;  /* 0x0000000212127825 */ /* 0x000fe400078e0202 */
[----:B------:R1:W-:Y:S04]  /*8c520*/  @P4 STG.E.U16 [R16.64], R26 ;  /* 0x0000001a10004986 */ /* 0x0003e8000c101506 */
[----:B------:R1:W-:Y:S01]  /*8c530*/  @P2 STG.E.U16 [R18.64], R27 ;  /* 0x0000001b12002986 */ /* 0x0003e2000c101506 */
[----:B0-----:R-:W-:Y:S01]  /*8c540*/  IMAD.WIDE R22, R0, 0x2, R20 ;  /* 0x0000000200167825 */ /* 0x001fe200078e0214 */
[----:B------:R-:W-:-:S03]  /*8c550*/  ISETP.LT.AND P2, PT, R28, c[0x0][0x178], !P1 ;  /* 0x00005e001c007a0c */ /* 0x000fc60004f41270 */
[----:B-1----:R-:W-:Y:S01]  /*8c560*/  IMAD.WIDE R16, R0, 0x2, R10 ;  /* 0x0000000200107825 */ /* 0x002fe200078e020a */
[----:B------:R-:W-:Y:S01]  /*8c570*/  PRMT R18, R25, 0x7632, R18 ;  /* 0x0000763219127816 */ /* 0x000fe20000000012 */
[----:B------:R0:W-:Y:S01]  /*8c580*/  @P5 STG.E.U16 [R22.64], R24 ;  /* 0x0000001816005986 */ /* 0x0001e2000c101506 */
[----:B------:R-:W-:Y:S02]  /*8c590*/  ISETP.LT.AND P1, PT, R14, c[0x0][0x178], !P1 ;  /* 0x00005e000e007a0c */ /* 0x000fe40004f21270 */
[----:B------:R-:W-:Y:S01]  /*8c5a0*/  ISETP.LT.AND P4, PT, R13, c[0x0][0x178], !P0 ;  /* 0x00005e000d007a0c */ /* 0x000fe20004781270 */
[----:B------:R1:W-:Y:S01]  /*8c5b0*/  @P3 STG.E.U16 [R16.64], R18 ;  /* 0x0000001210003986 */ /* 0x0003e2000c101506 */
[----:B------:R-:W-:Y:S02]  /*8c5c0*/  ISETP.LT.AND P3, PT, R12, c[0x0][0x178], !P0 ;  /* 0x00005e000c007a0c */ /* 0x000fe40004761270 */
[----:B------:R-:W-:Y:S02]  /*8c5d0*/  ISETP.GE.AND P6, PT, R6, c[0x0][0x17c], PT ;  /* 0x00005f0006007a0c */ /* 0x000fe40003fc6270 */
[----:B------:R-:W4:Y:S01]  /*8c5e0*/  LDL.LU R6, [R1+0xb4] ;  /* 0x0000b40001067983 */ /* 0x000f220000300800 */
[C---:B0-----:R-:W-:Y:S01]  /*8c5f0*/  IMAD.WIDE R22, R0.reuse, 0x2, R2 ;  /* 0x0000000200167825 */ /* 0x041fe200078e0202 */
[----:B-1----:R-:W-:-:S03]  /*8c600*/  IADD3 R16, R0, c[0x0][0x198], RZ ;  /* 0x0000660000107a10 */ /* 0x002fc60007ffe0ff */
[----:B------:R-:W-:Y:S01]  /*8c610*/  IMAD.WIDE R18, R0, 0x2, R8 ;  /* 0x0000000200127825 */ /* 0x000fe200078e0208 */
[----:B------:R-:W-:-:S03]  /*8c620*/  PRMT R17, R27, 0x7632, R17 ;  /* 0x000076321b117816 */ /* 0x000fc60000000011 */
[----:B------:R-:W-:Y:S01]  /*8c630*/  IMAD.WIDE R24, R16, 0x2, R20 ;  /* 0x0000000210187825 */ /* 0x000fe200078e0214 */
[----:B---3--:R-:W-:-:S03]  /*8c640*/  PRMT R29, R26, 0x7632, R29 ;  /* 0x000076321a1d7816 */ /* 0x008fc6000000001d */
[----:B------:R-:W-:Y:S02]  /*8c650*/  IMAD.WIDE R26, R16, 0x2, R10 ;  /* 0x00000002101a7825 */ /* 0x000fe400078e020a */
[----:B------:R-:W-:Y:S04]  /*8c660*/  @P2 STG.E.U16 [R18.64], R29 ;  /* 0x0000001d12002986 */ /* 0x000fe8000c101506 */
[----:B------:R-:W-:Y:S01]  /*8c670*/  @P1 STG.E.U16 [R22.64], R17 ;  /* 0x0000001116001986 */ /* 0x000fe2000c101506 */
[----:B--2---:R-:W-:-:S03]  /*8c680*/  ISETP.GE.AND P2, PT, R7, c[0x0][0x17c], PT ;  /* 0x00005f0007007a0c */ /* 0x004fc60003f46270 */
[----:B------:R-:W-:Y:S01]  /*8c690*/  @P4 STG.E.U16 [R24.64], R5 ;  /* 0x0000000518004986 */ /* 0x000fe2000c101506 */
[----:B------:R-:W-:-:S03]  /*8c6a0*/  ISETP.GE.AND P5, PT, R15, c[0x0][0x17c], PT ;  /* 0x00005f000f007a0c */ /* 0x000fc60003fa6270 */
[----:B------:R0:W-:Y:S04]  /*8c6b0*/  STL [R1+0x26a4], R29 ;  /* 0x0026a41d01007387 */ /* 0x0001e80000100800 */
[----:B----4-:R1:W-:Y:S04]  /*8c6c0*/  @P3 STG.E.U16 [R26.64], R4 ;  /* 0x000000041a003986 */ /* 0x0103e8000c101506 */
[----:B0-----:R-:W2:Y:S01]  /*8c6d0*/  LDL.LU R29, [R1+0x144] ;  /* 0x00014400011d7983 */ /* 0x001ea20000300800 */
[----:B-1----:R-:W-:-:S03]  /*8c6e0*/  PRMT R27, R5, 0x7632, R27 ;  /* 0x00007632051b7816 */ /* 0x002fc6000000001b */
[----:B------:R-:W3:Y:S04]  /*8c6f0*/  LDL.LU R5, [R1+0x184] ;  /* 0x0001840001057983 */ /* 0x000ee80000300800 */
[----:B------:R-:W4:Y:S04]  /*8c700*/  LDL.LU R7, [R1+0x241c] ;  /* 0x00241c0001077983 */ /* 0x000f280000300800 */
[----:B------:R-:W2:Y:S01]  /*8c710*/  LDL.LU R15, [R1+0x104] ;  /* 0x00010400010f7983 */ /* 0x000ea20000300800 */
[----:B------:R-:W-:Y:S02]  /*8c720*/  ISETP.LT.AND P4, PT, R28, c[0x0][0x178], !P0 ;  /* 0x00005e001c007a0c */ /* 0x000fe40004781270 */
[----:B------:R-:W-:Y:S01]  /*8c730*/  ISETP.LT.AND P0, PT, R14, c[0x0][0x178], !P0 ;  /* 0x00005e000e007a0c */ /* 0x000fe20004701270 */
[C---:B------:R-:W-:Y:S01]  /*8c740*/  IMAD.WIDE R18, R16.reuse, 0x2, R8 ;  /* 0x0000000210127825 */ /* 0x040fe200078e0208 */
[----:B--2---:R0:W-:Y:S04]  /*8c750*/  STL [R1+0x26ac], R15 ;  /* 0x0026ac0f01007387 */ /* 0x0041e80000100800 */
[----:B0-----:R-:W2:Y:S01]  /*8c760*/  LDL.LU R15, [R1+0xf4] ;  /* 0x0000f400010f7983 */ /* 0x001ea20000300800 */
[C---:B------:R-:W-:Y:S01]  /*8c770*/  IADD3 R0, R16.reuse, c[0x0][0x198], RZ ;  /* 0x0000660010007a10 */ /* 0x040fe20007ffe0ff */
[----:B------:R-:W-:Y:S01]  /*8c780*/  IMAD.WIDE R16, R16, 0x2, R2 ;  /* 0x0000000210107825 */ /* 0x000fe200078e0202 */
[----:B------:R-:W-:-:S02]  /*8c790*/  PRMT R26, R4, 0x7632, R26 ;  /* 0x00007632041a7816 */ /* 0x000fc4000000001a */
[----:B------:R-:W3:Y:S01]  /*8c7a0*/  LDL.LU R4, [R1+0xc4] ;  /* 0x0000c40001047983 */ /* 0x000ee20000300800 */
[----:B------:R-:W-:Y:S02]  /*8c7b0*/  ISETP.LT.AND P1, PT, R13, c[0x0][0x178], !P6 ;  /* 0x00005e000d007a0c */ /* 0x000fe40007721270 */
[----:B------:R-:W-:Y:S01]  /*8c7c0*/  ISETP.LT.AND P3, PT, R12, c[0x0][0x178], !P6 ;  /* 0x00005e000c007a0c */ /* 0x000fe20007761270 */
[----:B------:R-:W-:Y:S01]  /*8c7d0*/  IMAD.WIDE R22, R0, 0x2, R20 ;  /* 0x0000000200167825 */ /* 0x000fe200078e0214 */
[----:B--2---:R-:W-:Y:S04]  /*8c7e0*/  @P4 STG.E.U16 [R18.64], R15 ;  /* 0x0000000f12004986 */ /* 0x004fe8000c101506 */
[----:B------:R0:W-:Y:S02]  /*8c7f0*/  @P0 STG.E.U16 [R16.64], R6 ;  /* 0x0000000610000986 */ /* 0x0001e4000c101506 */
[----:B0-----:R-:W-:-:S02]  /*8c800*/  PRMT R17, R15, 0x7632, R17 ;  /* 0x000076320f117816 */ /* 0x001fc40000000011 */
[----:B------:R-:W2:Y:S01]  /*8c810*/  LDL.LU R15, [R1+0x2420] ;  /* 0x00242000010f7983 */ /* 0x000ea20000300800 */
[----:B------:R-:W-:Y:S02]  /*8c820*/  ISETP.LT.AND P4, PT, R28, c[0x0][0x178], !P6 ;  /* 0x00005e001c007a0c */ /* 0x000fe40007781270 */
[----:B------:R-:W-:Y:S01]  /*8c830*/  ISETP.LT.AND P6, PT, R14, c[0x0][0x178], !P6 ;  /* 0x00005e000e007a0c */ /* 0x000fe200077c1270 */
[----:B------:R-:W-:Y:S01]  /*8c840*/  IMAD.WIDE R24, R0, 0x2, R10 ;  /* 0x0000000200187825 */ /* 0x000fe200078e020a */
[----:B------:R-:W-:Y:S01]  /*8c850*/  ISETP.LT.AND P0, PT, R13, c[0x0][0x178], !P5 ;  /* 0x00005e000d007a0c */ /* 0x000fe20006f01270 */
[----:B------:R0:W-:Y:S01]  /*8c860*/  @P1 STG.E.U16 [R22.64], R27 ;  /* 0x0000001b16001986 */ /* 0x0001e2000c101506 */
[----:B------:R-:W-:Y:S01]  /*8c870*/  ISETP.LT.AND P1, PT, R12, c[0x0][0x178], !P5 ;  /* 0x00005e000c007a0c */ /* 0x000fe20006f21270 */
[C---:B------:R-:W-:Y:S01]  /*8c880*/  IMAD.WIDE R18, R0.reuse, 0x2, R8 ;  /* 0x0000000200127825 */ /* 0x040fe200078e0208 */
[C---:B------:R-:W-:Y:S01]  /*8c890*/  IADD3 R16, R0.reuse, c[0x0][0x198], RZ ;  /* 0x0000660000107a10 */ /* 0x040fe20007ffe0ff */
[----:B------:R1:W-:Y:S04]  /*8c8a0*/  @P3 STG.E.U16 [R24.64], R26 ;  /* 0x0000001a18003986 */ /* 0x0003e8000c101506 */
[----:B------:R3:W-:Y:S01]  /*8c8b0*/  @P4 STG.E.U16 [R18.64], R17 ;  /* 0x0000001112004986 */ /* 0x0007e2000c101506 */
[----:B0-----:R-:W-:Y:S01]  /*8c8c0*/  IMAD.WIDE R22, R0, 0x2, R2 ;  /* 0x0000000200167825 */ /* 0x001fe200078e0202 */
[----:B-1----:R-:W-:-:S03]  /*8c8d0*/  PRMT R26, R6, 0x7632, R26 ;  /* 0x00007632061a7816 */ /* 0x002fc6000000001a */
[----:B------:R-:W-:-:S04]  /*8c8e0*/  IMAD.WIDE R24, R16, 0x2, R10 ;  /* 0x0000000210187825 */ /* 0x000fc800078e020a */
[----:B---3--:R-:W-:Y:S01]  /*8c8f0*/  IMAD.WIDE R18, R16, 0x2, R20 ;  /* 0x0000000210127825 */ /* 0x008fe200078e0214 */
[----:B------:R-:W-:Y:S01]  /*8c900*/  @P6 STG.E.U16 [R22.64], R26 ;  /* 0x0000001a16006986 */ /* 0x000fe2000c101506 */
[----:B------:R-:W-:Y:S02]  /*8c910*/  PRMT R0, R5, 0x7632, R0 ;  /* 0x0000763205007816 */ /* 0x000fe40000000000 */
[----:B----4-:R-:W-:Y:S01]  /*8c920*/  ISETP.GE.AND P3, PT, R7, c[0x0][0x17c], PT ;  /* 0x00005f0007007a0c */ /* 0x010fe20003f66270 */
[----:B------:R0:W-:Y:S04]  /*8c930*/  @P0 STG.E.U16 [R18.64], R5 ;  /* 0x0000000512000986 */ /* 0x0001e8000c101506 */
[----:B------:R1:W-:Y:S04]  /*8c940*/  @P1 STG.E.U16 [R24.64], R29 ;  /* 0x0000001d18001986 */ /* 0x0003e8000c101506 */
[----:B0-----:R-:W3:Y:S04]  /*8c950*/  LDL.LU R5, [R1+0x2424] ;  /* 0x0024240001057983 */ /* 0x001ee80000300800 */
[----:B------:R-:W4:Y:S04]  /*8c960*/  LDL.LU R7, [R1+0x194] ;  /* 0x0001940001077983 */ /* 0x000f280000300800 */
[----:B------:R-:W3:Y:S01]  /*8c970*/  LDL.LU R6, [R1+0x154] ;  /* 0x0001540001067983 */ /* 0x000ee20000300800 */
[----:B--2---:R-:W-:-:S03]  /*8c980*/  ISETP.GE.AND P1, PT, R15, c[0x0][0x17c], PT ;  /* 0x00005f000f007a0c */ /* 0x004fc60003f26270 */
[----:B------:R-:W2:Y:S01]  /*8c990*/  LDL.LU R15, [R1+0x26ac] ;  /* 0x0026ac00010f7983 */ /* 0x000ea20000300800 */
[----:B------:R-:W-:Y:S02]  /*8c9a0*/  ISETP.LT.AND P4, PT, R28, c[0x0][0x178], !P5 ;  /* 0x00005e001c007a0c */ /* 0x000fe40006f81270 */
[----:B------:R-:W-:Y:S02]  /*8c9b0*/  ISETP.LT.AND P5, PT, R14, c[0x0][0x178], !P5 ;  /* 0x00005e000e007a0c */ /* 0x000fe40006fa1270 */
[----:B------:R-:W-:Y:S02]  /*8c9c0*/  ISETP.LT.AND P6, PT, R13, c[0x0][0x178], !P2 ;  /* 0x00005e000d007a0c */ /* 0x000fe400057c1270 */
[C---:B------:R-:W-:Y:S01]  /*8c9d0*/  IADD3 R17, R16.reuse, c[0x0][0x198], RZ ;  /* 0x0000660010117a10 */ /* 0x040fe20007ffe0ff */
[----:B------:R-:W-:Y:S01]  /*8c9e0*/  IMAD.WIDE R18, R16, 0x2, R8 ;  /* 0x0000000210127825 */ /* 0x000fe200078e0208 */
[----:B------:R-:W-:-:S03]  /*8c9f0*/  ISETP.LT.AND P0, PT, R12, c[0x0][0x178], !P2 ;  /* 0x00005e000c007a0c */ /* 0x000fc60005701270 */
[----:B------:R-:W-:-:S04]  /*8ca00*/  IMAD.WIDE R22, R16, 0x2, R2 ;  /* 0x0000000210167825 */ /* 0x000fc800078e0202 */
[----:B-1----:R-:W-:Y:S01]  /*8ca10*/  IMAD.WIDE R24, R17, 0x2, R20 ;  /* 0x0000000211187825 */ /* 0x002fe200078e0214 */
[----:B--2---:R-:W-:Y:S04]  /*8ca20*/  @P4 STG.E.U16 [R18.64], R15 ;  /* 0x0000000f12004986 */ /* 0x004fe8000c101506 */
[----:B------:R0:W-:Y:S04]  /*8ca30*/  @P5 STG.E.U16 [R22.64], R4 ;  /* 0x0000000416005986 */ /* 0x0001e8000c101506 */
[----:B------:R1:W-:Y:S01]  /*8ca40*/  @P6 STG.E.U16 [R24.64], R0 ;  /* 0x0000000018006986 */ /* 0x0003e2000c101506 */
[----:B------:R-:W-:Y:S01]  /*8ca50*/  PRMT R16, R15, 0x7632, R16 ;  /* 0x000076320f107816 */ /* 0x000fe20000000010 */
[----:B0-----:R-:W-:Y:S01]  /*8ca60*/  IMAD.WIDE R22, R17, 0x2, R10 ;  /* 0x0000000211167825 */ /* 0x001fe200078e020a */
[----:B-1----:R-:W-:-:S02]  /*8ca70*/  PRMT R0, R29, 0x7632, R0 ;  /* 0x000076321d007816 */ /* 0x002fc40000000000 */
[----:B------:R-:W2:Y:S01]  /*8ca80*/  LDL.LU R29, [R1+0xd4] ;  /* 0x0000d400011d7983 */ /* 0x000ea20000300800 */
[----:B------:R-:W-:-:S03]  /*8ca90*/  PRMT R24, R4, 0x7632, R24 ;  /* 0x0000763204187816 */ /* 0x000fc60000000018 */
[----:B------:R0:W-:Y:S01]  /*8caa0*/  @P0 STG.E.U16 [R22.64], R0 ;  /* 0x0000000016000986 */ /* 0x0001e2000c101506 */
[----:B---3--:R-:W-:-:S03]  /*8cab0*/  ISETP.GE.AND P0, PT, R5, c[0x0][0x17c], PT ;  /* 0x00005f0005007a0c */ /* 0x008fc60003f06270 */
[----:B------:R-:W3:Y:S04]  /*8cac0*/  LDL.LU R15, [R1+0x2428] ;  /* 0x00242800010f7983 */ /* 0x000ee80000300800 */
[----:B------:R-:W2:Y:S04]  /*8cad0*/  LDL.LU R5, [R1+0x168] ;  /* 0x0001680001057983 */ /* 0x000ea80000300800 */
[----:B------:R-:W2:Y:S01]  /*8cae0*/  LDL.LU R4, [R1+0x128] ;  /* 0x0001280001047983 */ /* 0x000ea20000300800 */
[----:B------:R-:W-:Y:S01]  /*8caf0*/  ISETP.LT.AND P4, PT, R28, c[0x0][0x178], !P2 ;  /* 0x00005e001c007a0c */ /* 0x000fe20005781270 */
[----:B------:R-:W-:Y:S01]  /*8cb00*/  IMAD.WIDE R18, R17, 0x2, R8 ;  /* 0x0000000211127825 */ /* 0x000fe200078e0208 */
[----:B------:R-:W-:-:S02]  /*8cb10*/  ISETP.LT.AND P2, PT, R14, c[0x0][0x178], !P2 ;  /* 0x00005e000e007a0c */ /* 0x000fc40005741270 */
[----:B------:R-:W-:Y:S02]  /*8cb20*/  ISETP.LT.AND P5, PT, R13, c[0x0][0x178], !P3 ;  /* 0x00005e000d007a0c */ /* 0x000fe40005fa1270 */
[----:B------:R-:W-:Y:S02]  /*8cb30*/  ISETP.LT.AND P6, PT, R12, c[0x0][0x178], !P3 ;  /* 0x00005e000c007a0c */ /* 0x000fe40005fc1270 */
[----:B0-----:R-:W-:Y:S01]  /*8cb40*/  IADD3 R0, R17, c[0x0][0x198], RZ ;  /* 0x0000660011007a10 */ /* 0x001fe20007ffe0ff */
[----:B--2---:R0:W-:Y:S04]  /*8cb50*/  STL [R1+0x26a8], R4 ;  /* 0x0026a80401007387 */ /* 0x0041e80000100800 */
[----:B0-----:R-:W2:Y:S04]  /*8cb60*/  LDL.LU R4, [R1+0x114] ;  /* 0x0001140001047983 */ /* 0x001ea80000300800 */
[----:B------:R0:W-:Y:S01]  /*8cb70*/  @P4 STG.E.U16 [R18.64], R16 ;  /* 0x0000001012004986 */ /* 0x0001e2000c101506 */
[----:B------:R-:W-:-:S02]  /*8cb80*/  ISETP.LT.AND P4, PT, R28, c[0x0][0x178], !P3 ;  /* 0x00005e001c007a0c */ /* 0x000fc40005f81270 */
[----:B------:R-:W-:Y:S01]  /*8cb90*/  ISETP.LT.AND P3, PT, R14, c[0x0][0x178], !P3 ;  /* 0x00005e000e007a0c */ /* 0x000fe20005f61270 */
[----:B------:R-:W-:-:S04]  /*8cba0*/  IMAD.WIDE R22, R0, 0x2, R10 ;  /* 0x0000000200167825 */ /* 0x000fc800078e020a */
[----:B0-----:R-:W-:-:S04]  /*8cbb0*/  IMAD.WIDE R16, R17, 0x2, R2 ;  /* 0x0000000211107825 */ /* 0x001fc800078e0202 */
[C---:B------:R-:W-:Y:S01]  /*8cbc0*/  IMAD.WIDE R18, R0.reuse, 0x2, R20 ;  /* 0x0000000200127825 */ /* 0x040fe200078e0214 */
[----:B------:R0:W-:Y:S04]  /*8cbd0*/  @P2 STG.E.U16 [R16.64], R24 ;  /* 0x0000001810002986 */ /* 0x0001e8000c101506 */
[----:B----4-:R1:W-:Y:S04]  /*8cbe0*/  @P5 STG.E.U16 [R18.64], R7 ;  /* 0x0000000712005986 */ /* 0x0103e8000c101506 */
[----:B------:R4:W-:Y:S01]  /*8cbf0*/  @P6 STG.E.U16 [R22.64], R6 ;  /* 0x0000000616006986 */ /* 0x0009e2000c101506 */
[----:B---3--:R-:W-:Y:S01]  /*8cc00*/  ISETP.GE.AND P6, PT, R15, c[0x0][0x17c], PT ;  /* 0x00005f000f007a0c */ /* 0x008fe20003fc6270 */
[----:B0-----:R-:W-:-:S02]  /*8cc10*/  IMAD.WIDE R16, R0, 0x2, R8 ;  /* 0x0000000200107825 */ /* 0x001fc400078e0208 */
[----:B------:R-:W3:Y:S01]  /*8cc20*/  LDL.LU R15, [R1+0x242c] ;  /* 0x00242c00010f7983 */ /* 0x000ee20000300800 */
[C---:B-1----:R-:W-:Y:S02]  /*8cc30*/  IADD3 R18, R0.reuse, c[0x0][0x198], RZ ;  /* 0x0000660000127a10 */ /* 0x042fe40007ffe0ff */
[----:B------:R-:W-:Y:S01]  /*8cc40*/  PRMT R19, R7, 0x7632, R19 ;  /* 0x0000763207137816 */ /* 0x000fe20000000013 */
[----:B----4-:R-:W-:Y:S01]  /*8cc50*/  IMAD.WIDE R22, R0, 0x2, R2 ;  /* 0x0000000200167825 */ /* 0x010fe200078e0202 */
[----:B------:R-:W-:Y:S01]  /*8cc60*/  PRMT R0, R6, 0x7632, R0 ;  /* 0x0000763206007816 */ /* 0x000fe20000000000 */
[----:B------:R-:W4:Y:S01]  /*8cc70*/  LDL.LU R7, [R1+0x2430] ;  /* 0x0024300001077983 */ /* 0x000f220000300800 */
[----:B------:R-:W-:-:S03]  /*8cc80*/  PRMT R26, R29, 0x7632, R26 ;  /* 0x000076321d1a7816 */ /* 0x000fc6000000001a */
[----:B------:R-:W4:Y:S04]  /*8cc90*/  LDL.LU R6, [R1+0xa8] ;  /* 0x0000a80001067983 */ /* 0x000f280000300800 */
[----:B--2---:R0:W-:Y:S01]  /*8cca0*/  @P4 STG.E.U16 [R16.64], R4 ;  /* 0x0000000410004986 */ /* 0x0041e2000c101506 */
[----:B------:R-:W-:-:S03]  /*8ccb0*/  PRMT R27, R4, 0x7632, R27 ;  /* 0x00007632041b7816 */ /* 0x000fc6000000001b */
[----:B------:R1:W-:Y:S04]  /*8ccc0*/  @P3 STG.E.U16 [R22.64], R29 ;  /* 0x0000001d16003986 */ /* 0x0003e8000c101506 */
[----:B0-----:R-:W2:Y:S04]  /*8ccd0*/  LDL.LU R4, [R1+0x26a8] ;  /* 0x0026a80001047983 */ /* 0x001ea80000300800 */
[----:B-1----:R-:W2:Y:S01]  /*8cce0*/  LDL.LU R29, [R1+0x26a4] ;  /* 0x0026a400011d7983 */ /* 0x002ea20000300800 */
[----:B------:R-:W-:Y:S02]  /*8ccf0*/  ISETP.LT.AND P5, PT, R13, c[0x0][0x178], !P1 ;  /* 0x00005e000d007a0c */ /* 0x000fe40004fa1270 */
[----:B------:R-:W-:Y:S01]  /*8cd00*/  ISETP.LT.AND P2, PT, R12, c[0x0][0x178], !P1 ;  /* 0x00005e000c007a0c */ /* 0x000fe20004f41270 */
[----:B------:R-:W-:Y:S01]  /*8cd10*/  IMAD.WIDE R24, R18, 0x2, R20 ;  /* 0x0000000212187825 */ /* 0x000fe200078e0214 */
[----:B------:R-:W-:-:S02]  /*8cd20*/  ISETP.LT.AND P3, PT, R28, c[0x0][0x178], !P1 ;  /* 0x00005e001c007a0c */ /* 0x000fc40004f61270 */
[----:B------:R-:W-:Y:S01]  /*8cd30*/  ISETP.LT.AND P1, PT, R14, c[0x0][0x178], !P1 ;  /* 0x00005e000e007a0c */ /* 0x000fe20004f21270 */
[----:B------:R-:W-:-:S06]  /*8cd40*/  IMAD.WIDE R16, R18, 0x2, R10 ;  /* 0x0000000212107825 */ /* 0x000fcc00078e020a */
[----:B------:R-:W-:Y:S01]  /*8cd50*/  @P5 STG.E.U16 [R24.64], R19 ;  /* 0x0000001318005986 */ /* 0x000fe2000c101506 */
[----:B------:R-:W-:-:S03]  /*8cd60*/  ISETP.LT.AND P5, PT, R13, c[0x0][0x178], !P0 ;  /* 0x00005e000d007a0c */ /* 0x000fc600047a1270 */
[----:B------:R0:W-:Y:S01]  /*8cd70*/  @P2 STG.E.U16 [R16.64], R0 ;  /* 0x0000000010002986 */ /* 0x0001e2000c101506 */
[----:B---3--:R-:W-:Y:S02]  /*8cd80*/  ISETP.GE.AND P2, PT, R15, c[0x0][0x17c], PT ;  /* 0x00005f000f007a0c */ /* 0x008fe40003f46270 */
[C---:B0-----:R-:W-:Y:S01]  /*8cd90*/  IADD3 R0, R18.reuse, c[0x0][0x198], RZ ;  /* 0x0000660012007a10 */ /* 0x041fe20007ffe0ff */
[----:B------:R-:W-:-:S04]  /*8cda0*/  IMAD.WIDE R16, R18, 0x2, R8 ;  /* 0x0000000212107825 */ /* 0x000fc800078e0208 */
[----:B------:R-:W-:Y:S01]  /*8cdb0*/  IMAD.WIDE R18, R18, 0x2, R2 ;  /* 0x0000000212127825 */ /* 0x000fe200078e0202 */
[----:B------:R-:W-:Y:S03]  /*8cdc0*/  @P3 STG.E.U16 [R16.64], R27 ;  /* 0x0000001b10003986 */ /* 0x000fe6000c101506 */
[----:B------:R-:W-:Y:S01]  /*8cdd0*/  IMAD.WIDE R22, R0, 0x2, R20 ;  /* 0x0000000200167825 */ /* 0x000fe200078e0214 */
[----:B------:R-:W-:Y:S01]  /*8cde0*/  @P1 STG.E.U16 [R18.64], R26 ;  /* 0x0000001a12001986 */ /* 0x000fe2000c101506 */
[----:B----4-:R-:W-:-:S03]  /*8cdf0*/  ISETP.GE.AND P1, PT, R7, c[0x0][0x17c], PT ;  /* 0x00005f0007007a0c */ /* 0x010fc60003f26270 */
[----:B------:R0:W-:Y:S04]  /*8ce00*/  @P5 STG.E.U16 [R22.64], R5 ;  /* 0x0000000516005986 */ /* 0x0001e8000c101506 */
[----:B------:R-:W3:Y:S01]  /*8ce10*/  LDL.LU R7, [R1+0x2434] ;  /* 0x0024340001077983 */ /* 0x000ee20000300800 */
[----:B--2---:R-:W-:-:S03]  /*8ce20*/  PRMT R29, R5, 0x7632, R29 ;  /* 0x00007632051d7816 */ /* 0x004fc6000000001d */
[----:B0-----:R-:W2:Y:S04]  /*8ce30*/  LDL.LU R5, [R1+0x178] ;  /* 0x0001780001057983 */ /* 0x001ea80000300800 */
[----:B------:R-:W4:Y:S01]  /*8ce40*/  LDL.LU R15, [R1+0xf8] ;  /* 0x0000f800010f7983 */ /* 0x000f220000300800 */
[----:B------:R-:W-:Y:S02]  /*8ce50*/  ISETP.LT.AND P4, PT, R12, c[0x0][0x178], !P0 ;  /* 0x00005e000c007a0c */ /* 0x000fe40004781270 */
[----:B------:R-:W-:Y:S02]  /*8ce60*/  ISETP.LT.AND P5, PT, R28, c[0x0][0x178], !P0 ;  /* 0x00005e001c007a0c */ /* 0x000fe400047a1270 */
[----:B------:R-:W-:Y:S02]  /*8ce70*/  ISETP.LT.AND P0, PT, R14, c[0x0][0x178], !P0 ;  /* 0x00005e000e007a0c */ /* 0x000fe40004701270 */
[----:B------:R-:W-:Y:S01]  /*8ce80*/  ISETP.LT.AND P3, PT, R13, c[0x0][0x178], !P6 ;  /* 0x00005e000d007a0c */ /* 0x000fe20007761270 */
[----:B----4-:R0:W-:Y:S04]  /*8ce90*/  STL [R1+0x26a0], R15 ;  /* 0x0026a00f01007387 */ /* 0x0101e80000100800 */
[----:B0-----:R-:W4:Y:S01]  /*8cea0*/  LDL.LU R15, [R1+0xe8] ;  /* 0x0000e800010f7983 */ /* 0x001f220000300800 */
[C---:B------:R-:W-:Y:S01]  /*8ceb0*/  IADD3 R26, R0.reuse, c[0x0][0x198], RZ ;  /* 0x00006600001a7a10 */ /* 0x040fe20007ffe0ff */
[----:B------:R-:W-:-:S04]  /*8cec0*/  IMAD.WIDE R24, R0, 0x2, R10 ;  /* 0x0000000200187825 */ /* 0x000fc800078e020a */
[C---:B------:R-:W-:Y:S01]  /*8ced0*/  IMAD.WIDE R16, R0.reuse, 0x2, R8 ;  /* 0x0000000200107825 */ /* 0x040fe200078e0208 */
[----:B------:R0:W-:Y:S03]  /*8cee0*/  @P4 STG.E.U16 [R24.64], R4 ;  /* 0x0000000418004986 */ /* 0x0001e6000c101506 */
[----:B------:R-:W-:Y:S01]  /*8cef0*/  IMAD.WIDE R18, R0, 0x2, R2 ;  /* 0x0000000200127825 */ /* 0x000fe200078e0202 */
[----:B------:R-:W-:-:S03]  /*8cf00*/  PRMT R27, R4, 0x7632, R27 ;  /* 0x00007632041b7816 */ /* 0x000fc6000000001b */
[----:B------:R-:W-:Y:S01]  /*8cf10*/  IMAD.WIDE R22, R26, 0x2, R20 ;  /* 0x000000021a167825 */ /* 0x000fe200078e0214 */
[----:B0-----:R-:W2:Y:S04]  /*8cf20*/  LDL.LU R4, [R1+0xb8] ;  /* 0x0000b80001047983 */ /* 0x001ea80000300800 */
[----:B------:R-:W-:Y:S04]  /*8cf30*/  STL [R1+0x2698], R29 ;  /* 0x0026981d01007387 */ /* 0x000fe80000100800 */
[----:B----4-:R-:W-:Y:S04]  /*8cf40*/  @P5 STG.E.U16 [R16.64], R15 ;  /* 0x0000000f10005986 */ /* 0x010fe8000c101506 */
[----:B------:R-:W-:Y:S04]  /*8cf50*/  @P0 STG.E.U16 [R18.64], R6 ;  /* 0x0000000612000986 */ /* 0x000fe8000c101506 */
[----:B------:R0:W-:Y:S04]  /*8cf60*/  @P3 STG.E.U16 [R22.64], R29 ;  /* 0x0000001d16003986 */ /* 0x0001e8000c101506 */
[----:B0-----:R-:W4:Y:S01]  /*8cf70*/  LDL.LU R29, [R1+0x138] ;  /* 0x00013800011d7983 */ /* 0x001f220000300800 */
[----:B------:R-:W-:-:S03]  /*8cf80*/  PRMT R22, R15, 0x7632, R22 ;  /* 0x000076320f167816 */ /* 0x000fc60000000016 */
[----:B------:R-:W4:Y:S01]  /*8cf90*/  LDL.LU R15, [R1+0x2438] ;  /* 0x00243800010f7983 */ /* 0x000f220000300800 */
[----:B------:R-:W-:Y:S02]  /*8cfa0*/  ISETP.LT.AND P4, PT, R12, c[0x0][0x178], !P6 ;  /* 0x00005e000c007a0c */ /* 0x000fe40007781270 */
[----:B------:R-:W-:Y:S02]  /*8cfb0*/  ISETP.LT.AND P5, PT, R28, c[0x0][0x178], !P6 ;  /* 0x00005e001c007a0c */ /* 0x000fe400077a1270 */
[----:B------:R-:W-:Y:S01]  /*8cfc0*/  ISETP.LT.AND P6, PT, R14, c[0x0][0x178], !P6 ;  /* 0x00005e000e007a0c */ /* 0x000fe200077c1270 */
[----:B------:R-:W-:Y:S01]  /*8cfd0*/  IMAD.WIDE R24, R26, 0x2, R10 ;  /* 0x000000021a187825 */ /* 0x000fe200078e020a */
[----:B------:R-:W-:Y:S02]  /*8cfe0*/  ISETP.LT.AND P0, PT, R13, c[0x0][0x178], !P2 ;  /* 0x00005e000d007a0c */ /* 0x000fe40005701270 */
[----:B------:R-:W-:Y:S01]  /*8cff0*/  ISETP.LT.AND P3, PT, R12, c[0x0][0x178], !P2 ;  /* 0x00005e000c007a0c */ /* 0x000fe20005761270 */
[C---:B------:R-:W-:Y:S01]  /*8d000*/  IMAD.WIDE R16, R26.reuse, 0x2, R8 ;  /* 0x000000021a107825 */ /* 0x040fe200078e0208 */
[----:B------:R-:W-:-:S03]  /*8d010*/  IADD3 R0, R26, c[0x0][0x198], RZ ;  /* 0x000066001a007a10 */ /* 0x000fc60007ffe0ff */
[----:B------:R0:W-:Y:S01]  /*8d020*/  @P4 STG.E.U16 [R24.64], R27 ;  /* 0x0000001b18004986 */ /* 0x0001e2000c101506 */
[----:B------:R-:W-:-:S03]  /*8d030*/  IMAD.WIDE R18, R26, 0x2, R2 ;  /* 0x000000021a127825 */ /* 0x000fc600078e0202 */
[----:B------:R1:W-:Y:S01]  /*8d040*/  @P5 STG.E.U16 [R16.64], R22 ;  /* 0x0000001610005986 */ /* 0x0003e2000c101506 */
[----:B---3--:R-:W-:Y:S02]  /*8d050*/  ISETP.GE.AND P4, PT, R7, c[0x0][0x17c], PT ;  /* 0x00005f0007007a0c */ /* 0x008fe40003f86270 */
[----:B0-----:R-:W-:Y:S02]  /*8d060*/  PRMT R24, R6, 0x7632, R24 ;  /* 0x0000763206187816 */ /* 0x001fe40000000018 */
[----:B------:R-:W3:Y:S01]  /*8d070*/  LDL.LU R6, [R1+0x243c] ;  /* 0x00243c0001067983 */ /* 0x000ee20000300800 */
[----:B-1----:R-:W-:-:S04]  /*8d080*/  IMAD.WIDE R16, R0, 0x2, R20 ;  /* 0x0000000200107825 */ /* 0x002fc800078e0214 */
[----:B------:R-:W-:Y:S01]  /*8d090*/  IMAD.WIDE R22, R0, 0x2, R10 ;  /* 0x0000000200167825 */ /* 0x000fe200078e020a */
[----:B------:R-:W-:Y:S01]  /*8d0a0*/  @P6 STG.E.U16 [R18.64], R24 ;  /* 0x0000001812006986 */ /* 0x000fe2000c101506 */
[----:B--2---:R-:W-:-:S03]  /*8d0b0*/  PRMT R25, R5, 0x7632, R25 ;  /* 0x0000763205197816 */ /* 0x004fc60000000019 */
[----:B------:R0:W-:Y:S04]  /*8d0c0*/  @P0 STG.E.U16 [R16.64], R5 ;  /* 0x0000000510000986 */ /* 0x0001e8000c101506 */
[----:B------:R-:W2:Y:S04]  /*8d0d0*/  LDL.LU R7, [R1+0x188] ;  /* 0x0001880001077983 */ /* 0x000ea80000300800 */
[----:B0-----:R-:W2:Y:S04]  /*8d0e0*/  LDL.LU R5, [R1+0x148] ;  /* 0x0001480001057983 */ /* 0x001ea80000300800 */
[----:B----4-:R0:W-:Y:S01]  /*8d0f0*/  @P3 STG.E.U16 [R22.64], R29 ;  /* 0x0000001d16003986 */ /* 0x0101e2000c101506 */
[----:B------:R-:W-:-:S03]  /*8d100*/  ISETP.GE.AND P3, PT, R15, c[0x0][0x17c], PT ;  /* 0x00005f000f007a0c */ /* 0x000fc60003f66270 */
[----:B------:R-:W4:Y:S01]  /*8d110*/  LDL.LU R15, [R1+0x26a0] ;  /* 0x0026a000010f7983 */ /* 0x000f220000300800 */
[----:B------:R-:W-:Y:S02]  /*8d120*/  ISETP.LT.AND P5, PT, R28, c[0x0][0x178], !P2 ;  /* 0x00005e001c007a0c */ /* 0x000fe400057a1270 */
[----:B------:R-:W-:Y:S02]  /*8d130*/  ISETP.LT.AND P2, PT, R14, c[0x0][0x178], !P2 ;  /* 0x00005e000e007a0c */ /* 0x000fe40005741270 */
[----:B------:R-:W-:Y:S01]  /*8d140*/  ISETP.LT.AND P6, PT, R13, c[0x0][0x178], !P1 ;  /* 0x00005e000d007a0c */ /* 0x000fe20004fc1270 */
[----:B------:R-:W-:Y:S01]  /*8d150*/  IMAD.WIDE R16, R0, 0x2, R8 ;  /* 0x0000000200107825 */ /* 0x000fe200078e0208 */
[----:B------:R-:W-:Y:S02]  /*8d160*/  ISETP.LT.AND P0, PT, R12, c[0x0][0x178], !P1 ;  /* 0x00005e000c007a0c */ /* 0x000fe40004f01270 */
[C---:B------:R-:W-:Y:S01]  /*8d170*/  IADD3 R24, R0.reuse, c[0x0][0x198], RZ ;  /* 0x0000660000187a10 */ /* 0x040fe20007ffe0ff */
[----:B------:R-:W-:Y:S01]  /*8d180*/  IMAD.WIDE R18, R0, 0x2, R2 ;  /* 0x0000000200127825 */ /* 0x000fe200078e0202 */
[----:B------:R-:W-:-:S02]  /*8d190*/  PRMT R0, R29, 0x7632, R0 ;  /* 0x000076321d007816 */ /* 0x000fc40000000000 */
[----:B0-----:R-:W2:Y:S01]  /*8d1a0*/  LDL.LU R29, [R1+0xc8] ;  /* 0x0000c800011d7983 */ /* 0x001ea20000300800 */
[----:B------:R-:W-:-:S03]  /*8d1b0*/  IMAD.WIDE R22, R24, 0x2, R20 ;  /* 0x0000000218167825 */ /* 0x000fc600078e0214 */
[----:B----4-:R-:W-:Y:S04]  /*8d1c0*/  @P5 STG.E.U16 [R16.64], R15 ;  /* 0x0000000f10005986 */ /* 0x010fe8000c101506 */
[----:B------:R0:W-:Y:S04]  /*8d1d0*/  @P2 STG.E.U16 [R18.64], R4 ;  /* 0x0000000412002986 */ /* 0x0001e8000c101506 */
[----:B------:R1:W-:Y:S01]  /*8d1e0*/  @P6 STG.E.U16 [R22.64], R25 ;  /* 0x0000001916006986 */ /* 0x0003e2000c101506 */
[----:B0-----:R-:W-:Y:S01]  /*8d1f0*/  IMAD.WIDE R18, R24, 0x2, R10 ;  /* 0x0000000218127825 */ /* 0x001fe200078e020a */
[----:B-1----:R-:W-:-:S04]  /*8d200*/  PRMT R22, R15, 0x7632, R22 ;  /* 0x000076320f167816 */ /* 0x002fc80000000016 */
[----:B------:R0:W-:Y:S01]  /*8d210*/  @P0 STG.E.U16 [R18.64], R0 ;  /* 0x0000000012000986 */ /* 0x0001e2000c101506 */
[----:B------:R-:W-:Y:S02]  /*8d220*/  PRMT R25, R4, 0x7632, R25 ;  /* 0x0000763204197816 */ /* 0x000fe40000000019 */
[----:B---3--:R-:W-:Y:S01]  /*8d230*/  ISETP.GE.AND P0, PT, R6, c[0x0][0x17c], PT ;  /* 0x00005f0006007a0c */ /* 0x008fe20003f06270 */
[----:B------:R-:W3:Y:S04]  /*8d240*/  LDL.LU R15, [R1+0x2440] ;  /* 0x00244000010f7983 */ /* 0x000ee80000300800 */
[----:B------:R-:W4:Y:S04]  /*8d250*/  LDL.LU R4, [R1+0x198] ;  /* 0x0001980001047983 */ /* 0x000f280000300800 */
[----:B------:R-:W4:Y:S01]  /*8d260*/  LDL.LU R6, [R1+0x158] ;  /* 0x0001580001067983 */ /* 0x000f220000300800 */
[----:B------:R-:W-:-:S02]  /*8d270*/  ISETP.LT.AND P5, PT, R28, c[0x0][0x178], !P1 ;  /* 0x00005e001c007a0c */ /* 0x000fc40004fa1270 */
[----:B------:R-:W-:Y:S01]  /*8d280*/  ISETP.LT.AND P1, PT, R14, c[0x0][0x178], !P1 ;  /* 0x00005e000e007a0c */ /* 0x000fe20004f21270 */
[----:B------:R-:W-:Y:S01]  /*8d290*/  IMAD.WIDE R16, R24, 0x2, R8 ;  /* 0x0000000218107825 */ /* 0x000fe200078e0208 */
[----:B------:R-:W-:Y:S02]  /*8d2a0*/  ISETP.LT.AND P6, PT, R13, c[0x0][0x178], !P4 ;  /* 0x00005e000d007a0c */ /* 0x000fe400067c1270 */
[----:B------:R-:W-:Y:S02]  /*8d2b0*/  ISETP.LT.AND P2, PT, R12, c[0x0][0x178], !P4 ;  /* 0x00005e000c007a0c */ /* 0x000fe40006741270 */
[----:B0-----:R-:W-:-:S05]  /*8d2c0*/  IADD3 R0, R24, c[0x0][0x198], RZ ;  /* 0x0000660018007a10 */ /* 0x001fca0007ffe0ff */
[----:B------:R0:W-:Y:S01]  /*8d2d0*/  @P5 STG.E.U16 [R16.64], R22 ;  /* 0x0000001610005986 */ /* 0x0001e2000c101506 */
[----:B------:R-:W-:-:S04]  /*8d2e0*/  IMAD.WIDE R18, R0, 0x2, R20 ;  /* 0x0000000200127825 */ /* 0x000fc800078e0214 */
[----:B0-----:R-:W-:-:S04]  /*8d2f0*/  IMAD.WIDE R16, R24, 0x2, R2 ;  /* 0x0000000218107825 */ /* 0x001fc800078e0202 */
[C---:B------:R-:W-:Y:S01]  /*8d300*/  IMAD.WIDE R22, R0.reuse, 0x2, R10 ;  /* 0x0000000200167825 */ /* 0x040fe200078e020a */
[----:B------:R0:W-:Y:S04]  /*8d310*/  @P1 STG.E.U16 [R16.64], R25 ;  /* 0x0000001910001986 */ /* 0x0001e8000c101506 */
[----:B--2---:R1:W-:Y:S04]  /*8d320*/  @P6 STG.E.U16 [R18.64], R7 ;  /* 0x0000000712006986 */ /* 0x0043e8000c101506 */
[----:B------:R2:W-:Y:S01]  /*8d330*/  @P2 STG.E.U16 [R22.64], R5 ;  /* 0x0000000516002986 */ /* 0x0005e2000c101506 */
[C---:B0-----:R-:W-:Y:S01]  /*8d340*/  IMAD.WIDE R16, R0.reuse, 0x2, R8 ;  /* 0x0000000200107825 */ /* 0x041fe200078e0208 */
[----:B-1----:R-:W-:-:S02]  /*8d350*/  IADD3 R18, R0, c[0x0][0x198], RZ ;  /* 0x0000660000127a10 */ /* 0x002fc40007ffe0ff */
[----:B------:R-:W-:Y:S01]  /*8d360*/  PRMT R19, R5, 0x7632, R19 ;  /* 0x0000763205137816 */ /* 0x000fe20000000013 */
[----:B--2---:R-:W-:Y:S01]  /*8d370*/  IMAD.WIDE R22, R0, 0x2, R2 ;  /* 0x0000000200167825 */ /* 0x004fe200078e0202 */
[----:B------:R-:W-:Y:S02]  /*8d380*/  PRMT R0, R7, 0x7632, R0 ;  /* 0x0000763207007816 */ /* 0x000fe40000000000 */
[----:B---3--:R-:W-:Y:S01]  /*8d390*/  ISETP.GE.AND P2, PT, R15, c[0x0][0x17c], PT ;  /* 0x00005f000f007a0c */ /* 0x008fe20003f46270 */
[----:B----4-:R0:W-:Y:S04]  /*8d3a0*/  STL [R1+0x269c], R6 ;  /* 0x00269c0601007387 */ /* 0x0101e80000100800 */
[----:B0-----:R-:W2:Y:S04]  /*8d3b0*/  LDL.LU R6, [R1+0x108] ;  /* 0x0001080001067983 */ /* 0x001ea80000300800 */
[----:B------:R-:W3:Y:S04]  /*8d3c0*/  LDL.LU R7, [R1+0x2444] ;  /* 0x0024440001077983 */ /* 0x000ee80000300800 */
[----:B------:R-:W4:Y:S04]  /*8d3d0*/  LDL.LU R5, [R1+0x2448] ;  /* 0x0024480001057983 */ /* 0x000f280000300800 */
[----:B------:R-:W3:Y:S01]  /*8d3e0*/  LDL.LU R15, [R1+0xd8] ;  /* 0x0000d800010f7983 */ /* 0x000ee20000300800 */
[----:B------:R-:W-:-:S02]  /*8d3f0*/  ISETP.LT.AND P5, PT, R28, c[0x0][0x178], !P4 ;  /* 0x00005e001c007a0c */ /* 0x000fc400067a1270 */
[----:B------:R-:W-:Y:S02]  /*8d400*/  ISETP.LT.AND P4, PT, R14, c[0x0][0x178], !P4 ;  /* 0x00005e000e007a0c */ /* 0x000fe40006781270 */
[----:B------:R-:W-:Y:S02]  /*8d410*/  PRMT R27, R29, 0x7632, R27 ;  /* 0x000076321d1b7816 */ /* 0x000fe4000000001b */
[----:B------:R-:W-:Y:S02]  /*8d420*/  ISETP.LT.AND P6, PT, R13, c[0x0][0x178], !P3 ;  /* 0x00005e000d007a0c */ /* 0x000fe40005fc1270 */
[----:B------:R-:W-:Y:S01]  /*8d430*/  ISETP.LT.AND P1, PT, R12, c[0x0][0x178], !P3 ;  /* 0x00005e000c007a0c */ /* 0x000fe20005f21270 */
[----:B------:R-:W-:-:S04]  /*8d440*/  IMAD.WIDE R24, R18, 0x2, R20 ;  /* 0x0000000212187825 */ /* 0x000fc800078e0214 */
[----:B--2---:R-:W-:Y:S01]  /*8d450*/  @P5 STG.E.U16 [R16.64], R6 ;  /* 0x0000000610005986 */ /* 0x004fe2000c101506 */
[----:B------:R-:W-:-:S03]  /*8d460*/  PRMT R26, R6, 0x7632, R26 ;  /* 0x00007632061a7816 */ /* 0x000fc6000000001a */
[----:B------:R-:W-:Y:S04]  /*8d470*/  @P4 STG.E.U16 [R22.64], R29 ;  /* 0x0000001d16004986 */ /* 0x000fe8000c101506 */
[----:B---3--:R0:W-:Y:S04]  /*8d480*/  STL [R1+0x2694], R15 ;  /* 0x0026940f01007387 */ /* 0x0081e80000100800 */
[----:B0-----:R-:W2:Y:S04]  /*8d490*/  LDL R15, [R1+0x118] ;  /* 0x00011800010f7983 */ /* 0x001ea80000100800 */
[----:B------:R-:W3:Y:S04]  /*8d4a0*/  LDL.LU R6, [R1+0x269c] ;  /* 0x00269c0001067983 */ /* 0x000ee80000300800 */
[----:B------:R-:W2:Y:S01]  /*8d4b0*/  LDL.LU R29, [R1+0x2698] ;  /* 0x00269800011d7983 */ /* 0x000ea20000300800 */
[----:B------:R-:W-:Y:S01]  /*8d4c0*/  ISETP.LT.AND P4, PT, R28, c[0x0][0x178], !P3 ;  /* 0x00005e001c007a0c */ /* 0x000fe20005f81270 */
[----:B------:R-:W-:Y:S01]  /*8d4d0*/  IMAD.WIDE R16, R18, 0x2, R10 ;  /* 0x0000000212107825 */ /* 0x000fe200078e020a */
[----:B------:R-:W-:Y:S01]  /*8d4e0*/  ISETP.LT.AND P3, PT, R14, c[0x0][0x178], !P3 ;  /* 0x00005e000e007a0c */ /* 0x000fe20005f61270 */
[----:B------:R0:W-:Y:S01]  /*8d4f0*/  @P6 STG.E.U16 [R24.64], R0 ;  /* 0x0000000018006986 */ /* 0x0001e2000c101506 */
[----:B------:R-:W-:-:S03]  /*8d500*/  ISETP.LT.AND P6, PT, R13, c[0x0][0x178], !P0 ;  /* 0x00005e000d007a0c */ /* 0x000fc600047c1270 */
[----:B------:R1:W-:Y:S01]  /*8d510*/  @P1 STG.E.U16 [R16.64], R19 ;  /* 0x0000001310001986 */ /* 0x0003e2000c101506 */
[C---:B0-----:R-:W-:Y:S01]  /*8d520*/  IADD3 R0, R18.reuse, c[0x0][0x198], RZ ;  /* 0x0000660012007a10 */ /* 0x041fe20007ffe0ff */
[----:B-1----:R-:W-:-:S04]  /*8d530*/  IMAD.WIDE R16, R18, 0x2, R8 ;  /* 0x0000000212107825 */ /* 0x002fc800078e0208 */
[----:B------:R-:W-:Y:S01]  /*8d540*/  IMAD.WIDE R18, R18, 0x2, R2 ;  /* 0x0000000212127825 */ /* 0x000fe200078e0202 */
[----:B------:R-:W-:-:S03]  /*8d550*/  ISETP.LT.AND P5, PT, R12, c[0x0][0x178], !P0 ;  /* 0x00005e000c007a0c */ /* 0x000fc600047a1270 */
[----:B------:R-:W-:Y:S01]  /*8d560*/  IMAD.WIDE R22, R0, 0x2, R20 ;  /* 0x0000000200167825 */ /* 0x000fe200078e0214 */
[----:B------:R0:W-:Y:S04]  /*8d570*/  @P4 STG.E.U16 [R16.64], R26 ;  /* 0x0000001a10004986 */ /* 0x0001e8000c101506 */
[----:B------:R1:W-:Y:S04]  /*8d580*/  @P3 STG.E.U16 [R18.64], R27 ;  /* 0x0000001b12003986 */ /* 0x0003e8000c101506 */
[----:B------:R2:W-:Y:S01]  /*8d590*/  @P6 STG.E.U16 [R22.64], R4 ;  /* 0x0000000416006986 */ /* 0x0005e2000c101506 */
[----:B------:R-:W-:Y:S01]  /*8d5a0*/  ISETP.LT.AND P6, PT, R28, c[0x0][0x178], !P0 ;  /* 0x00005e001c007a0c */ /* 0x000fe200047c1270 */
[----:B------:R-:W-:Y:S01]  /*8d5b0*/  IMAD.WIDE R24, R0, 0x2, R10 ;  /* 0x0000000200187825 */ /* 0x000fe200078e020a */
[----:B----4-:R-:W-:-:S02]  /*8d5c0*/  ISETP.GE.AND P3, PT, R5, c[0x0][0x17c], PT ;  /* 0x00005f0005007a0c */ /* 0x010fc40003f66270 */
[----:B------:R-:W4:Y:S01]  /*8d5d0*/  LDL.LU R5, [R1+0x16c] ;  /* 0x00016c0001057983 */ /* 0x000f220000300800 */
[C---:B0-----:R-:W-:Y:S01]  /*8d5e0*/  IMAD.WIDE R16, R0.reuse, 0x2, R8 ;  /* 0x0000000200107825 */ /* 0x041fe200078e0208 */
[----:B------:R-:W-:Y:S02]  /*8d5f0*/  ISETP.GE.AND P1, PT, R7, c[0x0][0x17c], PT ;  /* 0x00005f0007007a0c */ /* 0x000fe40003f26270 */
[C---:B------:R-:W-:Y:S01]  /*8d600*/  IADD3 R26, R0.reuse, c[0x0][0x198], RZ ;  /* 0x00006600001a7a10 */ /* 0x040fe20007ffe0ff */
[----:B-1----:R-:W-:Y:S01]  /*8d610*/  IMAD.WIDE R18, R0, 0x2, R2 ;  /* 0x0000000200127825 */ /* 0x002fe200078e0202 */
[----:B---3--:R0:W-:Y:S01]  /*8d620*/  @P5 STG.E.U16 [R24.64], R6 ;  /* 0x0000000618005986 */ /* 0x0081e2000c101506 */
[----:B------:R-:W-:Y:S02]  /*8d630*/  PRMT R27, R6, 0x7632, R27 ;  /* 0x00007632061b7816 */ /* 0x000fe4000000001b */
[----:B--2---:R-:W-:Y:S02]  /*8d640*/  PRMT R29, R4, 0x7632, R29 ;  /* 0x00007632041d7816 */ /* 0x004fe4000000001d */
[----:B------:R-:W2:Y:S04]  /*8d650*/  LDL.LU R4, [R1+0x12c] ;  /* 0x00012c0001047983 */ /* 0x000ea80000300800 */
[----:B------:R1:W-:Y:S04]  /*8d660*/  @P6 STG.E.U16 [R16.64], R15 ;  /* 0x0000000f10006986 */ /* 0x0003e8000c101506 */
[----:B0-----:R-:W3:Y:S04]  /*8d670*/  LDL.LU R6, [R1+0x2450] ;  /* 0x0024500001067983 */ /* 0x001ee80000300800 */
[----:B------:R-:W2:Y:S04]  /*8d680*/  LDL.LU R7, [R1+0xec] ;  /* 0x0000ec0001077983 */ /* 0x000ea80000300800 */
[----:B------:R-:W2:Y:S04]  /*8d690*/  LDL.LU R0, [R1+0x244c] ;  /* 0x00244c0001007983 */ /* 0x000ea80000300800 */
[----:B-1----:R-:W2:Y:S04]  /*8d6a0*/  LDL.LU R15, [R1+0x2694] ;  /* 0x00269400010f7983 */ /* 0x002ea80000300800 */
[----:B------:R-:W3:Y:S01]  /*8d6b0*/  LDL.LU R17, [R1+0x118] ;  /* 0x0001180001117983 */ /* 0x000ee20000300800 */
[----:B------:R-:W-:-:S02]  /*8d6c0*/  ISETP.LT.AND P0, PT, R14, c[0x0][0x178], !P0 ;  /* 0x00005e000e007a0c */ /* 0x000fc40004701270 */
[----:B------:R-:W-:Y:S01]  /*8d6d0*/  ISETP.LT.AND P4, PT, R13, c[0x0][0x178], !P2 ;  /* 0x00005e000d007a0c */ /* 0x000fe20005781270 */
[----:B------:R-:W-:Y:S01]  /*8d6e0*/  IMAD.WIDE R22, R26, 0x2, R20 ;  /* 0x000000021a167825 */ /* 0x000fe200078e0214 */
[----:B------:R-:W-:Y:S01]  /*8d6f0*/  STL [R1+0x2690], R29 ;  /* 0x0026901d01007387 */ /* 0x000fe20000100800 */
[----:B------:R-:W-:Y:S02]  /*8d700*/  ISETP.LT.AND P5, PT, R12, c[0x0][0x178], !P2 ;  /* 0x00005e000c007a0c */ /* 0x000fe400057a1270 */
[----:B------:R-:W-:Y:S01]  /*8d710*/  ISETP.LT.AND P6, PT, R28, c[0x0][0x178], !P2 ;  /* 0x00005e001c007a0c */ /* 0x000fe200057c1270 */
[----:B------:R-:W-:Y:S01]  /*8d720*/  IMAD.WIDE R24, R26, 0x2, R10 ;  /* 0x000000021a187825 */ /* 0x000fe200078e020a */
[----:B------:R-:W-:-:S04]  /*8d730*/  ISETP.LT.AND P2, PT, R14, c[0x0][0x178], !P2 ;  /* 0x00005e000e007a0c */ /* 0x000fc80005741270 */
[----:B--2---:R-:W-:Y:S04]  /*8d740*/  @P0 STG.E.U16 [R18.64], R15 ;  /* 0x0000000f12000986 */ /* 0x004fe8000c101506 */
[----:B------:R0:W-:Y:S04]  /*8d750*/  @P4 STG.E.U16 [R22.64], R29 ;  /* 0x0000001d16004986 */ /* 0x0001e8000c101506 */
[----:B0-----:R-:W2:Y:S01]  /*8d760*/  LDL.LU R29, [R1+0xac] ;  /* 0x0000ac00011d7983 */ /* 0x001ea20000300800 */
[----:B---3--:R-:W-:Y:S01]  /*8d770*/  PRMT R18, R17, 0x7632, R18 ;  /* 0x0000763211127816 */ /* 0x008fe20000000012 */
[----:B------:R-:W-:Y:S01]  /*8d780*/  IMAD.WIDE R16, R26, 0x2, R8 ;  /* 0x000000021a107825 */ /* 0x000fe200078e0208 */
[----:B------:R-:W-:-:S02]  /*8d790*/  ISETP.LT.AND P4, PT, R13, c[0x0][0x178], !P1 ;  /* 0x00005e000d007a0c */ /* 0x000fc40004f81270 */
[----:B------:R-:W-:Y:S02]  /*8d7a0*/  ISETP.GE.AND P0, PT, R0, c[0x0][0x17c], PT ;  /* 0x00005f0000007a0c */ /* 0x000fe40003f06270 */
[----:B------:R-:W-:Y:S01]  /*8d7b0*/  IADD3 R0, R26, c[0x0][0x198], RZ ;  /* 0x000066001a007a10 */ /* 0x000fe20007ffe0ff */
[----:B------:R0:W-:Y:S01]  /*8d7c0*/  @P5 STG.E.U16 [R24.64], R27 ;  /* 0x0000001b18005986 */ /* 0x0001e2000c101506 */
[----:B------:R-:W-:Y:S01]  /*8d7d0*/  ISETP.LT.AND P5, PT, R12, c[0x0][0x178], !P1 ;  /* 0x00005e000c007a0c */ /* 0x000fe20004fa1270 */
[----:B------:R-:W-:Y:S02]  /*8d7e0*/  IMAD.WIDE R22, R26, 0x2, R2 ;  /* 0x000000021a167825 */ /* 0x000fe400078e0202 */
[----:B------:R1:W-:Y:S01]  /*8d7f0*/  @P6 STG.E.U16 [R16.64], R18 ;  /* 0x0000001210006986 */ /* 0x0003e2000c101506 */
[----:B------:R-:W-:Y:S02]  /*8d800*/  ISETP.LT.AND P6, PT, R28, c[0x0][0x178], !P1 ;  /* 0x00005e001c007a0c */ /* 0x000fe40004fc1270 */
[----:B0-----:R-:W-:Y:S01]  /*8d810*/  PRMT R24, R15, 0x7632, R24 ;  /* 0x000076320f187816 */ /* 0x001fe20000000018 */
[----:B-1----:R-:W-:-:S04]  /*8d820*/  IMAD.WIDE R16, R0, 0x2, R20 ;  /* 0x0000000200107825 */ /* 0x002fc800078e0214 */
[----:B------:R0:W-:Y:S01]  /*8d830*/  @P2 STG.E.U16 [R22.64], R24 ;  /* 0x0000001816002986 */ /* 0x0001e2000c101506 */
[----:B------:R-:W-:Y:S01]  /*8d840*/  ISETP.LT.AND P1, PT, R14, c[0x0][0x178], !P1 ;  /* 0x00005e000e007a0c */ /* 0x000fe20004f21270 */
[----:B------:R-:W-:Y:S02]  /*8d850*/  IMAD.WIDE R18, R0, 0x2, R10 ;  /* 0x0000000200127825 */ /* 0x000fe400078e020a */
[----:B----4-:R1:W-:Y:S01]  /*8d860*/  @P4 STG.E.U16 [R16.64], R5 ;  /* 0x0000000510004986 */ /* 0x0103e2000c101506 */
[----:B------:R-:W-:Y:S02]  /*8d870*/  ISETP.GE.AND P2, PT, R6, c[0x0][0x17c], PT ;  /* 0x00005f0006007a0c */ /* 0x000fe40003f46270 */
[----:B------:R-:W-:Y:S01]  /*8d880*/  ISETP.LT.AND P4, PT, R13, c[0x0][0x178], !P3 ;  /* 0x00005e000d007a0c */ /* 0x000fe20005f81270 */
[----:B------:R-:W3:Y:S01]  /*8d890*/  LDL.LU R6, [R1+0x17c] ;  /* 0x00017c0001067983 */ /* 0x000ee20000300800 */
[----:B------:R-:W-:Y:S02]  /*8d8a0*/  PRMT R26, R5, 0x7632, R26 ;  /* 0x00007632051a7816 */ /* 0x000fe4000000001a */
[C---:B0-----:R-:W-:Y:S01]  /*8d8b0*/  IADD3 R24, R0.reuse, c[0x0][0x198], RZ ;  /* 0x0000660000187a10 */ /* 0x041fe20007ffe0ff */
[----:B-1----:R-:W-:Y:S01]  /*8d8c0*/  IMAD.WIDE R16, R0, 0x2, R8 ;  /* 0x0000000200107825 */ /* 0x002fe200078e0208 */
[----:B------:R-:W4:Y:S01]  /*8d8d0*/  LDL.LU R5, [R1+0x13c] ;  /* 0x00013c0001057983 */ /* 0x000f220000300800 */
[----:B------:R-:W-:-:S03]  /*8d8e0*/  PRMT R27, R4, 0x7632, R27 ;  /* 0x00007632041b7816 */ /* 0x000fc6000000001b */
[----:B------:R0:W-:Y:S01]  /*8d8f0*/  @P5 STG.E.U16 [R18.64], R4 ;  /* 0x0000000412005986 */ /* 0x0001e2000c101506 */
[----:B------:R-:W-:-:S03]  /*8d900*/  PRMT R25, R7, 0x7632, R25 ;  /* 0x0000763207197816 */ /* 0x000fc60000000019 */
[----:B------:R1:W-:Y:S04]  /*8d910*/  @P6 STG.E.U16 [R16.64], R7 ;  /* 0x0000000710006986 */ /* 0x0003e8000c101506 */
[----:B0-----:R-:W4:Y:S01]  /*8d920*/  LDL.LU R4, [R1+0xfc] ;  /* 0x0000fc0001047983 */ /* 0x001f220000300800 */
[----:B------:R-:W-:-:S03]  /*8d930*/  IMAD.WIDE R18, R24, 0x2, R20 ;  /* 0x0000000218127825 */ /* 0x000fc600078e0214 */
[----:B------:R-:W4:Y:S01]  /*8d940*/  LDL.LU R15, [R1+0x2458] ;  /* 0x00245800010f7983 */ /* 0x000f220000300800 */
[----:B-1----:R-:W-:-:S03]  /*8d950*/  IMAD.WIDE R16, R0, 0x2, R2 ;  /* 0x0000000200107825 */ /* 0x002fc600078e0202 */
[----:B------:R-:W4:Y:S01]  /*8d960*/  LDL.LU R7, [R1+0xbc] ;  /* 0x0000bc0001077983 */ /* 0x000f220000300800 */
[----:B--2---:R-:W-:-:S03]  /*8d970*/  PRMT R0, R29, 0x7632, R0 ;  /* 0x000076321d007816 */ /* 0x004fc60000000000 */
[----:B------:R0:W-:Y:S04]  /*8d980*/  @P1 STG.E.U16 [R16.64], R29 ;  /* 0x0000001d10001986 */ /* 0x0001e8000c101506 */
[----:B------:R1:W-:Y:S04]  /*8d990*/  @P4 STG.E.U16 [R18.64], R26 ;  /* 0x0000001a12004986 */ /* 0x0003e8000c101506 */
[----:B0-----:R-:W2:Y:S04]  /*8d9a0*/  LDL.LU R29, [R1+0x2690] ;  /* 0x00269000011d7983 */ /* 0x001ea80000300800 */
[----:B-1----:R-:W2:Y:S01]  /*8d9b0*/  LDL.LU R26, [R1+0x2454] ;  /* 0x00245400011a7983 */ /* 0x002ea20000300800 */
[----:B------:R-:W-:-:S02]  /*8d9c0*/  ISETP.LT.AND P5, PT, R12, c[0x0][0x178], !P3 ;  /* 0x00005e000c007a0c */ /* 0x000fc40005fa1270 */
[----:B------:R-:W-:Y:S01]  /*8d9d0*/  ISETP.LT.AND P6, PT, R28, c[0x0][0x178], !P3 ;  /* 0x00005e001c007a0c */ /* 0x000fe20005fc1270 */
[----:B------:R-:W-:Y:S01]  /*8d9e0*/  IMAD.WIDE R22, R24, 0x2, R10 ;  /* 0x0000000218167825 */ /* 0x000fe200078e020a */
[----:B------:R-:W-:Y:S02]  /*8d9f0*/  ISETP.LT.AND P3, PT, R14, c[0x0][0x178], !P3 ;  /* 0x00005e000e007a0c */ /* 0x000fe40005f61270 */
[----:B------:R-:W-:Y:S01]  /*8da00*/  ISETP.LT.AND P4, PT, R13, c[0x0][0x178], !P0 ;  /* 0x00005e000d007a0c */ /* 0x000fe20004781270 */
[----:B------:R-:W-:-:S06]  /*8da10*/  IMAD.WIDE R18, R24, 0x2, R8 ;  /* 0x0000000218127825 */ /* 0x000fcc00078e0208 */
[----:B------:R0:W-:Y:S01]  /*8da20*/  @P5 STG.E.U16 [R22.64], R27 ;  /* 0x0000001b16005986 */ /* 0x0001e2000c101506 */
[----:B------:R-:W-:Y:S01]  /*8da30*/  ISETP.LT.AND P5, PT, R12, c[0x0][0x178], !P0 ;  /* 0x00005e000c007a0c */ /* 0x000fe200047a1270 */
[----:B------:R-:W-:Y:S02]  /*8da40*/  IMAD.WIDE R16, R24, 0x2, R2 ;  /* 0x0000000218107825 */ /* 0x000fe400078e0202 */
[----:B------:R1:W-:Y:S01]  /*8da50*/  @P6 STG.E.U16 [R18.64], R25 ;  /* 0x0000001912006986 */ /* 0x0003e2000c101506 */
[----:B------:R-:W-:Y:S02]  /*8da60*/  ISETP.LT.AND P6, PT, R28, c[0x0][0x178], !P0 ;  /* 0x00005e001c007a0c */ /* 0x000fe400047c1270 */
[----:B------:R-:W-:Y:S02]  /*8da70*/  ISETP.LT.AND P0, PT, R14, c[0x0][0x178], !P0 ;  /* 0x00005e000e007a0c */ /* 0x000fe40004701270 */
[----:B0-----:R-:W-:Y:S01]  /*8da80*/  IADD3 R22, R24, c[0x0][0x198], RZ ;  /* 0x0000660018167a10 */ /* 0x001fe20007ffe0ff */
[----:B------:R0:W-:Y:S04]  /*8da90*/  @P3 STG.E.U16 [R16.64], R0 ;  /* 0x0000000010003986 */ /* 0x0001e8000c101506 */
[----:B-1----:R-:W-:-:S04]  /*8daa0*/  IMAD.WIDE R24, R22, 0x2, R20 ;  /* 0x0000000216187825 */ /* 0x002fc800078e0214 */
[----:B------:R-:W-:Y:S01]  /*8dab0*/  IMAD.WIDE R18, R22, 0x2, R10 ;  /* 0x0000000216127825 */ /* 0x000fe200078e020a */
[----:B---3--:R1:W-:Y:S01]  /*8dac0*/  @P4 STG.E.U16 [R24.64], R6 ;  /* 0x0000000618004986 */ /* 0x0083e2000c101506 */
[----:B------:R-:W-:-:S03]  /*8dad0*/  ISETP.LT.AND P4, PT, R13, c[0x0][0x178], !P2 ;  /* 0x00005e000d007a0c */ /* 0x000fc60005781270 */
[----:B----4-:R3:W-:Y:S01]  /*8dae0*/  @P5 STG.E.U16 [R18.64], R5 ;  /* 0x0000000512005986 */ /* 0x0107e2000c101506 */
[----:B------:R-:W-:Y:S02]  /*8daf0*/  ISETP.LT.AND P5, PT, R12, c[0x0][0x178], !P2 ;  /* 0x00005e000c007a0c */ /* 0x000fe400057a1270 */
[C---:B0-----:R-:W-:Y:S01]  /*8db00*/  IADD3 R17, R22.reuse, c[0x0][0x198], RZ ;  /* 0x0000660016117a10 */ /* 0x041fe20007ffe0ff */
[----:B-1----:R-:W-:-:S04]  /*8db10*/  IMAD.WIDE R24, R22, 0x2, R2 ;  /* 0x0000000216187825 */ /* 0x002fc800078e0202 */
[----:B---3--:R-:W-:Y:S01]  /*8db20*/  IMAD.WIDE R18, R22, 0x2, R8 ;  /* 0x0000000216127825 */ /* 0x008fe200078e0208 */
[----:B------:R-:W-:Y:S02]  /*8db30*/  PRMT R16, R6, 0x7632, R16 ;  /* 0x0000763206107816 */ /* 0x000fe40000000010 */
[----:B------:R-:W-:Y:S01]  /*8db40*/  PRMT R0, R5, 0x7632, R0 ;  /* 0x0000763205007816 */ /* 0x000fe20000000000 */
[----:B------:R-:W-:Y:S01]  /*8db50*/  IMAD.WIDE R22, R17, 0x2, R20 ;  /* 0x0000000211167825 */ /* 0x000fe200078e0214 */
[----:B------:R0:W-:Y:S04]  /*8db60*/  @P6 STG.E.U16 [R18.64], R4 ;  /* 0x0000000412006986 */ /* 0x0001e8000c101506 */
[----:B------:R1:W-:Y:S01]  /*8db70*/  @P0 STG.E.U16 [R24.64], R7 ;  /* 0x0000000718000986 */ /* 0x0003e2000c101506 */
[----:B------:R-:W-:-:S03]  /*8db80*/  ISETP.LT.AND P0, PT, R28, c[0x0][0x178], !P2 ;  /* 0x00005e001c007a0c */ /* 0x000fc60005701270 */
[----:B------:R-:W3:Y:S01]  /*8db90*/  LDL.LU R6, [R1+0x18c] ;  /* 0x00018c0001067983 */ /* 0x000ee20000300800 */
[----:B0-----:R-:W-:-:S03]  /*8dba0*/  IMAD.WIDE R18, R17, 0x2, R10 ;  /* 0x0000000211127825 */ /* 0x001fc600078e020a */
[----:B------:R-:W4:Y:S01]  /*8dbb0*/  LDL.LU R5, [R1+0x14c] ;  /* 0x00014c0001057983 */ /* 0x000f220000300800 */
[----:B------:R-:W-:Y:S02]  /*8dbc0*/  ISETP.GE.AND P3, PT, R15, c[0x0][0x17c], PT ;  /* 0x00005f000f007a0c */ /* 0x000fe40003f66270 */
[----:B-1----:R-:W-:Y:S01]  /*8dbd0*/  PRMT R24, R7, 0x7632, R24 ;  /* 0x0000763207187816 */ /* 0x002fe20000000018 */
[----:B------:R0:W-:Y:S04]  /*8dbe0*/  @P4 STG.E.U16 [R22.64], R16 ;  /* 0x0000001016004986 */ /* 0x0001e8000c101506 */
[----:B------:R1:W-:Y:S01]  /*8dbf0*/  @P5 STG.E.U16 [R18.64], R0 ;  /* 0x0000000012005986 */ /* 0x0003e2000c101506 */
[C---:B0-----:R-:W-:Y:S01]  /*8dc00*/  IADD3 R16, R17.reuse, c[0x0][0x198], RZ ;  /* 0x0000660011107a10 */ /* 0x041fe20007ffe0ff */
[----:B------:R-:W-:-:S04]  /*8dc10*/  IMAD.WIDE R22, R17, 0x2, R2 ;  /* 0x0000000211167825 */ /* 0x000fc800078e0202 */
[----:B-1----:R-:W-:Y:S01]  /*8dc20*/  IMAD.WIDE R18, R17, 0x2, R8 ;  /* 0x0000000211127825 */ /* 0x002fe200078e0208 */
[----:B--2---:R-:W-:Y:S02]  /*8dc30*/  PRMT R29, R4, 0x7632, R29 ;  /* 0x00007632041d7816 */ /* 0x004fe4000000001d */
[----:B------:R-:W2:Y:S01]  /*8dc40*/  LDL.LU R4, [R1+0x10c] ;  /* 0x00010c0001047983 */ /* 0x000ea20000300800 */
[----:B------:R-:W-:-:S03]  /*8dc50*/  ISETP.GE.AND P1, PT, R26, c[0x0][0x17c], PT ;  /* 0x00005f001a007a0c */ /* 0x000fc60003f26270 */
[----:B------:R-:W2:Y:S01]  /*8dc60*/  LDL.LU R15, [R1+0x2460] ;  /* 0x00246000010f7983 */ /* 0x000ea20000300800 */
[----:B------:R-:W-:-:S03]  /*8dc70*/  ISETP.LT.AND P4, PT, R12, c[0x0][0x178], !P1 ;  /* 0x00005e000c007a0c */ /* 0x000fc60004f81270 */
[----:B------:R-:W2:Y:S04]  /*8dc80*/  LDL.LU R7, [R1+0xcc] ;  /* 0x0000cc0001077983 */ /* 0x000ea80000300800 */
[----:B------:R-:W2:Y:S04]  /*8dc90*/  LDL.LU R12, [R1+0x268c] ;  /* 0x00268c00010c7983 */ /* 0x000ea80000300800 */
[----:B------:R-:W2:Y:S04]  /*8dca0*/  LDL.LU R17, [R1+0x245c] ;  /* 0x00245c0001117983 */ /* 0x000ea80000300800 */
[----:B------:R0:W-:Y:S04]  /*8dcb0*/  @P0 STG.E.U16 [R18.64], R29 ;  /* 0x0000001d12000986 */ /* 0x0001e8000c101506 */
[----:B0-----:R-:W2:Y:S01]  /*8dcc0*/  LDL R29, [R1+0xfd4] ;  /* 0x000fd400011d7983 */ /* 0x001ea20000100800 */
[----:B------:R-:W-:-:S02]  /*8dcd0*/  ISETP.LT.AND P2, PT, R14, c[0x0][0x178], !P2 ;  /* 0x00005e000e007a0c */ /* 0x000fc40005741270 */
[----:B------:R-:W-:Y:S02]  /*8dce0*/  ISETP.LT.AND P6, PT, R13, c[0x0][0x178], !P1 ;  /* 0x00005e000d007a0c */ /* 0x000fe40004fc1270 */
[----:B------:R-:W-:Y:S01]  /*8dcf0*/  ISETP.LT.AND P5, PT, R28, c[0x0][0x178], !P1 ;  /* 0x00005e001c007a0c */ /* 0x000fe20004fa1270 */
[----:B------:R-:W-:Y:S01]  /*8dd00*/  IMAD.WIDE R26, R16, 0x2, R20 ;  /* 0x00000002101a7825 */ /* 0x000fe200078e0214 */
[----:B------:R-:W-:-:S03]  /*8dd10*/  ISETP.LT.AND P1, PT, R14, c[0x0][0x178], !P1 ;  /* 0x00005e000e007a0c */ /* 0x000fc60004f21270 */
[----:B------:R-:W-:-:S04]  /*8dd20*/  IMAD.WIDE R18, R16, 0x2, R10 ;  /* 0x0000000210127825 */ /* 0x000fc800078e020a */
[----:B------:R0:W-:Y:S01]  /*8dd30*/  @P2 STG.E.U16 [R22.64], R24 ;  /* 0x0000001816002986 */ /* 0x0001e2000c101506 */
[----:B------:R-:W-:Y:S01]  /*8dd40*/  ISETP.LT.AND P2, PT, R13, c[0x0][0x178], !P3 ;  /* 0x00005e000d007a0c */ /* 0x000fe20005f41270 */
[----:B0-----:R-:W-:Y:S02]  /*8dd50*/  IMAD.WIDE R22, R16, 0x2, R8 ;  /* 0x0000000210167825 */ /* 0x001fe400078e0208 */
[----:B---3--:R0:W-:Y:S01]  /*8dd60*/  @P6 STG.E.U16 [R26.64], R6 ;  /* 0x000000061a006986 */ /* 0x0081e2000c101506 */
[----:B------:R-:W-:-:S03]  /*8dd70*/  PRMT R0, R6, 0x7632, R0 ;  /* 0x0000763206007816 */ /* 0x000fc60000000000 */
[----:B----4-:R-:W-:Y:S04]  /*8dd80*/  @P4 STG.E.U16 [R18.64], R5 ;  /* 0x0000000512004986 */ /* 0x010fe8000c101506 */
[----:B0-----:R-:W3:Y:S04]  /*8dd90*/  LDL.LU R27, [R1+0x15c] ;  /* 0x00015c00011b7983 */ /* 0x001ee80000300800 */
[----:B--2---:R0:W-:Y:S01]  /*8dda0*/  @P5 STG.E.U16 [R22.64], R4 ;  /* 0x0000000416005986 */ /* 0x0041e2000c101506 */
[----:B------:R-:W-:Y:S02]  /*8ddb0*/  ISETP.LT.AND P5, PT, R28, c[0x0][0x178], !P3 ;  /* 0x00005e001c007a0c */ /* 0x000fe40005fa1270 */
[----:B------:R-:W-:-:S02]  /*8ddc0*/  PRMT R24, R4, 0x7632, R24 ;  /* 0x0000763204187816 */ /* 0x000fc40000000018 */
[----:B------:R-:W-:Y:S02]  /*8ddd0*/  ISETP.GE.AND P0, PT, R17, c[0x0][0x17c], PT ;  /* 0x00005f0011007a0c */ /* 0x000fe40003f06270 */
[C---:B------:R-:W-:Y:S01]  /*8dde0*/  IADD3 R17, R16.reuse, c[0x0][0x198], RZ ;  /* 0x0000660010117a10 */ /* 0x040fe20007ffe0ff */
[----:B0-----:R-:W-:-:S04]  /*8ddf0*/  IMAD.WIDE R22, R16, 0x2, R2 ;  /* 0x0000000210167825 */ /* 0x001fc800078e0202 */
[----:B------:R-:W-:Y:S01]  /*8de00*/  IMAD.WIDE R18, R17, 0x2, R20 ;  /* 0x0000000211127825 */ /* 0x000fe200078e0214 */
[----:B------:R0:W-:Y:S01]  /*8de10*/  @P1 STG.E.U16 [R22.64], R7 ;  /* 0x0000000716001986 */ /* 0x0001e2000c101506 */
[----:B------:R-:W-:-:S03]  /*8de20*/  ISETP.LT.AND P4, PT, R29, c[0x0][0x178], !P3 ;  /* 0x00005e001d007a0c */ /* 0x000fc60005f81270 */
[----:B------:R1:W-:Y:S01]  /*8de30*/  @P2 STG.E.U16 [R18.64], R0 ;  /* 0x0000000012002986 */ /* 0x0003e2000c101506 */
[----:B------:R-:W-:Y:S01]  /*8de40*/  PRMT R16, R5, 0x7632, R16 ;  /* 0x0000763205107816 */ /* 0x000fe20000000010 */
[----:B0-----:R-:W-:Y:S02]  /*8de50*/  IMAD.WIDE R22, R17, 0x2, R8 ;  /* 0x0000000211167825 */ /* 0x001fe400078e0208 */
[----:B------:R-:W2:Y:S01]  /*8de60*/  LDL.LU R5, [R1+0x2468] ;  /* 0x0024680001057983 */ /* 0x000ea20000300800 */
[----:B------:R-:W-:-:S03]  /*8de70*/  ISETP.GE.AND P6, PT, R15, c[0x0][0x17c], PT ;  /* 0x00005f000f007a0c */ /* 0x000fc60003fc6270 */
[----:B------:R-:W4:Y:S01]  /*8de80*/  LDL.LU R4, [R1+0x2464] ;  /* 0x0024640001047983 */ /* 0x000f220000300800 */
[----:B-1----:R-:W-:-:S03]  /*8de90*/  IMAD.WIDE R18, R17, 0x2, R10 ;  /* 0x0000000211127825 */ /* 0x002fc600078e020a */
[----:B------:R-:W4:Y:S04]  /*8dea0*/  LDL.LU R15, [R1+0x11c] ;  /* 0x00011c00010f7983 */ /* 0x000f280000300800 */
[----:B------:R-:W-:Y:S04]  /*8deb0*/  @P4 STG.E.U16 [R18.64], R16 ;  /* 0x0000001012004986 */ /* 0x000fe8000c101506 */
[----:B------:R-:W4:Y:S04]  /*8dec0*/  LDL.LU R6, [R1+0xdc] ;  /* 0x0000dc0001067983 */ /* 0x000f280000300800 */
[----:B------:R0:W-:Y:S04]  /*8ded0*/  @P5 STG.E.U16 [R22.64], R24 ;  /* 0x0000001816005986 */ /* 0x0001e8000c101506 */
[----:B0-----:R-:W4:Y:S01]  /*8dee0*/  LDL.LU R24, [R1+0x19c] ;  /* 0x00019c0001187983 */ /* 0x001f220000300800 */
[----:B------:R-:W-:-:S03]  /*8def0*/  PRMT R25, R7, 0x7632, R25 ;  /* 0x0000763207197816 */ /* 0x000fc60000000019 */
[----:B------:R-:W4:Y:S01]  /*8df00*/  LDL.LU R7, [R1+0x246c] ;  /* 0x00246c0001077983 */ /* 0x000f220000300800 */
[----:B------:R-:W-:Y:S02]  /*8df10*/  ISETP.LT.AND P3, PT, R14, c[0x0][0x178], !P3 ;  /* 0x00005e000e007a0c */ /* 0x000fe40005f61270 */
[----:B------:R-:W-:Y:S02]  /*8df20*/  ISETP.LT.AND P1, PT, R13, c[0x0][0x178], !P0 ;  /* 0x00005e000d007a0c */ /* 0x000fe40004721270 */
[----:B------:R-:W-:Y:S02]  /*8df30*/  ISETP.LT.AND P2, PT, R29, c[0x0][0x178], !P0 ;  /* 0x00005e001d007a0c */ /* 0x000fe40004741270 */
[C---:B------:R-:W-:Y:S01]  /*8df40*/  IADD3 R0, R17.reuse, c[0x0][0x198], RZ ;  /* 0x0000660011007a10 */ /* 0x040fe20007ffe0ff */
[----:B------:R-:W-:Y:S01]  /*8df50*/  IMAD.WIDE R16, R17, 0x2, R2 ;  /* 0x0000000211107825 */ /* 0x000fe200078e0202 */
[----:B------:R-:W-:-:S03]  /*8df60*/  ISETP.LT.AND P4, PT, R28, c[0x0][0x178], !P0 ;  /* 0x00005e001c007a0c */ /* 0x000fc60004781270 */
[C---:B------:R-:W-:Y:S02]  /*8df70*/  IMAD.WIDE R18, R0.reuse, 0x2, R20 ;  /* 0x0000000200127825 */ /* 0x040fe400078e0214 */
[----:B------:R0:W-:Y:S02]  /*8df80*/  @P3 STG.E.U16 [R16.64], R25 ;  /* 0x0000001910003986 */ /* 0x0001e4000c101506 */
[----:B------:R-:W-:Y:S01]  /*8df90*/  IMAD.WIDE R22, R0, 0x2, R10 ;  /* 0x0000000200167825 */ /* 0x000fe200078e020a */
[----:B------:R-:W-:Y:S02]  /*8dfa0*/  ISETP.LT.AND P0, PT, R14, c[0x0][0x178], !P0 ;  /* 0x00005e000e007a0c */ /* 0x000fe40004701270 */
[----:B---3--:R-:W-:Y:S02]  /*8dfb0*/  PRMT R26, R27, 0x7632, R26 ;  /* 0x000076321b1a7816 */ /* 0x008fe4000000001a */
[----:B0-----:R-:W-:Y:S02]  /*8dfc0*/  IADD3 R16, R0, c[0x0][0x198], RZ ;  /* 0x0000660000107a10 */ /* 0x001fe40007ffe0ff */
[----:B--2---:R-:W-:-:S02]  /*8dfd0*/  ISETP.GE.AND P5, PT, R5, c[0x0][0x17c], PT ;  /* 0x00005f0005007a0c */ /* 0x004fc40003fa6270 */
[----:B------:R-:W2:Y:S01]  /*8dfe0*/  LDL.LU R5, [R1+0x60] ;  /* 0x0000600001057983 */ /* 0x000ea20000300800 */
[----:B----4-:R-:W-:-:S03]  /*8dff0*/  ISETP.GE.AND P3, PT, R4, c[0x0][0x17c], PT ;  /* 0x00005f0004007a0c */ /* 0x010fc60003f66270 */
[----:B------:R-:W3:Y:S04]  /*8e000*/  LDL.LU R4, [R1+0x20] ;  /* 0x0000200001047983 */ /* 0x000ee80000300800 */
[----:B------:R0:W-:Y:S01]  /*8e010*/  @P1 STG.E.U16 [R18.64], R24 ;  /* 0x0000001812001986 */ /* 0x0001e2000c101506 */
[----:B------:R-:W-:-:S03]  /*8e020*/  ISETP.LT.AND P1, PT, R29, c[0x0][0x178], !P6 ;  /* 0x00005e001d007a0c */ /* 0x000fc60007721270 */
[----:B------:R1:W-:Y:S01]  /*8e030*/  @P2 STG.E.U16 [R22.64], R27 ;  /* 0x0000001b16002986 */ /* 0x0003e2000c101506 */
[----:B------:R-:W-:Y:S01]  /*8e040*/  ISETP.LT.AND P2, PT, R13, c[0x0][0x178], !P6 ;  /* 0x00005e000d007a0c */ /* 0x000fe20007741270 */
[----:B0-----:R-:W-:-:S05]  /*8e050*/  IMAD.WIDE R18, R0, 0x2, R8 ;  /* 0x0000000200127825 */ /* 0x001fca00078e0208 */
[----:B------:R0:W-:Y:S01]  /*8e060*/  @P4 STG.E.U16 [R18.64], R15 ;  /* 0x0000000f12004986 */ /* 0x0001e2000c101506 */
[----:B------:R-:W-:Y:S01]  /*8e070*/  ISETP.LT.AND P4, PT, R28, c[0x0][0x178], !P6 ;  /* 0x00005e001c007a0c */ /* 0x000fe20007781270 */
[----:B-1----:R-:W-:Y:S01]  /*8e080*/  IMAD.WIDE R22, R16, 0x2, R20 ;  /* 0x0000000210167825 */ /* 0x002fe200078e0214 */
[----:B------:R-:W-:Y:S02]  /*8e090*/  ISETP.LT.AND P6, PT, R14, c[0x0][0x178], !P6 ;  /* 0x00005e000e007a0c */ /* 0x000fe400077c1270 */
[----:B------:R-:W-:Y:S01]  /*8e0a0*/  PRMT R17, R24, 0x7632, R17 ;  /* 0x0000763218117816 */ /* 0x000fe20000000011 */
[----:B------:R-:W-:-:S04]  /*8e0b0*/  IMAD.WIDE R24, R16, 0x2, R10 ;  /* 0x0000000210187825 */ /* 0x000fc800078e020a */
[----:B0-----:R-:W-:Y:S01]  /*8e0c0*/  IMAD.WIDE R18, R0, 0x2, R2 ;  /* 0x0000000200127825 */ /* 0x001fe200078e0202 */
[----:B------:R-:W-:Y:S02]  /*8e0d0*/  PRMT R0, R15, 0x7632, R0 ;  /* 0x000076320f007816 */ /* 0x000fe40000000000 */
[----:B------:R-:W4:Y:S04]  /*8e0e0*/  LDL.LU R15, [R1+0x10] ;  /* 0x00001000010f7983 */ /* 0x000f280000300800 */
[----:B------:R0:W-:Y:S04]  /*8e0f0*/  @P0 STG.E.U16 [R18.64], R6 ;  /* 0x0000000612000986 */ /* 0x0001e8000c101506 */
[----:B------:R1:W-:Y:S04]  /*8e100*/  @P2 STG.E.U16 [R22.64], R17 ;  /* 0x0000001116002986 */ /* 0x0003e8000c101506 */
[----:B------:R1:W-:Y:S01]  /*8e110*/  @P1 STG.E.U16 [R24.64], R26 ;  /* 0x0000001a18001986 */ /* 0x0003e2000c101506 */
[----:B0-----:R-:W-:Y:S01]  /*8e120*/  IMAD.WIDE R18, R16, 0x2, R8 ;  /* 0x0000000210127825 */ /* 0x001fe200078e0208 */
[----:B-1----:R-:W-:-:S03]  /*8e130*/  PRMT R22, R6, 0x7632, R22 ;  /* 0x0000763206167816 */ /* 0x002fc60000000016 */
[----:B------:R-:W-:Y:S01]  /*8e140*/  IMAD.WIDE R24, R16, 0x2, R2 ;  /* 0x0000000210187825 */ /* 0x000fe200078e0202 */
[----:B------:R-:W-:Y:S04]  /*8e150*/  @P4 STG.E.U16 [R18.64], R0 ;  /* 0x0000000012004986 */ /* 0x000fe8000c101506 */
[----:B------:R0:W-:Y:S01]  /*8e160*/  @P6 STG.E.U16 [R24.64], R22 ;  /* 0x0000001618006986 */ /* 0x0001e2000c101506 */
[----:B------:R-:W-:-:S03]  /*8e170*/  ISETP.GE.AND P2, PT, R7, c[0x0][0x17c], PT ;  /* 0x00005f0007007a0c */ /* 0x000fc60003f46270 */
[----:B0-----:R-:W4:Y:S04]  /*8e180*/  LDL.LU R25, [R1+0x2470] ;  /* 0x0024700001197983 */ /* 0x001f280000300800 */
[----:B------:R-:W4:Y:S04]  /*8e190*/  LDL.LU R6, [R1+0x2474] ;  /* 0x0024740001067983 */ /* 0x000f280000300800 */
[----:B------:R-:W4:Y:S01]  /*8e1a0*/  LDL.LU R7, [R1+0x70] ;  /* 0x0000700001077983 */ /* 0x000f220000300800 */
[----:B------:R-:W-:Y:S02]  /*8e1b0*/  ISETP.LT.AND P0, PT, R13, c[0x0][0x178], !P5 ;  /* 0x00005e000d007a0c */ /* 0x000fe40006f01270 */
[----:B------:R-:W-:-:S02]  /*8e1c0*/  IADD3 R17, R16, c[0x0][0x198], RZ ;  /* 0x0000660010117a10 */ /* 0x000fc40007ffe0ff */
[----:B------:R-:W-:Y:S02]  /*8e1d0*/  ISETP.LT.AND P1, PT, R29, c[0x0][0x178], !P5 ;  /* 0x00005e001d007a0c */ /* 0x000fe40006f21270 */
[----:B------:R-:W-:Y:S01]  /*8e1e0*/  ISETP.LT.AND P4, PT, R28, c[0x0][0x178], !P5 ;  /* 0x00005e001c007a0c */ /* 0x000fe20006f81270 */
[----:B------:R-:W-:Y:S01]  /*8e1f0*/  IMAD.WIDE R18, R17, 0x2, R20 ;  /* 0x0000000211127825 */ /* 0x000fe200078e0214 */
[----:B------:R-:W-:Y:S02]  /*8e200*/  ISETP.LT.AND P5, PT, R14, c[0x0][0x178], !P5 ;  /* 0x00005e000e007a0c */ /* 0x000fe40006fa1270 */
[----:B------:R-:W-:Y:S01]  /*8e210*/  ISETP.LT.AND P6, PT, R13, c[0x0][0x178], !P3 ;  /* 0x00005e000d007a0c */ /* 0x000fe20005fc1270 */
[C---:B------:R-:W-:Y:S01]  /*8e220*/  IMAD.WIDE R26, R17.reuse, 0x2, R10 ;  /* 0x00000002111a7825 */ /* 0x040fe200078e020a */
[----:B------:R-:W-:-:S05]  /*8e230*/  IADD3 R24, R17, c[0x0][0x198], RZ ;  /* 0x0000660011187a10 */ /* 0x000fca0007ffe0ff */
[----:B------:R-:W-:Y:S01]  /*8e240*/  IMAD.WIDE R22, R24, 0x2, R20 ;  /* 0x0000000218167825 */ /* 0x000fe200078e0214 */
[----:B--2---:R0:W-:Y:S01]  /*8e250*/  @P0 STG.E.U16 [R18.64], R5 ;  /* 0x0000000512000986 */ /* 0x0041e2000c101506 */
[----:B------:R-:W-:Y:S02]  /*8e260*/  ISETP.LT.AND P0, PT, R29, c[0x0][0x178], !P3 ;  /* 0x00005e001d007a0c */ /* 0x000fe40005f01270 */
[----:B------:R-:W-:Y:S01]  /*8e270*/  PRMT R0, R5, 0x7632, R0 ;  /* 0x0000763205007816 */ /* 0x000fe20000000000 */
[----:B---3--:R-:W-:Y:S01]  /*8e280*/  @P1 STG.E.U16 [R26.64], R4 ;  /* 0x000000041a001986 */ /* 0x008fe2000c101506 */
[----:B0-----:R-:W-:-:S03]  /*8e290*/  IMAD.WIDE R18, R17, 0x2, R8 ;  /* 0x0000000211127825 */ /* 0x001fc600078e0208 */
[----:B------:R-:W2:Y:S01]  /*8e2a0*/  LDL.LU R5, [R1+0x40] ;  /* 0x0000400001057983 */ /* 0x000ea20000300800 */
[----:B------:R-:W-:-:S03]  /*8e2b0*/  IMAD.WIDE R16, R17, 0x2, R2 ;  /* 0x0000000211107825 */ /* 0x000fc600078e0202 */
[----:B----4-:R0:W-:Y:S01]  /*8e2c0*/  @P4 STG.E.U16 [R18.64], R15 ;  /* 0x0000000f12004986 */ /* 0x0101e2000c101506 */
[----:B------:R-:W-:-:S03]  /*8e2d0*/  ISETP.LT.AND P4, PT, R28, c[0x0][0x178], !P3 ;  /* 0x00005e001c007a0c */ /* 0x000fc60005f81270 */
[----:B------:R1:W-:Y:S01]  /*8e2e0*/  @P5 STG.E.U16 [R16.64], R12 ;  /* 0x0000000c10005986 */ /* 0x0003e2000c101506 */
[----:B------:R-:W-:-:S03]  /*8e2f0*/  ISETP.LT.AND P3, PT, R14, c[0x0][0x178], !P3 ;  /* 0x00005e000e007a0c */ /* 0x000fc60005f61270 */
[----:B------:R3:W-:Y:S01]  /*8e300*/  @P6 STG.E.U16 [R22.64], R0 ;  /* 0x0000000016006986 */ /* 0x0007e2000c101506 */
[----:B------:R-:W-:Y:S01]  /*8e310*/  ISETP.LT.AND P5, PT, R13, c[0x0][0x178], !P2 ;  /* 0x00005e000d007a0c */ /* 0x000fe200057a1270 */
[----:B0-----:R-:W-:Y:S01]  /*8e320*/  IMAD.WIDE R18, R24, 0x2, R10 ;  /* 0x0000000218127825 */ /* 0x001fe200078e020a */
[----:B-1----:R-:W-:Y:S02]  /*8e330*/  PRMT R12, R15, 0x7632, R12 ;  /* 0x000076320f0c7816 */ /* 0x002fe4000000000c */
[----:B---3--:R-:W-:Y:S01]  /*8e340*/  PRMT R0, R4, 0x7632, R0 ;  /* 0x0000763204007816 */ /* 0x008fe20000000000 */
[C---:B------:R-:W-:Y:S01]  /*8e350*/  IMAD.WIDE R16, R24.reuse, 0x2, R8 ;  /* 0x0000000218107825 */ /* 0x040fe200078e0208 */
[----:B------:R-:W3:Y:S04]  /*8e360*/  LDL.LU R4, [R1+0x30] ;  /* 0x0000300001047983 */ /* 0x000ee80000300800 */
[----:B------:R0:W-:Y:S04]  /*8e370*/  @P0 STG.E.U16 [R18.64], R0 ;  /* 0x0000000012000986 */ /* 0x0001e8000c101506 */
[----:B------:R1:W-:Y:S01]  /*8e380*/  @P4 STG.E.U16 [R16.64], R12 ;  /* 0x0000000c10004986 */ /* 0x0003e2000c101506 */
[----:B0-----:R-:W-:-:S02]  /*8e390*/  IADD3 R0, R24, c[0x0][0x198], RZ ;  /* 0x0000660018007a10 */ /* 0x001fc40007ffe0ff */
[----:B------:R-:W-:Y:S01]  /*8e3a0*/  ISETP.GE.AND P1, PT, R25, c[0x0][0x17c], PT ;  /* 0x00005f0019007a0c */ /* 0x000fe20003f26270 */
[----:B-1----:R-:W-:Y:S01]  /*8e3b0*/  IMAD.WIDE R16, R24, 0x2, R2 ;  /* 0x0000000218107825 */ /* 0x002fe200078e0202 */
[----:B------:R-:W-:Y:S01]  /*8e3c0*/  PRMT R12, R12, 0x7632, R12 ;  /* 0x000076320c0c7816 */ /* 0x000fe2000000000c */
[----:B------:R-:W4:Y:S02]  /*8e3d0*/  LDL.LU R25, [R1+0x2478] ;  /* 0x0024780001197983 */ /* 0x000f240000300800 */
[----:B------:R-:W-:Y:S01]  /*8e3e0*/  IMAD.WIDE R18, R0, 0x2, R20 ;  /* 0x0000000200127825 */ /* 0x000fe200078e0214 */
[----:B------:R-:W-:Y:S01]  /*8e3f0*/  ISETP.GE.AND P0, PT, R6, c[0x0][0x17c], PT ;  /* 0x00005f0006007a0c */ /* 0x000fe20003f06270 */
[----:B------:R-:W-:Y:S04]  /*8e400*/  @P3 STG.E.U16 [R16.64], R12 ;  /* 0x0000000c10003986 */ /* 0x000fe8000c101506 */
[----:B------:R-:W4:Y:S04]  /*8e410*/  LDL.LU R6, [R1+0x90] ;  /* 0x0000900001067983 */ /* 0x000f280000300800 */
[----:B------:R-:W4:Y:S04]  /*8e420*/  LDL.LU R15, [R1+0x80] ;  /* 0x00008000010f7983 */ /* 0x000f280000300800 */
[----:B------:R0:W-:Y:S04]  /*8e430*/  @P5 STG.E.U16 [R18.64], R7 ;  /* 0x0000000712005986 */ /* 0x0001e8000c101506 */
[----:B0-----:R-:W4:Y:S01]  /*8e440*/  LDL.LU R19, [R1] ;  /* 0x0000000001137983 */ /* 0x001f220000300800 */
[----:B------:R-:W-:-:S02]  /*8e450*/  ISETP.LT.AND P6, PT, R29, c[0x0][0x178], !P2 ;  /* 0x00005e001d007a0c */ /* 0x000fc400057c1270 */
[----:B------:R-:W-:Y:S02]  /*8e460*/  ISETP.LT.AND P4, PT, R28, c[0x0][0x178], !P2 ;  /* 0x00005e001c007a0c */ /* 0x000fe40005781270 */
[----:B------:R-:W-:Y:S01]  /*8e470*/  ISETP.LT.AND P2, PT, R14, c[0x0][0x178], !P2 ;  /* 0x00005e000e007a0c */ /* 0x000fe20005741270 */
[C---:B------:R-:W-:Y:S01]  /*8e480*/  IMAD.WIDE R22, R0.reuse, 0x2, R10 ;  /* 0x0000000200167825 */ /* 0x040fe200078e020a */
[----:B------:R-:W-:Y:S02]  /*8e490*/  ISETP.LT.AND P5, PT, R13, c[0x0][0x178], !P1 ;  /* 0x00005e000d007a0c */ /* 0x000fe40004fa1270 */
[C---:B------:R-:W-:Y:S01]  /*8e4a0*/  IADD3 R18, R0.reuse, c[0x0][0x198], RZ ;  /* 0x0000660000127a10 */ /* 0x040fe20007ffe0ff */
[----:B------:R-:W-:Y:S01]  /*8e4b0*/  IMAD.WIDE R16, R0, 0x2, R8 ;  /* 0x0000000200107825 */ /* 0x000fe200078e0208 */
[----:B------:R-:W-:-:S03]  /*8e4c0*/  ISETP.LT.AND P3, PT, R29, c[0x0][0x178], !P1 ;  /* 0x00005e001d007a0c */ /* 0x000fc60004f61270 */
[----:B--2---:R0:W-:Y:S01]  /*8e4d0*/  @P6 STG.E.U16 [R22.64], R5 ;  /* 0x0000000516006986 */ /* 0x0041e2000c101506 */
[----:B------:R-:W-:Y:S01]  /*8e4e0*/  PRMT R12, R5, 0x7632, R12 ;  /* 0x00007632050c7816 */ /* 0x000fe2000000000c */
[----:B0-----:R-:W-:Y:S01]  /*8e4f0*/  IMAD.WIDE R22, R0, 0x2, R2 ;  /* 0x0000000200167825 */ /* 0x001fe200078e0202 */
[----:B------:R-:W-:Y:S01]  /*8e500*/  PRMT R0, R7, 0x7632, R0 ;  /* 0x0000763207007816 */ /* 0x000fe20000000000 */
[----:B------:R-:W2:Y:S04]  /*8e510*/  LDL.LU R5, [R1+0x2480] ;  /* 0x0024800001057983 */ /* 0x000ea80000300800 */
[----:B------:R-:W2:Y:S04]  /*8e520*/  LDL.LU R7, [R1+0x50] ;  /* 0x0000500001077983 */ /* 0x000ea80000300800 */
[----:B---3--:R0:W-:Y:S02]  /*8e530*/  @P4 STG.E.U16 [R16.64], R4 ;  /* 0x0000000410004986 */ /* 0x0081e4000c101506 */
[----:B0-----:R-:W-:Y:S01]  /*8e540*/  IMAD.WIDE R16, R18, 0x2, R10 ;  /* 0x0000000212107825 */ /* 0x001fe200078e020a */
[----:B----4-:R-:W-:-:S03]  /*8e550*/  ISETP.GE.AND P6, PT, R25, c[0x0][0x17c], PT ;  /* 0x00005f0019007a0c */ /* 0x010fc60003fc6270 */
[----:B------:R-:W-:Y:S01]  /*8e560*/  IMAD.WIDE R24, R18, 0x2, R20 ;  /* 0x0000000212187825 */ /* 0x000fe200078e0214 */
[----:B------:R-:W-:Y:S04]  /*8e570*/  @P2 STG.E.U16 [R22.64], R19 ;  /* 0x0000001316002986 */ /* 0x000fe8000c101506 */
[----:B------:R0:W-:Y:S04]  /*8e580*/  @P5 STG.E.U16 [R24.64], R0 ;  /* 0x0000000018005986 */ /* 0x0001e8000c101506 */
[----:B------:R1:W-:Y:S04]  /*8e590*/  @P3 STG.E.U16 [R16.64], R12 ;  /* 0x0000000c10003986 */ /* 0x0003e8000c101506 */
[----:B0-----:R-:W3:Y:S01]  /*8e5a0*/  LDL.LU R25, [R1+0x247c] ;  /* 0x00247c0001197983 */ /* 0x001ee20000300800 */
[----:B-1----:R-:W-:-:S03]  /*8e5b0*/  PRMT R12, R4, 0x7632, R12 ;  /* 0x00007632040c7816 */ /* 0x002fc6000000000c */
[----:B------:R-:W4:Y:S01]  /*8e5c0*/  LDL.LU R4, [R1+0x2688] ;  /* 0x0026880001047983 */ /* 0x000f220000300800 */
[----:B------:R-:W-:Y:S02]  /*8e5d0*/  ISETP.LT.AND P2, PT, R28, c[0x0][0x178], !P1 ;  /* 0x00005e001c007a0c */ /* 0x000fe40004f41270 */
[----:B------:R-:W-:Y:S02]  /*8e5e0*/  ISETP.LT.AND P1, PT, R14, c[0x0][0x178], !P1 ;  /* 0x00005e000e007a0c */ /* 0x000fe40004f21270 */
[----:B------:R-:W-:Y:S02]  /*8e5f0*/  ISETP.LT.AND P4, PT, R13, c[0x0][0x178], !P0 ;  /* 0x00005e000d007a0c */ /* 0x000fe40004781270 */
[C---:B------:R-:W-:Y:S01]  /*8e600*/  IADD3 R0, R18.reuse, c[0x0][0x198], RZ ;  /* 0x0000660012007a10 */ /* 0x040fe20007ffe0ff */
[----:B------:R-:W-:Y:S01]  /*8e610*/  IMAD.WIDE R16, R18, 0x2, R8 ;  /* 0x0000000212107825 */ /* 0x000fe200078e0208 */
[----:B------:R-:W-:-:S03]  /*8e620*/  PRMT R26, R19, 0x7632, R26 ;  /* 0x00007632131a7816 */ /* 0x000fc6000000001a */
[----:B------:R-:W-:-:S04]  /*8e630*/  IMAD.WIDE R18, R18, 0x2, R2 ;  /* 0x0000000212127825 */ /* 0x000fc800078e0202 */
[----:B------:R-:W-:Y:S01]  /*8e640*/  IMAD.WIDE R22, R0, 0x2, R20 ;  /* 0x0000000200167825 */ /* 0x000fe200078e0214 */
[----:B------:R0:W-:Y:S01]  /*8e650*/  @P2 STG.E.U16 [R16.64], R12 ;  /* 0x0000000c10002986 */ /* 0x0001e2000c101506 */
[----:B------:R-:W-:-:S03]  /*8e660*/  ISETP.LT.AND P3, PT, R29, c[0x0][0x178], !P0 ;  /* 0x00005e001d007a0c */ /* 0x000fc60004761270 */
[----:B------:R1:W-:Y:S01]  /*8e670*/  @P1 STG.E.U16 [R18.64], R26 ;  /* 0x0000001a12001986 */ /* 0x0003e2000c101506 */
[----:B------:R-:W-:-:S03]  /*8e680*/  ISETP.LT.AND P1, PT, R13, c[0x0][0x178], !P6 ;  /* 0x00005e000d007a0c */ /* 0x000fc60007721270 */
[----:B------:R1:W-:Y:S01]  /*8e690*/  @P4 STG.E.U16 [R22.64], R6 ;  /* 0x0000000616004986 */ /* 0x0003e2000c101506 */
[----:B------:R-:W-:Y:S02]  /*8e6a0*/  ISETP.LT.AND P4, PT, R28, c[0x0][0x178], !P0 ;  /* 0x00005e001c007a0c */ /* 0x000fe40004781270 */
[----:B------:R-:W-:Y:S02]  /*8e6b0*/  ISETP.LT.AND P0, PT, R14, c[0x0][0x178], !P0 ;  /* 0x00005e000e007a0c */ /* 0x000fe40004701270 */
[C---:B0-----:R-:W-:Y:S01]  /*8e6c0*/  IADD3 R12, R0.reuse, c[0x0][0x198], RZ ;  /* 0x00006600000c7a10 */ /* 0x041fe20007ffe0ff */
[----:B------:R-:W-:Y:S01]  /*8e6d0*/  IMAD.WIDE R16, R0, 0x2, R8 ;  /* 0x0000000200107825 */ /* 0x000fe200078e0208 */
[----:B-1----:R-:W-:-:S03]  /*8e6e0*/  PRMT R26, R6, 0x7632, R26 ;  /* 0x00007632061a7816 */ /* 0x002fc6000000001a */
[----:B------:R-:W-:-:S04]  /*8e6f0*/  IMAD.WIDE R18, R0, 0x2, R2 ;  /* 0x0000000200127825 */ /* 0x000fc800078e0202 */
[----:B------:R-:W-:Y:S01]  /*8e700*/  IMAD.WIDE R22, R12, 0x2, R20 ;  /* 0x000000020c167825 */ /* 0x000fe200078e0214 */
[----:B------:R-:W-:Y:S02]  /*8e710*/  ISETP.LT.AND P2, PT, R29, c[0x0][0x178], !P6 ;  /* 0x00005e001d007a0c */ /* 0x000fe40007741270 */
[----:B------:R-:W-:Y:S02]  /*8e720*/  PRMT R27, R15, 0x7632, R27 ;  /* 0x000076320f1b7816 */ /* 0x000fe4000000001b */
[----:B---3--:R-:W-:Y:S01]  /*8e730*/  ISETP.GE.AND P5, PT, R25, c[0x0][0x17c], PT ;  /* 0x00005f0019007a0c */ /* 0x008fe20003fa6270 */
[----:B------:R-:W-:-:S05]  /*8e740*/  IMAD.WIDE R24, R0, 0x2, R10 ;  /* 0x0000000200187825 */ /* 0x000fca00078e020a */
[----:B------:R0:W-:Y:S01]  /*8e750*/  @P3 STG.E.U16 [R24.64], R15 ;  /* 0x0000000f18003986 */ /* 0x0001e2000c101506 */
[----:B--2---:R-:W-:-:S03]  /*8e760*/  ISETP.GE.AND P3, PT, R5, c[0x0][0x17c], PT ;  /* 0x00005f0005007a0c */ /* 0x004fc60003f66270 */
[----:B------:R-:W2:Y:S04]  /*8e770*/  LDL.LU R5, [R1+0x3d0] ;  /* 0x0003d00001057983 */ /* 0x000ea80000300800 */
[----:B------:R-:W-:Y:S04]  /*8e780*/  @P4 STG.E.U16 [R16.64], R7 ;  /* 0x0000000710004986 */ /* 0x000fe8000c101506 */
[----:B------:R-:W3:Y:S04]  /*8e790*/  LDL.LU R13, [R1+0x3b0] ;  /* 0x0003b000010d7983 */ /* 0x000ee80000300800 */
[----:B----4-:R-:W-:Y:S04]  /*8e7a0*/  @P0 STG.E.U16 [R18.64], R4 ;  /* 0x0000000412000986 */ /* 0x010fe8000c101506 */
[----:B------:R-:W4:Y:S04]  /*8e7b0*/  LDL.LU R6, [R1+0x2484] ;  /* 0x0024840001067983 */ /* 0x000f280000300800 */
[----:B------:R1:W-:Y:S01]  /*8e7c0*/  @P1 STG.E.U16 [R22.64], R26 ;  /* 0x0000001a16001986 */ /* 0x0003e2000c101506 */
[----:B0-----:R-:W-:-:S03]  /*8e7d0*/  IMAD.WIDE R24, R12, 0x2, R10 ;  /* 0x000000020c187825 */ /* 0x001fc600078e020a */
[----:B-1----:R-:W3:Y:S01]  /*8e7e0*/  LDL R26, [R1+0xfd0] ;  /* 0x000fd000011a7983 */ /* 0x002ee20000100800 */
[----:B------:R-:W-:-:S03]  /*8e7f0*/  PRMT R22, R7, 0x7632, R22 ;  /* 0x0000763207167816 */ /* 0x000fc60000000016 */
[----:B------:R0:W-:Y:S04]  /*8e800*/  @P2 STG.E.U16 [R24.64], R27 ;  /* 0x0000001b18002986 */ /* 0x0001e8000c101506 */
[----:B0-----:R-:W3:Y:S04]  /*8e810*/  LDL.LU R27, [R1+0x3c0] ;  /* 0x0003c000011b7983 */ /* 0x001ee80000300800 */
[----:B------:R-:W3:Y:S01]  /*8e820*/  LDL.LU R7, [R1+0x2488] ;  /* 0x0024880001077983 */ /* 0x000ee20000300800 */
[----:B------:R-:W-:Y:S02]  /*8e830*/  ISETP.LT.AND P4, PT, R28, c[0x0][0x178], !P6 ;  /* 0x00005e001c007a0c */ /* 0x000fe40007781270 */
[----:B------:R-:W-:Y:S01]  /*8e840*/  ISETP.LT.AND P6, PT, R14, c[0x0][0x178], !P6 ;  /* 0x00005e000e007a0c */ /* 0x000fe200077c1270 */
[C---:B------:R-:W-:Y:S01]  /*8e850*/  IMAD.WIDE R16, R12.reuse, 0x2, R8 ;  /* 0x000000020c107825 */ /* 0x040fe200078e0208 */
[----:B------:R-:W-:Y:S01]  /*8e860*/  ISETP.LT.AND P1, PT, R29, c[0x0][0x178], !P5 ;  /* 0x00005e001d007a0c */ /* 0x000fe20006f21270 */
[----:B------:R-:W3:Y:S01]  /*8e870*/  LDL.LU R15, [R1+0x248c] ;  /* 0x00248c00010f7983 */ /* 0x000ee20000300800 */
[C---:B------:R-:W-:Y:S01]  /*8e880*/  IADD3 R0, R12.reuse, c[0x0][0x198], RZ ;  /* 0x000066000c007a10 */ /* 0x040fe20007ffe0ff */
[----:B------:R-:W-:Y:S01]  /*8e890*/  IMAD.WIDE R18, R12, 0x2, R2 ;  /* 0x000000020c127825 */ /* 0x000fe200078e0202 */
[----:B------:R-:W-:-:S05]  /*8e8a0*/  PRMT R4, R4, 0x7632, R4 ;  /* 0x0000763204047816 */ /* 0x000fca0000000004 */
[----:B------:R0:W-:Y:S04]  /*8e8b0*/  @P4 STG.E.U16 [R16.64], R22 ;  /* 0x0000001610004986 */ /* 0x0001e8000c101506 */
[----:B------:R-:W-:Y:S01]  /*8e8c0*/  @P6 STG.E.U16 [R18.64], R4 ;  /* 0x0000000412006986 */ /* 0x000fe2000c101506 */
[----:B0-----:R-:W-:-:S04]  /*8e8d0*/  IMAD.WIDE R16, R0, 0x2, R20 ;  /* 0x0000000200107825 */ /* 0x001fc800078e0214 */
[----:B------:R-:W-:Y:S01]  /*8e8e0*/  IMAD.WIDE R22, R0, 0x2, R10 ;  /* 0x0000000200167825 */ /* 0x000fe200078e020a */
[----:B--2---:R-:W-:Y:S02]  /*8e8f0*/  PRMT R12, R5, 0x7632, R12 ;  /* 0x00007632050c7816 */ /* 0x004fe4000000000c */
[----:B----4-:R-:W-:Y:S02]  /*8e900*/  ISETP.GE.AND P2, PT, R6, c[0x0][0x17c], PT ;  /* 0x00005f0006007a0c */ /* 0x010fe40003f46270 */
[----:B------:R-:W2:Y:S01]  /*8e910*/  LDL.LU R6, [R1+0x64] ;  /* 0x0000640001067983 */ /* 0x000ea20000300800 */
[----:B---3--:R-:W-:-:S13]  /*8e920*/  ISETP.LT.AND P0, PT, R26, c[0x0][0x178], !P5 ;  /* 0x00005e001a007a0c */ /* 0x008fda0006f01270 */
[----:B------:R0:W-:Y:S04]  /*8e930*/  @P0 STG.E.U16 [R16.64], R5 ;  /* 0x0000000510000986 */ /* 0x0001e8000c101506 */
[----:B------:R1:W-:Y:S01]  /*8e940*/  @P1 STG.E.U16 [R22.64], R13 ;  /* 0x0000000d16001986 */ /* 0x0003e2000c101506 */
[----:B------:R-:W-:-:S03]  /*8e950*/  ISETP.GE.AND P1, PT, R7, c[0x0][0x17c], PT ;  /* 0x00005f0007007a0c */ /* 0x000fc60003f26270 */
[----:B0-----:R-:W3:Y:S04]  /*8e960*/  LDL.LU R5, [R1+0x24] ;  /* 0x0000240001057983 */ /* 0x001ee80000300800 */
[----:B------:R-:W4:Y:S01]  /*8e970*/  LDL.LU R7, [R1+0x2684] ;  /* 0x0026840001077983 */ /* 0x000f220000300800 */
[----:B------:R-:W-:Y:S01]  /*8e980*/  ISETP.LT.AND P4, PT, R28, c[0x0][0x178], !P5 ;  /* 0x00005e001c007a0c */ /* 0x000fe20006f81270 */
[----:B------:R-:W-:Y:S01]  /*8e990*/  IMAD.WIDE R16, R0, 0x2, R8 ;  /* 0x0000000200107825 */ /* 0x000fe200078e0208 */
[----:B------:R-:W-:Y:S02]  /*8e9a0*/  ISETP.LT.AND P5, PT, R14, c[0x0][0x178], !P5 ;  /* 0x00005e000e007a0c */ /* 0x000fe40006fa1270 */
[----:B------:R-:W-:Y:S02]  /*8e9b0*/  ISETP.LT.AND P6, PT, R26, c[0x0][0x178], !P3 ;  /* 0x00005e001a007a0c */ /* 0x000fe40005fc1270 */
[----:B------:R-:W-:-:S02]  /*8e9c0*/  IADD3 R4, R0, c[0x0][0x198], RZ ;  /* 0x0000660000047a10 */ /* 0x000fc40007ffe0ff */
[----:B------:R-:W-:Y:S01]  /*8e9d0*/  ISETP.LT.AND P0, PT, R29, c[0x0][0x178], !P3 ;  /* 0x00005e001d007a0c */ /* 0x000fe20005f01270 */
[----:B------:R-:W-:-:S04]  /*8e9e0*/  IMAD.WIDE R18, R0, 0x2, R2 ;  /* 0x0000000200127825 */ /* 0x000fc800078e0202 */
[----:B------:R0:W-:Y:S01]  /*8e9f0*/  @P4 STG.E.U16 [R16.64], R27 ;  /* 0x0000001b10004986 */ /* 0x0001e2000c101506 */
[----:B------:R-:W-:Y:S01]  /*8ea00*/  ISETP.LT.AND P4, PT, R28, c[0x0][0x178], !P3 ;  /* 0x00005e001c007a0c */ /* 0x000fe20005f81270 */
[C---:B-1----:R-:W-:Y:S01]  /*8ea10*/  IMAD.WIDE R22, R4.reuse, 0x2, R20 ;  /* 0x0000000204167825 */ /* 0x042fe200078e0214 */
[----:B------:R-:W-:Y:S02]  /*8ea20*/  PRMT R0, R13, 0x7632, R0 ;  /* 0x000076320d007816 */ /* 0x000fe40000000000 */
[----:B------:R-:W2:Y:S01]  /*8ea30*/  LDL.LU R13, [R1+0x2680] ;  /* 0x00268000010d7983 */ /* 0x000ea20000300800 */
[----:B0-----:R-:W-:-:S03]  /*8ea40*/  IMAD.WIDE R16, R4, 0x2, R8 ;  /* 0x0000000204107825 */ /* 0x001fc600078e0208 */
[----:B----4-:R0:W-:Y:S04]  /*8ea50*/  @P5 STG.E.U16 [R18.64], R7 ;  /* 0x0000000712005986 */ /* 0x0101e8000c101506 */
[----:B------:R1:W-:Y:S01]  /*8ea60*/  @P6 STG.E.U16 [R22.64], R12 ;  /* 0x0000000c16006986 */ /* 0x0003e2000c101506 */
[----:B0-----:R-:W-:Y:S01]  /*8ea70*/  IMAD.WIDE R18, R4, 0x2, R10 ;  /* 0x0000000204127825 */ /* 0x001fe200078e020a */
[----:B-1----:R-:W-:-:S04]  /*8ea80*/  PRMT R12, R27, 0x7632, R12 ;  /* 0x000076321b0c7816 */ /* 0x002fc8000000000c */
[----:B------:R-:W-:Y:S01]  /*8ea90*/  @P0 STG.E.U16 [R18.64], R0 ;  /* 0x0000000012000986 */ /* 0x000fe2000c101506 */
[----:B------:R-:W-:-:S03]  /*8eaa0*/  ISETP.GE.AND P0, PT, R15, c[0x0][0x17c], PT ;  /* 0x00005f000f007a0c */ /* 0x000fc60003f06270 */
[----:B------:R0:W-:Y:S04]  /*8eab0*/  @P4 STG.E.U16 [R16.64], R12 ;  /* 0x0000000c10004986 */ /* 0x0001e8000c101506 */
[----:B------:R-:W4:Y:S01]  /*8eac0*/  LDL.LU R15, [R1+0x2490] ;  /* 0x00249000010f7983 */ /* 0x000f220000300800 */
[----:B0-----:R-:W-:-:S03]  /*8ead0*/  PRMT R12, R7, 0x7632, R12 ;  /* 0x00007632070c7816 */ /* 0x001fc6000000000c */
[----:B------:R-:W2:Y:S01]  /*8eae0*/  LDL.LU R7, [R1+0x44] ;  /* 0x0000440001077983 */ /* 0x000ea20000300800 */
[----:B------:R-:W-:Y:S02]  /*8eaf0*/  ISETP.LT.AND P3, PT, R14, c[0x0][0x178], !P3 ;  /* 0x00005e000e007a0c */ /* 0x000fe40005f61270 */
[----:B------:R-:W-:Y:S02]  /*8eb00*/  ISETP.LT.AND P5, PT, R26, c[0x0][0x178], !P2 ;  /* 0x00005e001a007a0c */ /* 0x000fe400057a1270 */
[C---:B------:R-:W-:Y:S02]  /*8eb10*/  IADD3 R0, R4.reuse, c[0x0][0x198], RZ ;  /* 0x0000660004007a10 */ /* 0x040fe40007ffe0ff */
[----:B------:R-:W-:Y:S01]  /*8eb20*/  ISETP.LT.AND P6, PT, R29, c[0x0][0x178], !P2 ;  /* 0x00005e001d007a0c */ /* 0x000fe200057c1270 */
[----:B------:R-:W-:Y:S01]  /*8eb30*/  IMAD.WIDE R16, R4, 0x2, R2 ;  /* 0x0000000204107825 */ /* 0x000fe200078e0202 */
[----:B------:R-:W-:Y:S02]  /*8eb40*/  ISETP.LT.AND P4, PT, R28, c[0x0][0x178], !P2 ;  /* 0x00005e001c007a0c */ /* 0x000fe40005781270 */
[----:B------:R-:W-:Y:S01]  /*8eb50*/  ISETP.LT.AND P2, PT, R14, c[0x0][0x178], !P2 ;  /* 0x00005e000e007a0c */ /* 0x000fe20005741270 */
[----:B--2---:R0:W-:Y:S04]  /*8eb60*/  STL [R1+0x267c], R7 ;  /* 0x00267c0701007387 */ /* 0x0041e80000100800 */
[----:B0-----:R-:W2:Y:S01]  /*8eb70*/  LDL.LU R7, [R1+0x14] ;  /* 0x0000140001077983 */ /* 0x001ea20000300800 */
[----:B------:R-:W-:-:S03]  /*8eb80*/  IMAD.WIDE R18, R0, 0x2, R20 ;  /* 0x0000000200127825 */ /* 0x000fc600078e0214 */
[----:B------:R0:W-:Y:S01]  /*8eb90*/  @P3 STG.E.U16 [R16.64], R12 ;  /* 0x0000000c10003986 */ /* 0x0001e2000c101506 */
[----:B------:R-:W-:Y:S01]  /*8eba0*/  IMAD.WIDE R22, R0, 0x2, R10 ;  /* 0x0000000200167825 */ /* 0x000fe200078e020a */
[----:B------:R-:W-:Y:S02]  /*8ebb0*/  ISETP.LT.AND P3, PT, R29, c[0x0][0x178], !P1 ;  /* 0x00005e001d007a0c */ /* 0x000fe40004f61270 */
[----:B------:R1:W-:Y:S01]  /*8ebc0*/  @P5 STG.E.U16 [R18.64], R6 ;  /* 0x0000000612005986 */ /* 0x0003e2000c101506 */
[----:B------:R-:W-:Y:S02]  /*8ebd0*/  ISETP.LT.AND P5, PT, R26, c[0x0][0x178], !P1 ;  /* 0x00005e001a007a0c */ /* 0x000fe40004fa1270 */
[C---:B------:R-:W-:Y:S01]  /*8ebe0*/  IADD3 R4, R0.reuse, c[0x0][0x198], RZ ;  /* 0x0000660000047a10 */ /* 0x040fe20007ffe0ff */
[----:B---3--:R3:W-:Y:S01]  /*8ebf0*/  @P6 STG.E.U16 [R22.64], R5 ;  /* 0x0000000516006986 */ /* 0x0087e2000c101506 */
[----:B0-----:R-:W-:Y:S01]  /*8ec00*/  IMAD.WIDE R16, R0, 0x2, R8 ;  /* 0x0000000200107825 */ /* 0x001fe200078e0208 */
[----:B------:R-:W-:-:S02]  /*8ec10*/  PRMT R25, R13, 0x7632, R25 ;  /* 0x000076320d197816 */ /* 0x000fc40000000019 */
[----:B------:R-:W2:Y:S01]  /*8ec20*/  LDL.LU R27, [R1+0x2494] ;  /* 0x00249400011b7983 */ /* 0x000ea20000300800 */
[----:B-1----:R-:W-:Y:S01]  /*8ec30*/  IMAD.WIDE R18, R0, 0x2, R2 ;  /* 0x0000000200127825 */ /* 0x002fe200078e0202 */
[----:B------:R-:W-:Y:S02]  /*8ec40*/  PRMT R0, R6, 0x7632, R0 ;  /* 0x0000763206007816 */ /* 0x000fe40000000000 */
[----:B------:R-:W-:Y:S01]  /*8ec50*/  PRMT R12, R5, 0x7632, R12 ;  /* 0x00007632050c7816 */ /* 0x000fe2000000000c */
[----:B---3--:R-:W-:Y:S01]  /*8ec60*/  IMAD.WIDE R22, R4, 0x2, R20 ;  /* 0x0000000204167825 */ /* 0x008fe200078e0214 */
[----:B----4-:R-:W-:Y:S02]  /*8ec70*/  ISETP.GE.AND P6, PT, R15, c[0x0][0x17c], PT ;  /* 0x00005f000f007a0c */ /* 0x010fe40003fc6270 */
[----:B------:R-:W3:Y:S04]  /*8ec80*/  LDL.LU R15, [R1+0x2498] ;  /* 0x00249800010f7983 */ /* 0x000ee80000300800 */
[----:B------:R-:W4:Y:S04]  /*8ec90*/  LDL.LU R5, [R1+0x34] ;  /* 0x0000340001057983 */ /* 0x000f280000300800 */
[----:B------:R-:W3:Y:S04]  /*8eca0*/  LDL.LU R6, [R1+0x4] ;  /* 0x0000040001067983 */ /* 0x000ee80000300800 */
[----:B--2---:R0:W-:Y:S04]  /*8ecb0*/  @P4 STG.E.U16 [R16.64], R7 ;  /* 0x0000000710004986 */ /* 0x0041e8000c101506 */
[----:B------:R-:W-:Y:S01]  /*8ecc0*/  @P2 STG.E.U16 [R18.64], R13 ;  /* 0x0000000d12002986 */ /* 0x000fe2000c101506 */
[----:B------:R-:W-:-:S03]  /*8ecd0*/  ISETP.LT.AND P2, PT, R28, c[0x0][0x178], !P1 ;  /* 0x00005e001c007a0c */ /* 0x000fc60004f41270 */
[----:B------:R-:W-:Y:S01]  /*8ece0*/  @P5 STG.E.U16 [R22.64], R0 ;  /* 0x0000000016005986 */ /* 0x000fe2000c101506 */
[C---:B0-----:R-:W-:Y:S01]  /*8ecf0*/  IMAD.WIDE R16, R4.reuse, 0x2, R10 ;  /* 0x0000000204107825 */ /* 0x041fe200078e020a */
[----:B------:R-:W-:Y:S02]  /*8ed00*/  PRMT R24, R7, 0x7632, R24 ;  /* 0x0000763207187816 */ /* 0x000fe40000000018 */
[----:B------:R-:W2:Y:S04]  /*8ed10*/  LDL.LU R7, [R1+0x267c] ;  /* 0x00267c0001077983 */ /* 0x000ea80000300800 */
[----:B------:R0:W-:Y:S02]  /*8ed20*/  @P3 STG.E.U16 [R16.64], R12 ;  /* 0x0000000c10003986 */ /* 0x0001e4000c101506 */
[----:B0-----:R-:W-:-:S05]  /*8ed30*/  IMAD.WIDE R12, R4, 0x2, R8 ;  /* 0x00000002040c7825 */ /* 0x001fca00078e0208 */
[----:B------:R0:W-:Y:S04]  /*8ed40*/  @P2 STG.E.U16 [R12.64], R24 ;  /* 0x000000180c002986 */ /* 0x0001e8000c101506 */
[----:B0-----:R-:W4:Y:S01]  /*8ed50*/  LDL.LU R13, [R1+0x74] ;  /* 0x00007400010d7983 */ /* 0x001f220000300800 */
[----:B------:R-:W-:Y:S02]  /*8ed60*/  ISETP.LT.AND P1, PT, R14, c[0x0][0x178], !P1 ;  /* 0x00005e000e007a0c */ /* 0x000fe40004f21270 */
[----:B------:R-:W-:Y:S02]  /*8ed70*/  ISETP.LT.AND P4, PT, R26, c[0x0][0x178], !P0 ;  /* 0x00005e001a007a0c */ /* 0x000fe40004781270 */
[----:B------:R-:W-:Y:S02]  /*8ed80*/  ISETP.LT.AND P3, PT, R29, c[0x0][0x178], !P0 ;  /* 0x00005e001d007a0c */ /* 0x000fe40004761270 */
[C---:B------:R-:W-:Y:S01]  /*8ed90*/  IADD3 R0, R4.reuse, c[0x0][0x198], RZ ;  /* 0x0000660004007a10 */ /* 0x040fe20007ffe0ff */
[----:B------:R-:W-:-:S04]  /*8eda0*/  IMAD.WIDE R16, R4, 0x2, R2 ;  /* 0x0000000204107825 */ /* 0x000fc800078e0202 */
[----:B------:R-:W-:Y:S01]  /*8edb0*/  IMAD.WIDE R18, R0, 0x2, R20 ;  /* 0x0000000200127825 */ /* 0x000fe200078e0214 */
[----:B---3--:R-:W-:-:S03]  /*8edc0*/  ISETP.GE.AND P2, PT, R15, c[0x0][0x17c], PT ;  /* 0x00005f000f007a0c */ /* 0x008fc60003f46270 */
[----:B------:R-:W-:Y:S01]  /*8edd0*/  IMAD.WIDE R22, R0, 0x2, R10 ;  /* 0x0000000200167825 */ /* 0x000fe200078e020a */
[----:B------:R0:W-:Y:S01]  /*8ede0*/  @P1 STG.E.U16 [R16.64], R25 ;  /* 0x0000001910001986 */ /* 0x0001e2000c101506 */
[----:B------:R-:W-:-:S03]  /*8edf0*/  ISETP.GE.AND P5, PT, R27, c[0x0][0x17c], PT ;  /* 0x00005f001b007a0c */ /* 0x000fc60003fa6270 */
[----:B------:R-:W3:Y:S01]  /*8ee00*/  LDL.LU R15, [R1+0x94] ;  /* 0x00009400010f7983 */ /* 0x000ee20000300800 */
[----:B------:R-:W-:-:S03]  /*8ee10*/  IADD3 R4, R0, c[0x0][0x198], RZ ;  /* 0x0000660000047a10 */ /* 0x000fc60007ffe0ff */
[----:B------:R-:W3:Y:S01]  /*8ee20*/  LDL.LU R27, [R1+0x84] ;  /* 0x00008400011b7983 */ /* 0x000ee20000300800 */
[----:B------:R-:W-:Y:S01]  /*8ee30*/  ISETP.LT.AND P1, PT, R26, c[0x0][0x178], !P6 ;  /* 0x00005e001a007a0c */ /* 0x000fe20007721270 */
[----:B0-----:R-:W-:Y:S01]  /*8ee40*/  IMAD.WIDE R16, R0, 0x2, R2 ;  /* 0x0000000200107825 */ /* 0x001fe200078e0202 */
[----:B--2---:R-:W-:Y:S01]  /*8ee50*/  PRMT R25, R7, 0x7632, R25 ;  /* 0x0000763207197816 */ /* 0x004fe20000000019 */
[----:B----4-:R0:W-:Y:S01]  /*8ee60*/  @P4 STG.E.U16 [R18.64], R13 ;  /* 0x0000000d12004986 */ /* 0x0101e2000c101506 */
[----:B------:R-:W-:-:S03]  /*8ee70*/  PRMT R24, R13, 0x7632, R24 ;  /* 0x000076320d187816 */ /* 0x000fc60000000018 */
[----:B------:R1:W-:Y:S01]  /*8ee80*/  @P3 STG.E.U16 [R22.64], R7 ;  /* 0x0000000716003986 */ /* 0x0003e2000c101506 */
[----:B------:R-:W-:Y:S02]  /*8ee90*/  ISETP.LT.AND P4, PT, R28, c[0x0][0x178], !P0 ;  /* 0x00005e001c007a0c */ /* 0x000fe40004781270 */
[----:B------:R-:W-:Y:S01]  /*8eea0*/  ISETP.LT.AND P0, PT, R14, c[0x0][0x178], !P0 ;  /* 0x00005e000e007a0c */ /* 0x000fe20004701270 */
[----:B0-----:R-:W-:Y:S01]  /*8eeb0*/  IMAD.WIDE R12, R0, 0x2, R8 ;  /* 0x00000002000c7825 */ /* 0x001fe200078e0208 */
[----:B-1----:R-:W2:Y:S01]  /*8eec0*/  LDL.LU R7, [R1+0x54] ;  /* 0x0000540001077983 */ /* 0x002ea20000300800 */
[----:B------:R-:W-:-:S03]  /*8eed0*/  ISETP.LT.AND P3, PT, R29, c[0x0][0x178], !P6 ;  /* 0x00005e001d007a0c */ /* 0x000fc60007761270 */
[----:B------:R-:W4:Y:S01]  /*8eee0*/  LDL.LU R0, [R1+0x249c] ;  /* 0x00249c0001007983 */ /* 0x000f220000300800 */
[----:B------:R-:W-:-:S04]  /*8eef0*/  IMAD.WIDE R18, R4, 0x2, R20 ;  /* 0x0000000204127825 */ /* 0x000fc800078e0214 */
[----:B------:R-:W-:Y:S01]  /*8ef00*/  IMAD.WIDE R22, R4, 0x2, R10 ;  /* 0x0000000204167825 */ /* 0x000fe200078e020a */
[----:B------:R-:W-:Y:S04]  /*8ef10*/  @P4 STG.E.U16 [R12.64], R5 ;  /* 0x000000050c004986 */ /* 0x000fe8000c101506 */
[----:B------:R-:W-:Y:S04]  /*8ef20*/  @P0 STG.E.U16 [R16.64], R6 ;  /* 0x0000000610000986 */ /* 0x000fe8000c101506 */
[----:B------:R0:W-:Y:S04]  /*8ef30*/  @P1 STG.E.U16 [R18.64], R24 ;  /* 0x0000001812001986 */ /* 0x0001e8000c101506 */
[----:B------:R1:W-:Y:S01]  /*8ef40*/  @P3 STG.E.U16 [R22.64], R25 ;  /* 0x0000001916003986 */ /* 0x0003e2000c101506 */
[----:B0-----:R-:W-:-:S03]  /*8ef50*/  PRMT R18, R5, 0x7632, R18 ;  /* 0x0000763205127816 */ /* 0x001fc60000000012 */
[----:B------:R-:W2:Y:S01]  /*8ef60*/  LDL.LU R5, [R1+0x2678] ;  /* 0x0026780001057983 */ /* 0x000ea20000300800 */
[----:B-1----:R-:W-:-:S03]  /*8ef70*/  PRMT R22, R6, 0x7632, R22 ;  /* 0x0000763206167816 */ /* 0x002fc60000000016 */
[----:B------:R-:W2:Y:S01]  /*8ef80*/  LDL.LU R6, [R1+0x24a0] ;  /* 0x0024a00001067983 */ /* 0x000ea20000300800 */
[----:B------:R-:W-:Y:S02]  /*8ef90*/  ISETP.LT.AND P4, PT, R28, c[0x0][0x178], !P6 ;  /* 0x00005e001c007a0c */ /* 0x000fe40007781270 */
[----:B------:R-:W-:Y:S01]  /*8efa0*/  ISETP.LT.AND P6, PT, R14, c[0x0][0x178], !P6 ;  /* 0x00005e000e007a0c */ /* 0x000fe200077c1270 */
[----:B------:R-:W-:Y:S01]  /*8efb0*/  IMAD.WIDE R12, R4, 0x2, R8 ;  /* 0x00000002040c7825 */ /* 0x000fe200078e0208 */
[----:B------:R-:W-:Y:S02]  /*8efc0*/  ISETP.LT.AND P0, PT, R26, c[0x0][0x178], !P5 ;  /* 0x00005e001a007a0c */ /* 0x000fe40006f01270 */
[----:B------:R-:W-:Y:S01]  /*8efd0*/  ISETP.LT.AND P1, PT, R29, c[0x0][0x178], !P5 ;  /* 0x00005e001d007a0c */ /* 0x000fe20006f21270 */
[----:B------:R-:W-:-:S06]  /*8efe0*/  IMAD.WIDE R16, R4, 0x2, R2 ;  /* 0x0000000204107825 */ /* 0x000fcc00078e0202 */
[----:B------:R-:W-:Y:S01]  /*8eff0*/  @P4 STG.E.U16 [R12.64], R18 ;  /* 0x000000120c004986 */ /* 0x000fe2000c101506 */
[----:B------:R-:W-:Y:S02]  /*8f000*/  ISETP.LT.AND P4, PT, R28, c[0x0][0x178], !P5 ;  /* 0x00005e001c007a0c */ /* 0x000fe40006f81270 */
[----:B------:R-:W-:Y:S01]  /*8f010*/  ISETP.LT.AND P5, PT, R14, c[0x0][0x178], !P5 ;  /* 0x00005e000e007a0c */ /* 0x000fe20006fa1270 */
[----:B------:R3:W-:Y:S01]  /*8f020*/  @P6 STG.E.U16 [R16.64], R22 ;  /* 0x0000001610006986 */ /* 0x0007e2000c101506 */
[----:B------:R-:W-:Y:S02]  /*8f030*/  ISETP.LT.AND P6, PT, R26, c[0x0][0x178], !P2 ;  /* 0x00005e001a007a0c */ /* 0x000fe400057c1270 */
[----:B---3--:R-:W-:Y:S02]  /*8f040*/  PRMT R22, R15, 0x7632, R22 ;  /* 0x000076320f167816 */ /* 0x008fe40000000016 */
[----:B----4-:R-:W-:Y:S02]  /*8f050*/  ISETP.GE.AND P3, PT, R0, c[0x0][0x17c], PT ;  /* 0x00005f0000007a0c */ /* 0x010fe40003f66270 */
[----:B------:R-:W-:-:S05]  /*8f060*/  IADD3 R0, R4, c[0x0][0x198], RZ ;  /* 0x0000660004007a10 */ /* 0x000fca0007ffe0ff */
[C---:B------:R-:W-:Y:S01]  /*8f070*/  IMAD.WIDE R12, R0.reuse, 0x2, R20 ;  /* 0x00000002000c7825 */ /* 0x040fe200078e0214 */
[----:B------:R-:W-:-:S03]  /*8f080*/  IADD3 R4, R0, c[0x0][0x198], RZ ;  /* 0x0000660000047a10 */ /* 0x000fc60007ffe0ff */
[C---:B------:R-:W-:Y:S01]  /*8f090*/  IMAD.WIDE R18, R0.reuse, 0x2, R10 ;  /* 0x0000000200127825 */ /* 0x040fe200078e020a */
[----:B------:R0:W-:Y:S03]  /*8f0a0*/  @P0 STG.E.U16 [R12.64], R15 ;  /* 0x0000000f0c000986 */ /* 0x0001e6000c101506 */
[C---:B------:R-:W-:Y:S01]  /*8f0b0*/  IMAD.WIDE R16, R0.reuse, 0x2, R2 ;  /* 0x0000000200107825 */ /* 0x040fe200078e0202 */
[----:B------:R1:W-:Y:S03]  /*8f0c0*/  @P1 STG.E.U16 [R18.64], R27 ;  /* 0x0000001b12001986 */ /* 0x0003e6000c101506 */
[----:B0-----:R-:W-:Y:S01]  /*8f0d0*/  IMAD.WIDE R12, R0, 0x2, R8 ;  /* 0x00000002000c7825 */ /* 0x001fe200078e0208 */
[----:B------:R-:W3:Y:S03]  /*8f0e0*/  LDL.LU R15, [R1+0x3b4] ;  /* 0x0003b400010f7983 */ /* 0x000ee60000300800 */
[----:B-1----:R-:W-:Y:S01]  /*8f0f0*/  IMAD.WIDE R18, R4, 0x2, R20 ;  /* 0x0000000204127825 */ /* 0x002fe200078e0214 */
[----:B--2---:R-:W-:Y:S01]  /*8f100*/  @P4 STG.E.U16 [R12.64], R7 ;  /* 0x000000070c004986 */ /* 0x004fe2000c101506 */
[----:B------:R-:W-:-:S03]  /*8f110*/  ISETP.GE.AND P1, PT, R6, c[0x0][0x17c], PT ;  /* 0x00005f0006007a0c */ /* 0x000fc60003f26270 */
[----:B------:R-:W-:Y:S04]  /*8f120*/  @P5 STG.E.U16 [R16.64], R5 ;  /* 0x0000000510005986 */ /* 0x000fe8000c101506 */
[----:B------:R-:W2:Y:S04]  /*8f130*/  LDL.LU R6, [R1+0x24a4] ;  /* 0x0024a40001067983 */ /* 0x000ea80000300800 */
[----:B------:R0:W-:Y:S04]  /*8f140*/  @P6 STG.E.U16 [R18.64], R22 ;  /* 0x0000001612006986 */ /* 0x0001e8000c101506 */
[----:B0-----:R-:W4:Y:S01]  /*8f150*/  LDL.LU R19, [R1+0x3d4] ;  /* 0x0003d40001137983 */ /* 0x001f220000300800 */
[----:B------:R-:W-:-:S03]  /*8f160*/  PRMT R0, R27, 0x7632, R0 ;  /* 0x000076321b007816 */ /* 0x000fc60000000000 */
[----:B------:R-:W3:Y:S04]  /*8f170*/  LDL.LU R25, [R1+0x3c4] ;  /* 0x0003c40001197983 */ /* 0x000ee80000300800 */
[----:B------:R-:W3:Y:S01]  /*8f180*/  LDL.LU R27, [R1+0x3a4] ;  /* 0x0003a400011b7983 */ /* 0x000ee20000300800 */
[----:B------:R-:W-:Y:S02]  /*8f190*/  ISETP.LT.AND P0, PT, R29, c[0x0][0x178], !P2 ;  /* 0x00005e001d007a0c */ /* 0x000fe40005701270 */
[----:B------:R-:W-:Y:S01]  /*8f1a0*/  ISETP.LT.AND P4, PT, R28, c[0x0][0x178], !P2 ;  /* 0x00005e001c007a0c */ /* 0x000fe20005781270 */
[----:B------:R-:W-:Y:S01]  /*8f1b0*/  IMAD.WIDE R12, R4, 0x2, R10 ;  /* 0x00000002040c7825 */ /* 0x000fe200078e020a */
[----:B------:R-:W-:Y:S02]  /*8f1c0*/  ISETP.LT.AND P2, PT, R14, c[0x0][0x178], !P2 ;  /* 0x00005e000e007a0c */ /* 0x000fe40005741270 */
[----:B------:R-:W-:Y:S01]  /*8f1d0*/  ISETP.LT.AND P5, PT, R26, c[0x0][0x178], !P3 ;  /* 0x00005e001a007a0c */ /* 0x000fe20005fa1270 */
[----:B------:R-:W-:Y:S01]  /*8f1e0*/  IMAD.WIDE R16, R4, 0x2, R8 ;  /* 0x0000000204107825 */ /* 0x000fe200078e0208 */
[----:B------:R-:W-:-:S02]  /*8f1f0*/  PRMT R5, R7, 0x7632, R5 ;  /* 0x0000763207057816 */ /* 0x000fc40000000005 */
[----:B------:R-:W-:Y:S01]  /*8f200*/  ISETP.LT.AND P6, PT, R29, c[0x0][0x178], !P3 ;  /* 0x00005e001d007a0c */ /* 0x000fe20005fc1270 */
[----:B------:R-:W3:Y:S04]  /*8f210*/  LDL.LU R7, [R1+0x68] ;  /* 0x0000680001077983 */ /* 0x000ee80000300800 */
[----:B------:R0:W-:Y:S01]  /*8f220*/  @P0 STG.E.U16 [R12.64], R0 ;  /* 0x000000000c000986 */ /* 0x0001e2000c101506 */
[----:B------:R-:W-:-:S03]  /*8f230*/  PRMT R18, R5, 0x7632, R18 ;  /* 0x0000763205127816 */ /* 0x000fc60000000012 */
[----:B------:R1:W-:Y:S01]  /*8f240*/  @P4 STG.E.U16 [R16.64], R5 ;  /* 0x0000000510004986 */ /* 0x0003e2000c101506 */
[C---:B0-----:R-:W-:Y:S01]  /*8f250*/  IADD3 R0, R4.reuse, c[0x0][0x198], RZ ;  /* 0x0000660004007a10 */ /* 0x041fe20007ffe0ff */
[----:B-1----:R-:W-:-:S04]  /*8f260*/  IMAD.WIDE R4, R4, 0x2, R2 ;  /* 0x0000000204047825 */ /* 0x002fc800078e0202 */
[C---:B------:R-:W-:Y:S01]  /*8f270*/  IMAD.WIDE R12, R0.reuse, 0x2, R20 ;  /* 0x00000002000c7825 */ /* 0x040fe200078e0214 */
[----:B------:R0:W-:Y:S03]  /*8f280*/  @P2 STG.E.U16 [R4.64], R18 ;  /* 0x0000001204002986 */ /* 0x0001e6000c101506 */
[----:B------:R-:W-:Y:S01]  /*8f290*/  IMAD.WIDE R16, R0, 0x2, R10 ;  /* 0x0000000200107825 */ /* 0x000fe200078e020a */
[----:B------:R-:W-:Y:S02]  /*8f2a0*/  ISETP.LT.AND P4, PT, R28, c[0x0][0x178], !P3 ;  /* 0x00005e001c007a0c */ /* 0x000fe40005f81270 */
[----:B------:R-:W-:Y:S01]  /*8f2b0*/  ISETP.LT.AND P3, PT, R14, c[0x0][0x178], !P3 ;  /* 0x00005e000e007a0c */ /* 0x000fe20005f61270 */
[C---:B0-----:R-:W-:Y:S01]  /*8f2c0*/  IMAD.WIDE R4, R0.reuse, 0x2, R8 ;  /* 0x0000000200047825 */ /* 0x041fe200078e0208 */
[----:B------:R-:W-:Y:S02]  /*8f2d0*/  IADD3 R18, R0, c[0x0][0x198], RZ ;  /* 0x0000660000127a10 */ /* 0x000fe40007ffe0ff */
[----:B--2---:R-:W-:-:S02]  /*8f2e0*/  ISETP.GE.AND P0, PT, R6, c[0x0][0x17c], PT ;  /* 0x00005f0006007a0c */ /* 0x004fc40003f06270 */
[----:B------:R-:W2:Y:S04]  /*8f2f0*/  LDL.LU R6, [R1+0x28] ;  /* 0x0000280001067983 */ /* 0x000ea80000300800 */
[----:B----4-:R-:W-:Y:S04]  /*8f300*/  @P5 STG.E.U16 [R12.64], R19 ;  /* 0x000000130c005986 */ /* 0x010fe8000c101506 */
[----:B---3--:R0:W-:Y:S04]  /*8f310*/  @P6 STG.E.U16 [R16.64], R15 ;  /* 0x0000000f10006986 */ /* 0x0081e8000c101506 */
[----:B0-----:R-:W3:Y:S01]  /*8f320*/  LDL.LU R17, [R1+0x24a8] ;  /* 0x0024a80001117983 */ /* 0x001ee20000300800 */
[----:B------:R-:W-:Y:S01]  /*8f330*/  IMAD.WIDE R12, R0, 0x2, R2 ;  /* 0x00000002000c7825 */ /* 0x000fe200078e0202 */
[----:B------:R-:W-:-:S02]  /*8f340*/  PRMT R0, R19, 0x7632, R0 ;  /* 0x0000763213007816 */ /* 0x000fc40000000000 */
[----:B------:R-:W4:Y:S04]  /*8f350*/  LDL.LU R19, [R1+0x24ac] ;  /* 0x0024ac0001137983 */ /* 0x000f280000300800 */
[----:B------:R-:W-:Y:S04]  /*8f360*/  @P4 STG.E.U16 [R4.64], R25 ;  /* 0x0000001904004986 */ /* 0x000fe8000c101506 */
[----:B------:R0:W-:Y:S02]  /*8f370*/  @P3 STG.E.U16 [R12.64], R27 ;  /* 0x0000001b0c003986 */ /* 0x0001e4000c101506 */
[----:B0-----:R-:W-:-:S02]  /*8f380*/  PRMT R12, R15, 0x7632, R12 ;  /* 0x000076320f0c7816 */ /* 0x001fc4000000000c */
[----:B------:R-:W4:Y:S01]  /*8f390*/  LDL.LU R15, [R1+0x24b0] ;  /* 0x0024b000010f7983 */ /* 0x000f220000300800 */
[----:B------:R-:W-:Y:S02]  /*8f3a0*/  ISETP.LT.AND P5, PT, R26, c[0x0][0x178], !P1 ;  /* 0x00005e001a007a0c */ /* 0x000fe40004fa1270 */
[C---:B------:R-:W-:Y:S02]  /*8f3b0*/  ISETP.LT.AND P2, PT, R29.reuse, c[0x0][0x178], !P1 ;  /* 0x00005e001d007a0c */ /* 0x040fe40004f41270 */
[----:B------:R-:W-:Y:S01]  /*8f3c0*/  ISETP.LT.AND P3, PT, R28, c[0x0][0x178], !P1 ;  /* 0x00005e001c007a0c */ /* 0x000fe20004f61270 */
[----:B------:R-:W-:Y:S01]  /*8f3d0*/  IMAD.WIDE R4, R18, 0x2, R10 ;  /* 0x0000000212047825 */ /* 0x000fe200078e020a */
[----:B------:R-:W-:Y:S02]  /*8f3e0*/  ISETP.LT.AND P1, PT, R14, c[0x0][0x178], !P1 ;  /* 0x00005e000e007a0c */ /* 0x000fe40004f21270 */
[----:B------:R-:W-:Y:S02]  /*8f3f0*/  ISETP.LT.AND P4, PT, R29, c[0x0][0x178], !P0 ;  /* 0x00005e001d007a0c */ /* 0x000fe40004781270 */
[----:B------:R-:W-:-:S02]  /*8f400*/  PRMT R22, R25, 0x7632, R22 ;  /* 0x0000763219167816 */ /* 0x000fc40000000016 */
[----:B------:R-:W-:Y:S02]  /*8f410*/  PRMT R23, R27, 0x7632, R23 ;  /* 0x000076321b177816 */ /* 0x000fe40000000017 */
[----:B--2---:R-:W-:Y:S02]  /*8f420*/  PRMT R24, R6, 0x7632, R24 ;  /* 0x0000763206187816 */ /* 0x004fe40000000018 */
[----:B---3--:R-:W-:Y:S01]  /*8f430*/  ISETP.GE.AND P6, PT, R17, c[0x0][0x17c], PT ;  /* 0x00005f0011007a0c */ /* 0x008fe20003fc6270 */
[----:B------:R-:W-:-:S05]  /*8f440*/  IMAD.WIDE R16, R18, 0x2, R20 ;  /* 0x0000000212107825 */ /* 0x000fca00078e0214 */
[----:B------:R0:W-:Y:S01]  /*8f450*/  @P5 STG.E.U16 [R16.64], R0 ;  /* 0x0000000010005986 */ /* 0x0001e2000c101506 */
[----:B------:R-:W-:-:S03]  /*8f460*/  ISETP.LT.AND P5, PT, R26, c[0x0][0x178], !P0 ;  /* 0x00005e001a007a0c */ /* 0x000fc600047a1270 */
[----:B------:R1:W-:Y:S01]  /*8f470*/  @P2 STG.E.U16 [R4.64], R12 ;  /* 0x0000000c04002986 */ /* 0x0003e2000c101506 */
[C---:B0-----:R-:W-:Y:S01]  /*8f480*/  IADD3 R0, R18.reuse, c[0x0][0x198], RZ ;  /* 0x0000660012007a10 */ /* 0x041fe20007ffe0ff */
[----:B-1----:R-:W-:-:S04]  /*8f490*/  IMAD.WIDE R4, R18, 0x2, R8 ;  /* 0x0000000212047825 */ /* 0x002fc800078e0208 */
[----:B------:R-:W-:Y:S01]  /*8f4a0*/  IMAD.WIDE R12, R18, 0x2, R2 ;  /* 0x00000002120c7825 */ /* 0x000fe200078e0202 */
[----:B------:R-:W-:Y:S03]  /*8f4b0*/  @P3 STG.E.U16 [R4.64], R22 ;  /* 0x0000001604003986 */ /* 0x000fe6000c101506 */
[C---:B------:R-:W-:Y:S01]  /*8f4c0*/  IMAD.WIDE R16, R0.reuse, 0x2, R20 ;  /* 0x0000000200107825 */ /* 0x040fe200078e0214 */
[----:B------:R0:W-:Y:S01]  /*8f4d0*/  @P1 STG.E.U16 [R12.64], R23 ;  /* 0x000000170c001986 */ /* 0x0001e2000c101506 */
[----:B----4-:R-:W-:Y:S02]  /*8f4e0*/  ISETP.GE.AND P2, PT, R19, c[0x0][0x17c], PT ;  /* 0x00005f0013007a0c */ /* 0x010fe40003f46270 */
[----:B------:R-:W-:Y:S01]  /*8f4f0*/  IMAD.WIDE R18, R0, 0x2, R10 ;  /* 0x0000000200127825 */ /* 0x000fe200078e020a */
[----:B------:R1:W-:Y:S01]  /*8f500*/  @P5 STG.E.U16 [R16.64], R7 ;  /* 0x0000000710005986 */ /* 0x0003e2000c101506 */
[----:B------:R-:W-:-:S02]  /*8f510*/  ISETP.LT.AND P5, PT, R28, c[0x0][0x178], !P0 ;  /* 0x00005e001c007a0c */ /* 0x000fc400047a1270 */
[----:B------:R-:W-:Y:S02]  /*8f520*/  ISETP.LT.AND P0, PT, R14, c[0x0][0x178], !P0 ;  /* 0x00005e000e007a0c */ /* 0x000fe40004701270 */
[----:B------:R-:W2:Y:S01]  /*8f530*/  LDL.LU R14, [R1+0x2674] ;  /* 0x00267400010e7983 */ /* 0x000ea20000300800 */
[----:B------:R-:W-:Y:S02]  /*8f540*/  ISETP.GE.AND P1, PT, R15, c[0x0][0x17c], PT ;  /* 0x00005f000f007a0c */ /* 0x000fe40003f26270 */
[----:B0-----:R-:W-:Y:S01]  /*8f550*/  PRMT R23, R7, 0x7632, R23 ;  /* 0x0000763207177816 */ /* 0x001fe20000000017 */
[----:B------:R0:W-:Y:S04]  /*8f560*/  @P4 STG.E.U16 [R18.64], R6 ;  /* 0x0000000612004986 */ /* 0x0001e8000c101506 */
[----:B-1----:R-:W3:Y:S01]  /*8f570*/  LDL.LU R7, [R1+0x78] ;  /* 0x0000780001077983 */ /* 0x002ee20000300800 */
[----:B------:R-:W-:-:S03]  /*8f580*/  IADD3 R22, R0, c[0x0][0x198], RZ ;  /* 0x0000660000167a10 */ /* 0x000fc60007ffe0ff */
[----:B------:R-:W4:Y:S01]  /*8f590*/  LDL.LU R15, [R1+0x48] ;  /* 0x00004800010f7983 */ /* 0x000f220000300800 */
[----:B------:R-:W-:-:S03]  /*8f5a0*/  IMAD.WIDE R4, R0, 0x2, R8 ;  /* 0x0000000200047825 */ /* 0x000fc600078e0208 */
[----:B------:R-:W2:Y:S01]  /*8f5b0*/  LDL.LU R27, [R1+0x24b4] ;  /* 0x0024b400011b7983 */ /* 0x000ea20000300800 */
[----:B------:R-:W-:-:S03]  /*8f5c0*/  IMAD.WIDE R12, R0, 0x2, R2 ;  /* 0x00000002000c7825 */ /* 0x000fc600078e0202 */
[----:B0-----:R-:W2:Y:S04]  /*8f5d0*/  LDL.LU R6, [R1+0x38] ;  /* 0x0000380001067983 */ /* 0x001ea80000300800 */
[----:B------:R-:W2:Y:S04]  /*8f5e0*/  LDL.LU R25, [R1+0x8] ;  /* 0x0000080001197983 */ /* 0x000ea80000300800 */
[----:B------:R-:W2:Y:S01]  /*8f5f0*/  LDL.LU R0, [R1+0x18] ;  /* 0x0000180001007983 */ /* 0x000ea20000300800 */
[----:B------:R-:W-:Y:S01]  /*8f600*/  ISETP.LT.AND P3, PT, R26, c[0x0][0x178], !P6 ;  /* 0x00005e001a007a0c */ /* 0x000fe20007761270 */
[----:B------:R-:W-:-:S02]  /*8f610*/  IMAD.WIDE R16, R22, 0x2, R20 ;  /* 0x0000000216107825 */ /* 0x000fc400078e0214 */
[----:B------:R-:W-:Y:S01]  /*8f620*/  STL [R1+0x2630], R23 ;  /* 0x0026301701007387 */ /* 0x000fe20000100800 */
[----:B------:R-:W-:Y:S01]  /*8f630*/  ISETP.LT.AND P4, PT, R29, c[0x0][0x178], !P6 ;  /* 0x00005e001d007a0c */ /* 0x000fe20007781270 */
[----:B------:R-:W-:Y:S02]  /*8f640*/  IMAD.WIDE R18, R22, 0x2, R10 ;  /* 0x0000000216127825 */ /* 0x000fe400078e020a */
[----:B--2---:R-:W-:Y:S04]  /*8f650*/  @P5 STG.E.U16 [R4.64], R0 ;  /* 0x0000000004005986 */ /* 0x004fe8000c101506 */
[----:B------:R-:W-:Y:S04]  /*8f660*/  @P0 STG.E.U16 [R12.64], R14 ;  /* 0x0000000e0c000986 */ /* 0x000fe8000c101506 */
[----:B------:R0:W-:Y:S04]  /*8f670*/  @P3 STG.E.U16 [R16.64], R23 ;  /* 0x0000001710003986 */ /* 0x0001e8000c101506 */
[----:B0-----:R-:W2:Y:S04]  /*8f680*/  LDL R23, [R1+0xfdc] ;  /* 0x000fdc0001177983 */ /* 0x001ea80000100800 */
[----:B------:R0:W-:Y:S01]  /*8f690*/  @P4 STG.E.U16 [R18.64], R24 ;  /* 0x0000001812004986 */ /* 0x0001e2000c101506 */
[----:B------:R-:W-:-:S03]  /*8f6a0*/  ISETP.GE.AND P4, PT, R27, c[0x0][0x17c], PT ;  /* 0x00005f001b007a0c */ /* 0x000fc60003f86270 */
[----:B------:R-:W4:Y:S04]  /*8f6b0*/  LDL.LU R27, [R1+0x24b8] ;  /* 0x0024b800011b7983 */ /* 0x000f280000300800 */
[----:B0-----:R-:W4:Y:S01]  /*8f6c0*/  LDL.LU R24, [R1+0x24bc] ;  /* 0x0024bc0001187983 */ /* 0x001f220000300800 */
[----:B------:R-:W-:Y:S01]  /*8f6d0*/  ISETP.LT.AND P5, PT, R28, c[0x0][0x178], !P6 ;  /* 0x00005e001c007a0c */ /* 0x000fe200077a1270 */
[----:B------:R-:W-:Y:S01]  /*8f6e0*/  IMAD.WIDE R4, R22, 0x2, R8 ;  /* 0x0000000216047825 */ /* 0x000fe200078e0208 */
[----:B------:R-:W-:Y:S01]  /*8f6f0*/  PRMT R16, R0, 0x7632, R16 ;  /* 0x0000763200107816 */ /* 0x000fe20000000010 */
[----:B------:R-:W4:Y:S01]  /*8f700*/  LDL.LU R19, [R1+0x98] ;  /* 0x0000980001137983 */ /* 0x000f220000300800 */
[----:B------:R-:W-:Y:S01]  /*8f710*/  ISETP.LT.AND P0, PT, R26, c[0x0][0x178], !P2 ;  /* 0x00005e001a007a0c */ /* 0x000fe20005701270 */
[----:B------:R-:W-:Y:S01]  /*8f720*/  IMAD.WIDE R12, R22, 0x2, R2 ;  /* 0x00000002160c7825 */ /* 0x000fe200078e0202 */
[----:B------:R-:W-:-:S02]  /*8f730*/  ISETP.LT.AND P3, PT, R29, c[0x0][0x178], !P2 ;  /* 0x00005e001d007a0c */ /* 0x000fc40005761270 */
[----:B------:R-:W-:Y:S02]  /*8f740*/  PRMT R14, R14, 0x7632, R14 ;  /* 0x000076320e0e7816 */ /* 0x000fe4000000000e */
[----:B------:R-:W-:-:S03]  /*8f750*/  IADD3 R0, R22, c[0x0][0x198], RZ ;  /* 0x0000660016007a10 */ /* 0x000fc60007ffe0ff */
[----:B------:R0:W-:Y:S01]  /*8f760*/  @P5 STG.E.U16 [R4.64], R16 ;  /* 0x0000001004005986 */ /* 0x0001e2000c101506 */
[----:B------:R-:W-:Y:S02]  /*8f770*/  ISETP.LT.AND P5, PT, R28, c[0x0][0x178], !P2 ;  /* 0x00005e001c007a0c */ /* 0x000fe400057a1270 */
[----:B---3--:R-:W-:Y:S01]  /*8f780*/  PRMT R18, R7, 0x7632, R18 ;  /* 0x0000763207127816 */ /* 0x008fe20000000012 */
[----:B0-----:R-:W-:-:S04]  /*8f790*/  IMAD.WIDE R4, R0, 0x2, R20 ;  /* 0x0000000200047825 */ /* 0x001fc800078e0214 */
[----:B------:R-:W-:Y:S01]  /*8f7a0*/  IMAD.WIDE R16, R0, 0x2, R10 ;  /* 0x0000000200107825 */ /* 0x000fe200078e020a */
[C---:B--2---:R-:W-:Y:S02]  /*8f7b0*/  ISETP.LT.AND P6, PT, R23.reuse, c[0x0][0x178], !P6 ;  /* 0x00005e0017007a0c */ /* 0x044fe400077c1270 */
[----:B------:R-:W-:-:S11]  /*8f7c0*/  ISETP.LT.AND P2, PT, R23, c[0x0][0x178], !P2 ;  /* 0x00005e0017007a0c */ /* 0x000fd60005741270 */
[----:B------:R0:W-:Y:S01]  /*8f7d0*/  @P6 STG.E.U16 [R12.64], R14 ;  /* 0x0000000e0c006986 */ /* 0x0001e2000c101506 */
[----:B------:R-:W-:-:S03]  /*8f7e0*/  ISETP.LT.AND P6, PT, R26, c[0x0][0x178], !P1 ;  /* 0x00005e001a007a0c */ /* 0x000fc60004fc1270 */
[----:B------:R1:W-:Y:S04]  /*8f7f0*/  @P0 STG.E.U16 [R4.64], R7 ;  /* 0x0000000704000986 */ /* 0x0003e8000c101506 */
[----:B----4-:R2:W-:Y:S01]  /*8f800*/  @P3 STG.E.U16 [R16.64], R15 ;  /* 0x0000000f10003986 */ /* 0x0105e2000c101506 */
[C---:B0-----:R-:W-:Y:S01]  /*8f810*/  IADD3 R14, R0.reuse, c[0x0][0x198], RZ ;  /* 0x00006600000e7a10 */ /* 0x041fe20007ffe0ff */
[C---:B------:R-:W-:Y:S02]  /*8f820*/  IMAD.WIDE R12, R0.reuse, 0x2, R2 ;  /* 0x00000002000c7825 */ /* 0x040fe400078e0202 */
[----:B-1----:R-:W3:Y:S02]  /*8f830*/  LDL.LU R7, [R1+0x88] ;  /* 0x0000880001077983 */ /* 0x002ee40000300800 */
[----:B------:R-:W-:-:S04]  /*8f840*/  IMAD.WIDE R4, R0, 0x2, R8 ;  /* 0x0000000200047825 */ /* 0x000fc800078e0208 */
[----:B--2---:R-:W-:Y:S01]  /*8f850*/  IMAD.WIDE R16, R14, 0x2, R20 ;  /* 0x000000020e107825 */ /* 0x004fe200078e0214 */
[----:B------:R0:W-:Y:S01]  /*8f860*/  @P5 STG.E.U16 [R4.64], R6 ;  /* 0x0000000604005986 */ /* 0x0001e2000c101506 */
[----:B------:R-:W-:Y:S02]  /*8f870*/  ISETP.GE.AND P3, PT, R27, c[0x0][0x17c], PT ;  /* 0x00005f001b007a0c */ /* 0x000fe40003f66270 */
[----:B------:R-:W-:Y:S01]  /*8f880*/  ISETP.LT.AND P0, PT, R29, c[0x0][0x178], !P1 ;  /* 0x00005e001d007a0c */ /* 0x000fe20004f01270 */
[----:B------:R-:W-:Y:S01]  /*8f890*/  @P2 STG.E.U16 [R12.64], R25 ;  /* 0x000000190c002986 */ /* 0x000fe2000c101506 */
[----:B------:R-:W-:-:S03]  /*8f8a0*/  PRMT R0, R15, 0x7632, R0 ;  /* 0x000076320f007816 */ /* 0x000fc60000000000 */
[----:B------:R-:W2:Y:S04]  /*8f8b0*/  LDL.LU R27, [R1+0x58] ;  /* 0x00005800011b7983 */ /* 0x000ea80000300800 */
[----:B------:R1:W-:Y:S04]  /*8f8c0*/  @P6 STG.E.U16 [R16.64], R18 ;  /* 0x0000001210006986 */ /* 0x0003e8000c101506 */
[----:B------:R-:W4:Y:S01]  /*8f8d0*/  LDL.LU R15, [R1+0x2670] ;  /* 0x00267000010f7983 */ /* 0x000f220000300800 */
[----:B0-----:R-:W-:Y:S01]  /*8f8e0*/  IMAD.WIDE R4, R14, 0x2, R10 ;  /* 0x000000020e047825 */ /* 0x001fe200078e020a */
[----:B-1----:R-:W-:-:S02]  /*8f8f0*/  PRMT R16, R6, 0x7632, R16 ;  /* 0x0000763206107816 */ /* 0x002fc40000000010 */
[----:B------:R-:W4:Y:S04]  /*8f900*/  LDL.LU R6, [R1+0x266c] ;  /* 0x00266c0001067983 */ /* 0x000f280000300800 */
[----:B------:R0:W-:Y:S01]  /*8f910*/  @P0 STG.E.U16 [R4.64], R0 ;  /* 0x0000000004000986 */ /* 0x0001e2000c101506 */
[----:B------:R-:W-:-:S03]  /*8f920*/  ISETP.GE.AND P0, PT, R24, c[0x0][0x17c], PT ;  /* 0x00005f0018007a0c */ /* 0x000fc60003f06270 */
[----:B------:R-:W4:Y:S01]  /*8f930*/  LDL.LU R24, [R1+0x24c0] ;  /* 0x0024c00001187983 */ /* 0x000f220000300800 */
[----:B------:R-:W-:Y:S01]  /*8f940*/  ISETP.LT.AND P5, PT, R28, c[0x0][0x178], !P1 ;  /* 0x00005e001c007a0c */ /* 0x000fe20004fa1270 */
[----:B------:R-:W-:Y:S01]  /*8f950*/  IMAD.WIDE R12, R14, 0x2, R8 ;  /* 0x000000020e0c7825 */ /* 0x000fe200078e0208 */
[----:B------:R-:W-:Y:S02]  /*8f960*/  ISETP.LT.AND P1, PT, R23, c[0x0][0x178], !P1 ;  /* 0x00005e0017007a0c */ /* 0x000fe40004f21270 */
[----:B------:R-:W-:Y:S02]  /*8f970*/  ISETP.LT.AND P6, PT, R26, c[0x0][0x178], !P4 ;  /* 0x00005e001a007a0c */ /* 0x000fe400067c1270 */
[C---:B0-----:R-:W-:Y:S02]  /*8f980*/  IADD3 R0, R14.reuse, c[0x0][0x198], RZ ;  /* 0x000066000e007a10 */ /* 0x041fe40007ffe0ff */
[----:B------:R-:W-:Y:S01]  /*8f990*/  ISETP.LT.AND P2, PT, R29, c[0x0][0x178], !P4 ;  /* 0x00005e001d007a0c */ /* 0x000fe20006741270 */
[----:B------:R-:W-:Y:S01]  /*8f9a0*/  IMAD.WIDE R4, R14, 0x2, R2 ;  /* 0x000000020e047825 */ /* 0x000fe200078e0202 */
[----:B------:R-:W-:-:S03]  /*8f9b0*/  PRMT R18, R25, 0x7632, R18 ;  /* 0x0000763219127816 */ /* 0x000fc60000000012 */
[----:B------:R0:W-:Y:S01]  /*8f9c0*/  @P5 STG.E.U16 [R12.64], R16 ;  /* 0x000000100c005986 */ /* 0x0001e2000c101506 */
[----:B------:R-:W-:Y:S02]  /*8f9d0*/  ISETP.LT.AND P5, PT, R28, c[0x0][0x178], !P4 ;  /* 0x00005e001c007a0c */ /* 0x000fe400067a1270 */
[----:B------:R-:W-:Y:S01]  /*8f9e0*/  ISETP.LT.AND P4, PT, R23, c[0x0][0x178], !P4 ;  /* 0x00005e0017007a0c */ /* 0x000fe20006781270 */
[----:B------:R1:W-:Y:S01]  /*8f9f0*/  @P1 STG.E.U16 [R4.64], R18 ;  /* 0x0000001204001986 */ /* 0x0003e2000c101506 */
[----:B------:R-:W-:Y:S02]  /*8fa00*/  ISETP.LT.AND P1, PT, R29, c[0x0][0x178], !P3 ;  /* 0x00005e001d007a0c */ /* 0x000fe40005f21270 */
[C---:B------:R-:W-:Y:S01]  /*8fa10*/  IADD3 R14, R0.reuse, c[0x0][0x198], RZ ;  /* 0x00006600000e7a10 */ /* 0x040fe20007ffe0ff */
[----:B------:R-:W4:Y:S01]  /*8fa20*/  LDL.LU R25, [R1+0x3b8] ;  /* 0x0003b80001197983 */ /* 0x000f220000300800 */
[----:B0-----:R-:W-:-:S04]  /*8fa30*/  IMAD.WIDE R12, R0, 0x2, R20 ;  /* 0x00000002000c7825 */ /* 0x001fc800078e0214 */
[----:B------:R-:W-:Y:S01]  /*8fa40*/  IMAD.WIDE R16, R0, 0x2, R10 ;  /* 0x0000000200107825 */ /* 0x000fe200078e020a */
[----:B------:R0:W-:Y:S01]  /*8fa50*/  @P6 STG.E.U16 [R12.64], R19 ;  /* 0x000000130c006986 */ /* 0x0001e2000c101506 */
[----:B------:R-:W-:Y:S02]  /*8fa60*/  ISETP.LT.AND P6, PT, R26, c[0x0][0x178], !P3 ;  /* 0x00005e001a007a0c */ /* 0x000fe40005fc1270 */
[C---:B-1----:R-:W-:Y:S01]  /*8fa70*/  IMAD.WIDE R4, R0.reuse, 0x2, R8 ;  /* 0x0000000200047825 */ /* 0x042fe200078e0208 */
[----:B------:R-:W4:Y:S03]  /*8fa80*/  LDL.LU R18, [R1+0x24c4] ;  /* 0x0024c40001127983 */ /* 0x000f260000300800 */
[----:B0-----:R-:W-:Y:S01]  /*8fa90*/  IMAD.WIDE R12, R0, 0x2, R2 ;  /* 0x00000002000c7825 */ /* 0x001fe200078e0202 */
[----:B------:R-:W-:Y:S01]  /*8faa0*/  PRMT R0, R19, 0x7632, R0 ;  /* 0x0000763213007816 */ /* 0x000fe20000000000 */
[----:B---3--:R0:W-:Y:S04]  /*8fab0*/  @P2 STG.E.U16 [R16.64], R7 ;  /* 0x0000000710002986 */ /* 0x0081e8000c101506 */
[----:B--2---:R1:W-:Y:S01]  /*8fac0*/  @P5 STG.E.U16 [R4.64], R27 ;  /* 0x0000001b04005986 */ /* 0x0043e2000c101506 */
[----:B0-----:R-:W-:-:S04]  /*8fad0*/  IMAD.WIDE R16, R14, 0x2, R20 ;  /* 0x000000020e107825 */ /* 0x001fc800078e0214 */
[----:B-1----:R-:W-:Y:S01]  /*8fae0*/  IMAD.WIDE R4, R14, 0x2, R10 ;  /* 0x000000020e047825 */ /* 0x002fe200078e020a */
[----:B----4-:R0:W-:Y:S01]  /*8faf0*/  @P4 STG.E.U16 [R12.64], R6 ;  /* 0x000000060c004986 */ /* 0x0101e2000c101506 */
[----:B------:R-:W-:-:S03]  /*8fb00*/  ISETP.LT.AND P4, PT, R28, c[0x0][0x178], !P3 ;  /* 0x00005e001c007a0c */ /* 0x000fc60005f81270 */
[----:B------:R-:W-:Y:S01]  /*8fb10*/  @P6 STG.E.U16 [R16.64], R0 ;  /* 0x0000000010006986 */ /* 0x000fe2000c101506 */
[----:B0-----:R-:W-:-:S03]  /*8fb20*/  PRMT R6, R7, 0x7632, R6 ;  /* 0x0000763207067816 */ /* 0x001fc60000000006 */
[----:B------:R-:W2:Y:S04]  /*8fb30*/  LDL.LU R7, [R1+0x3c8] ;  /* 0x0003c80001077983 */ /* 0x000ea80000300800 */
[----:B------:R0:W-:Y:S01]  /*8fb40*/  @P1 STG.E.U16 [R4.64], R6 ;  /* 0x0000000604001986 */ /* 0x0001e2000c101506 */
[----:B------:R-:W-:Y:S02]  /*8fb50*/  ISETP.GE.AND P2, PT, R24, c[0x0][0x17c], PT ;  /* 0x00005f0018007a0c */ /* 0x000fe40003f46270 */
[----:B0-----:R-:W-:Y:S01]  /*8fb60*/  PRMT R6, R27, 0x7632, R6 ;  /* 0x000076321b067816 */ /* 0x001fe20000000006 */
[----:B------:R-:W-:Y:S01]  /*8fb70*/  IMAD.WIDE R4, R14, 0x2, R8 ;  /* 0x000000020e047825 */ /* 0x000fe200078e0208 */
[----:B------:R-:W3:Y:S04]  /*8fb80*/  LDL.LU R27, [R1+0x24c8] ;  /* 0x0024c800011b7983 */ /* 0x000ee80000300800 */
[----:B------:R-:W4:Y:S04]  /*8fb90*/  LDL.LU R24, [R1+0x6c] ;  /* 0x00006c0001187983 */ /* 0x000f280000300800 */
[----:B------:R0:W-:Y:S04]  /*8fba0*/  @P4 STG.E.U16 [R4.64], R6 ;  /* 0x0000000604004986 */ /* 0x0001e8000c101506 */
[----:B0-----:R-:W2:Y:S01]  /*8fbb0*/  LDL.LU R5, [R1+0x3d8] ;  /* 0x0003d80001057983 */ /* 0x001ea20000300800 */
[----:B------:R-:W-:-:S02]  /*8fbc0*/  ISETP.LT.AND P3, PT, R23, c[0x0][0x178], !P3 ;  /* 0x00005e0017007a0c */ /* 0x000fc40005f61270 */
[----:B------:R-:W-:Y:S02]  /*8fbd0*/  ISETP.LT.AND P6, PT, R26, c[0x0][0x178], !P0 ;  /* 0x00005e001a007a0c */ /* 0x000fe400047c1270 */
[C---:B------:R-:W-:Y:S01]  /*8fbe0*/  IADD3 R0, R14.reuse, c[0x0][0x198], RZ ;  /* 0x000066000e007a10 */ /* 0x040fe20007ffe0ff */
[----:B------:R-:W-:Y:S01]  /*8fbf0*/  IMAD.WIDE R12, R14, 0x2, R2 ;  /* 0x000000020e0c7825 */ /* 0x000fe200078e0202 */
[----:B------:R-:W-:-:S03]  /*8fc00*/  PRMT R22, R6, 0x7632, R22 ;  /* 0x0000763206167816 */ /* 0x000fc60000000016 */
[----:B------:R-:W-:Y:S01]  /*8fc10*/  IMAD.WIDE R16, R0, 0x2, R20 ;  /* 0x0000000200107825 */ /* 0x000fe200078e0214 */
[----:B------:R-:W-:-:S03]  /*8fc20*/  ISETP.LT.AND P5, PT, R29, c[0x0][0x178], !P0 ;  /* 0x00005e001d007a0c */ /* 0x000fc600047a1270 */
[----:B------:R0:W-:Y:S01]  /*8fc30*/  @P3 STG.E.U16 [R12.64], R22 ;  /* 0x000000160c003986 */ /* 0x0001e2000c101506 */
[----:B------:R-:W-:Y:S01]  /*8fc40*/  ISETP.GE.AND P1, PT, R18, c[0x0][0x17c], PT ;  /* 0x00005f0012007a0c */ /* 0x000fe20003f26270 */
[----:B------:R-:W-:Y:S01]  /*8fc50*/  IMAD.WIDE R18, R0, 0x2, R10 ;  /* 0x0000000200127825 */ /* 0x000fe200078e020a */
[----:B0-----:R-:W-:Y:S02]  /*8fc60*/  PRMT R22, R25, 0x7632, R22 ;  /* 0x0000763219167816 */ /* 0x001fe40000000016 */
[----:B---3--:R-:W-:Y:S02]  /*8fc70*/  ISETP.GE.AND P3, PT, R27, c[0x0][0x17c], PT ;  /* 0x00005f001b007a0c */ /* 0x008fe40003f66270 */
[----:B------:R-:W3:Y:S04]  /*8fc80*/  LDL.LU R27, [R1+0x2c] ;  /* 0x00002c00011b7983 */ /* 0x000ee80000300800 */
[----:B--2---:R0:W-:Y:S01]  /*8fc90*/  @P6 STG.E.U16 [R16.64], R5 ;  /* 0x0000000510006986 */ /* 0x0041e2000c101506 */
[----:B------:R-:W-:-:S02]  /*8fca0*/  ISETP.LT.AND P6, PT, R28, c[0x0][0x178], !P0 ;  /* 0x00005e001c007a0c */ /* 0x000fc400047c1270 */
[----:B------:R-:W-:Y:S01]  /*8fcb0*/  PRMT R6, R5, 0x7632, R6 ;  /* 0x0000763205067816 */ /* 0x000fe20000000006 */
[----:B------:R1:W-:Y:S01]  /*8fcc0*/  @P5 STG.E.U16 [R18.64], R25 ;  /* 0x0000001912005986 */ /* 0x0003e2000c101506 */
[----:B0-----:R-:W-:-:S03]  /*8fcd0*/  IMAD.WIDE R4, R0, 0x2, R8 ;  /* 0x0000000200047825 */ /* 0x001fc600078e0208 */
[----:B-1----:R-:W2:Y:S06]  /*8fce0*/  LDL.LU R25, [R1+0x1c] ;  /* 0x00001c0001197983 */ /* 0x002eac0000300800 */
[----:B------:R0:W-:Y:S04]  /*8fcf0*/  @P6 STG.E.U16 [R4.64], R7 ;  /* 0x0000000704006986 */ /* 0x0001e8000c101506 */
[----:B0-----:R-:W2:Y:S01]  /*8fd00*/  LDL.LU R5, [R1+0x24cc] ;  /* 0x0024cc0001057983 */ /* 0x001ea20000300800 */
[----:B------:R-:W-:-:S02]  /*8fd10*/  ISETP.LT.AND P0, PT, R23, c[0x0][0x178], !P0 ;  /* 0x00005e0017007a0c */ /* 0x000fc40004701270 */
[----:B------:R-:W-:Y:S02]  /*8fd20*/  ISETP.LT.AND P4, PT, R26, c[0x0][0x178], !P2 ;  /* 0x00005e001a007a0c */ /* 0x000fe40005781270 */
[----:B------:R-:W-:Y:S02]  /*8fd30*/  ISETP.LT.AND P5, PT, R29, c[0x0][0x178], !P2 ;  /* 0x00005e001d007a0c */ /* 0x000fe400057a1270 */
[C---:B------:R-:W-:Y:S01]  /*8fd40*/  IADD3 R14, R0.reuse, c[0x0][0x198], RZ ;  /* 0x00006600000e7a10 */ /* 0x040fe20007ffe0ff */
[----:B------:R-:W-:-:S04]  /*8fd50*/  IMAD.WIDE R12, R0, 0x2, R2 ;  /* 0x00000002000c7825 */ /* 0x000fc800078e0202 */
[----:B------:R-:W-:-:S04]  /*8fd60*/  IMAD.WIDE R16, R14, 0x2, R20 ;  /* 0x000000020e107825 */ /* 0x000fc800078e0214 */
[----:B------:R-:W-:Y:S01]  /*8fd70*/  IMAD.WIDE R18, R14, 0x2, R10 ;  /* 0x000000020e127825 */ /* 0x000fe200078e020a */
[----:B------:R-:W-:Y:S01]  /*8fd80*/  @P0 STG.E.U16 [R12.64], R15 ;  /* 0x0000000f0c000986 */ /* 0x000fe2000c101506 */
[----:B------:R-:W-:-:S03]  /*8fd90*/  PRMT R0, R15, 0x7632, R0 ;  /* 0x000076320f007816 */ /* 0x000fc60000000000 */
[----:B------:R0:W-:Y:S04]  /*8fda0*/  @P4 STG.E.U16 [R16.64], R6 ;  /* 0x0000000610004986 */ /* 0x0001e8000c101506 */
[----:B------:R1:W-:Y:S01]  /*8fdb0*/  @P5 STG.E.U16 [R18.64], R22 ;  /* 0x0000001612005986 */ /* 0x0003e2000c101506 */
[----:B------:R-:W-:Y:S02]  /*8fdc0*/  ISETP.LT.AND P6, PT, R28, c[0x0][0x178], !P2 ;  /* 0x00005e001c007a0c */ /* 0x000fe400057c1270 */
[----:B0-----:R-:W-:Y:S01]  /*8fdd0*/  PRMT R16, R7, 0x7632, R16 ;  /* 0x0000763207107816 */ /* 0x001fe20000000010 */
[----:B-1----:R-:W4:Y:S04]  /*8fde0*/  LDL.LU R22, [R1+0x24d0] ;  /* 0x0024d00001167983 */ /* 0x002f280000300800 */
[----:B------:R-:W4:Y:S04]  /*8fdf0*/  LDL.LU R7, [R1+0x2668] ;  /* 0x0026680001077983 */ /* 0x000f280000300800 */
[----:B------:R-:W4:Y:S01]  /*8fe00*/  LDL.LU R15, [R1+0x2664] ;  /* 0x00266400010f7983 */ /* 0x000f220000300800 */
[----:B------:R-:W-:Y:S01]  /*8fe10*/  ISETP.LT.AND P2, PT, R23, c[0x0][0x178], !P2 ;  /* 0x00005e0017007a0c */ /* 0x000fe20005741270 */
[----:B------:R-:W-:Y:S01]  /*8fe20*/  IMAD.WIDE R12, R14, 0x2, R8 ;  /* 0x000000020e0c7825 */ /* 0x000fe200078e0208 */
[----:B------:R-:W-:-:S02]  /*8fe30*/  ISETP.LT.AND P4, PT, R26, c[0x0][0x178], !P1 ;  /* 0x00005e001a007a0c */ /* 0x000fc40004f81270 */
[----:B------:R-:W-:Y:S02]  /*8fe40*/  ISETP.LT.AND P5, PT, R29, c[0x0][0x178], !P1 ;  /* 0x00005e001d007a0c */ /* 0x000fe40004fa1270 */
[----:B------:R0:W-:Y:S01]  /*8fe50*/  @P6 STG.E.U16 [R12.64], R16 ;  /* 0x000000100c006986 */ /* 0x0001e2000c101506 */
[----:B------:R-:W-:Y:S02]  /*8fe60*/  ISETP.LT.AND P6, PT, R28, c[0x0][0x178], !P1 ;  /* 0x00005e001c007a0c */ /* 0x000fe40004fc1270 */
[----:B------:R-:W-:-:S05]  /*8fe70*/  IADD3 R6, R14, c[0x0][0x198], RZ ;  /* 0x000066000e067a10 */ /* 0x000fca0007ffe0ff */
[----:B0-----:R-:W-:-:S04]  /*8fe80*/  IMAD.WIDE R12, R6, 0x2, R20 ;  /* 0x00000002060c7825 */ /* 0x001fc800078e0214 */
[----:B------:R-:W-:Y:S01]  /*8fe90*/  IMAD.WIDE R16, R6, 0x2, R10 ;  /* 0x0000000206107825 */ /* 0x000fe200078e020a */
[----:B---3--:R-:W-:Y:S02]  /*8fea0*/  PRMT R19, R27, 0x7632, R19 ;  /* 0x000076321b137816 */ /* 0x008fe40000000013 */
[----:B--2---:R-:W-:Y:S01]  /*8feb0*/  ISETP.GE.AND P0, PT, R5, c[0x0][0x17c], PT ;  /* 0x00005f0005007a0c */ /* 0x004fe20003f06270 */
[----:B------:R-:W-:-:S05]  /*8fec0*/  IMAD.WIDE R4, R14, 0x2, R2 ;  /* 0x000000020e047825 */ /* 0x000fca00078e0202 */
[----:B------:R0:W-:Y:S01]  /*8fed0*/  @P2 STG.E.U16 [R4.64], R0 ;  /* 0x0000000004002986 */ /* 0x0001e2000c101506 */
[----:B------:R-:W-:-:S03]  /*8fee0*/  IADD3 R14, R6, c[0x0][0x198], RZ ;  /* 0x00006600060e7a10 */ /* 0x000fc60007ffe0ff */
[----:B----4-:R-:W-:Y:S04]  /*8fef0*/  @P4 STG.E.U16 [R12.64], R24 ;  /* 0x000000180c004986 */ /* 0x010fe8000c101506 */
[----:B------:R1:W-:Y:S01]  /*8ff00*/  @P5 STG.E.U16 [R16.64], R27 ;  /* 0x0000001b10005986 */ /* 0x0003e2000c101506 */
[----:B0-----:R-:W-:-:S05]  /*8ff10*/  IMAD.WIDE R4, R6, 0x2, R8 ;  /* 0x0000000206047825 */ /* 0x001fca00078e0208 */
[----:B------:R0:W-:Y:S01]  /*8ff20*/  @P6 STG.E.U16 [R4.64], R25 ;  /* 0x0000001904006986 */ /* 0x0001e2000c101506 */
[----:B------:R-:W-:-:S03]  /*8ff30*/  ISETP.LT.AND P6, PT, R28, c[0x0][0x178], !P3 ;  /* 0x00005e001c007a0c */ /* 0x000fc60005fc1270 */
[----:B-1----:R-:W2:Y:S04]  /*8ff40*/  LDL.LU R27, [R1+0x7c] ;  /* 0x00007c00011b7983 */ /* 0x002ea80000300800 */
[----:B------:R-:W3:Y:S01]  /*8ff50*/  LDL.LU R28, [R1+0x4c] ;  /* 0x00004c00011c7983 */ /* 0x000ee20000300800 */
[----:B0-----:R-:W-:Y:S01]  /*8ff60*/  IMAD.WIDE R4, R6, 0x2, R2 ;  /* 0x0000000206047825 */ /* 0x001fe200078e0202 */
[----:B------:R-:W-:Y:S02]  /*8ff70*/  PRMT R6, R25, 0x7632, R6 ;  /* 0x0000763219067816 */ /* 0x000fe40000000006 */
[----:B------:R-:W4:Y:S01]  /*8ff80*/  LDL.LU R25, [R1+0x24d8] ;  /* 0x0024d80001197983 */ /* 0x000f220000300800 */
[----:B------:R-:W-:Y:S02]  /*8ff90*/  ISETP.LT.AND P1, PT, R23, c[0x0][0x178], !P1 ;  /* 0x00005e0017007a0c */ /* 0x000fe40004f21270 */
[----:B------:R-:W-:-:S02]  /*8ffa0*/  ISETP.LT.AND P4, PT, R26, c[0x0][0x178], !P3 ;  /* 0x00005e001a007a0c */ /* 0x000fc40005f81270 */
[----:B------:R-:W-:Y:S01]  /*8ffb0*/  ISETP.LT.AND P5, PT, R29, c[0x0][0x178], !P3 ;  /* 0x00005e001d007a0c */ /* 0x000fe20005fa1270 */
[----:B------:R-:W-:Y:S01]  /*8ffc0*/  IMAD.WIDE R12, R14, 0x2, R20 ;  /* 0x000000020e0c7825 */ /* 0x000fe200078e0214 */
[----:B------:R-:W-:Y:S02]  /*8ffd0*/  PRMT R0, R24, 0x7632, R0 ;  /* 0x0000763218007816 */ /* 0x000fe40000000000 */
[----:B------:R-:W-:Y:S01]  /*8ffe0*/  ISETP.GE.AND P2, PT, R22, c[0x0][0x17c], PT ;  /* 0x00005f0016007a0c */ /* 0x000fe20003f46270 */
[----:B------:R-:W-:Y:S01]  /*8fff0*/  IMAD.WIDE R16, R14, 0x2, R10 ;  /* 0x000000020e107825 */ /* 0x000fe200078e020a */
[----:B------:R-:W3:Y:S01]  /*90000*/  LDL.LU R22, [R1+0x3c] ;  /* 0x00003c0001167983 */ /* 0x000ee20000300800 */
[----:B------:R-:W-:-:S03]  /*90010*/  PRMT R18, R15, 0x7632, R18 ;  /* 0x000076320f127816 */ /* 0x000fc60000000012 */
[----:B------:R-:W3:Y:S04]  /*90020*/  LDL.LU R24, [R1+0xc] ;  /* 0x00000c0001187983 */ /* 0x000ee80000300800 */
[----:B------:R0:W-:Y:S04]  /*90030*/  @P1 STG.E.U16 [R4.64], R15 ;  /* 0x0000000f04001986 */ /* 0x0001e8000c101506 */
[----:B------:R-:W-:Y:S04]  /*90040*/  @P4 STG.E.U16 [R12.64], R0 ;  /* 0x000000000c004986 */ /* 0x000fe8000c101506 */
[----:B------:R-:W-:Y:S04]  /*90050*/  @P5 STG.E.U16 [R16.64], R19 ;  /* 0x0000001310005986 */ /* 0x000fe8000c101506 */
[----:B0-----:R-:W3:Y:S04]  /*90060*/  LDL.LU R15, [R1+0x24d4] ;  /* 0x0024d400010f7983 */ /* 0x001ee80000300800 */
[----:B------:R0:W-:Y:S04]  /*90070*/  STL [R1+0x2634], R19 ;  /* 0x0026341301007387 */ /* 0x0001e80000100800 */
[----:B0-----:R-:W3:Y:S01]  /*90080*/  LDL R19, [R1+0xfd8] ;  /* 0x000fd80001137983 */ /* 0x001ee20000100800 */
[----:B------:R-:W-:-:S02]  /*90090*/  ISETP.LT.AND P3, PT, R23, c[0x0][0x178], !P3 ;  /* 0x00005e0017007a0c */ /* 0x000fc40005f61270 */
[----:B------:R-:W-:Y:S01]  /*900a0*/  ISETP.LT.AND P4, PT, R26, c[0x0][0x178], !P0 ;  /* 0x00005e001a007a0c */ /* 0x000fe20004781270 */
[C---:B------:R-:W-:Y:S01]  /*900b0*/  IMAD.WIDE R4, R14.reuse, 0x2, R8 ;  /* 0x000000020e047825 */ /* 0x040fe200078e0208 */
[----:B------:R-:W-:-:S03]  /*900c0*/  IADD3 R0, R14, c[0x0][0x198], RZ ;  /* 0x000066000e007a10 */ /* 0x000fc60007ffe0ff */
[----:B------:R-:W-:Y:S01]  /*900d0*/  IMAD.WIDE R12, R14, 0x2, R2 ;  /* 0x000000020e0c7825 */ /* 0x000fe200078e0202 */
[----:B------:R0:W-:Y:S04]  /*900e0*/  @P6 STG.E.U16 [R4.64], R6 ;  /* 0x0000000604006986 */ /* 0x0001e8000c101506 */
[----:B------:R-:W-:Y:S04]  /*900f0*/  STL [R1+0x265c], R18 ;  /* 0x00265c1201007387 */ /* 0x000fe80000100800 */
[----:B------:R1:W-:Y:S01]  /*90100*/  @P3 STG.E.U16 [R12.64], R18 ;  /* 0x000000120c003986 */ /* 0x0003e2000c101506 */
[----:B0-----:R-:W-:Y:S01]  /*90110*/  IMAD.WIDE R4, R0, 0x2, R20 ;  /* 0x0000000200047825 */ /* 0x001fe200078e0214 */
[----:B--2---:R-:W-:-:S04]  /*90120*/  PRMT R6, R27, 0x7632, R6 ;  /* 0x000076321b067816 */ /* 0x004fc80000000006 */
[----:B------:R0:W-:Y:S01]  /*90130*/  @P4 STG.E.U16 [R4.64], R27 ;  /* 0x0000001b04004986 */ /* 0x0001e2000c101506 */
[----:B----4-:R-:W-:-:S03]  /*90140*/  ISETP.GE.AND P3, PT, R25, c[0x0][0x17c], PT ;  /* 0x00005f0019007a0c */ /* 0x010fc60003f66270 */
[----:B------:R-:W2:Y:S04]  /*90150*/  LDL.LU R25, [R1+0x9c] ;  /* 0x00009c0001197983 */ /* 0x000ea80000300800 */
[----:B-1----:R-:W4:Y:S04]  /*90160*/  LDL.LU R18, [R1+0x24dc] ;  /* 0x0024dc0001127983 */ /* 0x002f280000300800 */
[----:B------:R-:W4:Y:S04]  /*90170*/  LDL.LU R17, [R1+0x24e0] ;  /* 0x0024e00001117983 */ /* 0x000f280000300800 */
[----:B0-----:R-:W4:Y:S01]  /*90180*/  LDL.LU R27, [R1+0x8c] ;  /* 0x00008c00011b7983 */ /* 0x001f220000300800 */
[----:B------:R-:W-:Y:S01]  /*90190*/  ISETP.LT.AND P5, PT, R29, c[0x0][0x178], !P0 ;  /* 0x00005e001d007a0c */ /* 0x000fe200047a1270 */
[----:B------:R-:W-:Y:S01]  /*901a0*/  IMAD.WIDE R12, R0, 0x2, R10 ;  /* 0x00000002000c7825 */ /* 0x000fe200078e020a */
[----:B------:R-:W-:-:S03]  /*901b0*/  ISETP.LT.AND P4, PT, R26, c[0x0][0x178], !P2 ;  /* 0x00005e001a007a0c */ /* 0x000fc60005781270 */
[----:B------:R-:W-:-:S08]  /*901c0*/  IMAD.WIDE R4, R0, 0x2, R8 ;  /* 0x0000000200047825 */ /* 0x000fd000078e0208 */
[----:B---3--:R0:W-:Y:S01]  /*901d0*/  @P5 STG.E.U16 [R12.64], R28 ;  /* 0x0000001c0c005986 */ /* 0x0081e2000c101506 */
[----:B------:R-:W-:Y:S02]  /*901e0*/  ISETP.GE.AND P1, PT, R15, c[0x0][0x17c], PT ;  /* 0x00005f000f007a0c */ /* 0x000fe40003f26270 */
[C---:B------:R-:W-:Y:S02]  /*901f0*/  IADD3 R15, R0.reuse, c[0x0][0x198], RZ ;  /* 0x00006600000f7a10 */ /* 0x040fe40007ffe0ff */
[----:B------:R-:W-:Y:S02]  /*90200*/  ISETP.LT.AND P6, PT, R19, c[0x0][0x178], !P0 ;  /* 0x00005e0013007a0c */ /* 0x000fe400047c1270 */
[----:B------:R-:W-:Y:S01]  /*90210*/  ISETP.LT.AND P0, PT, R23, c[0x0][0x178], !P0 ;  /* 0x00005e0017007a0c */ /* 0x000fe20004701270 */
[----:B0-----:R-:W-:Y:S01]  /*90220*/  IMAD.WIDE R12, R0, 0x2, R2 ;  /* 0x00000002000c7825 */ /* 0x001fe200078e0202 */
[----:B------:R-:W-:Y:S02]  /*90230*/  ISETP.LT.AND P5, PT, R29, c[0x0][0x178], !P2 ;  /* 0x00005e001d007a0c */ /* 0x000fe400057a1270 */
[----:B------:R-:W-:-:S02]  /*90240*/  PRMT R14, R28, 0x7632, R14 ;  /* 0x000076321c0e7816 */ /* 0x000fc4000000000e */
[----:B------:R-:W3:Y:S05]  /*90250*/  LDL.LU R28, [R1+0x5c] ;  /* 0x00005c00011c7983 */ /* 0x000eea0000300800 */
[----:B------:R0:W-:Y:S04]  /*90260*/  @P6 STG.E.U16 [R4.64], R22 ;  /* 0x0000001604006986 */ /* 0x0001e8000c101506 */
[----:B------:R1:W-:Y:S01]  /*90270*/  @P0 STG.E.U16 [R12.64], R24 ;  /* 0x000000180c000986 */ /* 0x0003e2000c101506 */
[----:B------:R-:W-:-:S02]  /*90280*/  ISETP.LT.AND P0, PT, R19, c[0x0][0x178], !P2 ;  /* 0x00005e0013007a0c */ /* 0x000fc40005701270 */
[----:B------:R-:W-:Y:S01]  /*90290*/  ISETP.LT.AND P2, PT, R23, c[0x0][0x178], !P2 ;  /* 0x00005e0017007a0c */ /* 0x000fe20005741270 */
[----:B0-----:R-:W-:Y:S01]  /*902a0*/  IMAD.WIDE R4, R15, 0x2, R20 ;  /* 0x000000020f047825 */ /* 0x001fe200078e0214 */
[----:B------:R-:W-:-:S03]  /*902b0*/  ISETP.LT.AND P6, PT, R26, c[0x0][0x178], !P1 ;  /* 0x00005e001a007a0c */ /* 0x000fc60004fc1270 */
[----:B-1----:R-:W-:Y:S01]  /*902c0*/  IMAD.WIDE R12, R15, 0x2, R10 ;  /* 0x000000020f0c7825 */ /* 0x002fe200078e020a */
[----:B------:R0:W-:Y:S01]  /*902d0*/  @P4 STG.E.U16 [R4.64], R6 ;  /* 0x0000000604004986 */ /* 0x0001e2000c101506 */
[----:B------:R-:W-:Y:S02]  /*902e0*/  ISETP.LT.AND P4, PT, R29, c[0x0][0x178], !P1 ;  /* 0x00005e001d007a0c */ /* 0x000fe40004f81270 */
[----:B------:R-:W-:Y:S01]  /*902f0*/  PRMT R0, R22, 0x7632, R0 ;  /* 0x0000763216007816 */ /* 0x000fe20000000000 */
[----:B------:R1:W-:Y:S01]  /*90300*/  @P5 STG.E.U16 [R12.64], R14 ;  /* 0x0000000e0c005986 */ /* 0x0003e2000c101506 */
[----:B------:R-:W-:Y:S02]  /*90310*/  PRMT R16, R24, 0x7632, R16 ;  /* 0x0000763218107816 */ /* 0x000fe40000000010 */
[C---:B0-----:R-:W-:Y:S01]  /*90320*/  IADD3 R6, R15.reuse, c[0x0][0x198], RZ ;  /* 0x000066000f067a10 */ /* 0x041fe20007ffe0ff */
[----:B------:R-:W-:-:S04]  /*90330*/  IMAD.WIDE R4, R15, 0x2, R8 ;  /* 0x000000020f047825 */ /* 0x000fc800078e0208 */
[----:B-1----:R-:W-:Y:S01]  /*90340*/  IMAD.WIDE R12, R15, 0x2, R2 ;  /* 0x000000020f0c7825 */ /* 0x002fe200078e0202 */
[----:B------:R0:W-:Y:S03]  /*90350*/  @P0 STG.E.U16 [R4.64], R0 ;  /* 0x0000000004000986 */ /* 0x0001e6000c101506 */
[C---:B------:R-:W-:Y:S01]  /*90360*/  IMAD.WIDE R14, R6.reuse, 0x2, R20 ;  /* 0x00000002060e7825 */ /* 0x040fe200078e0214 */
[----:B------:R1:W-:Y:S03]  /*90370*/  @P2 STG.E.U16 [R12.64], R16 ;  /* 0x000000100c002986 */ /* 0x0003e6000c101506 */
[C---:B0-----:R-:W-:Y:S01]  /*90380*/  IMAD.WIDE R4, R6.reuse, 0x2, R10 ;  /* 0x0000000206047825 */ /* 0x041fe200078e020a */
[----:B------:R-:W-:-:S03]  /*90390*/  IADD3 R0, R6, c[0x0][0x198], RZ ;  /* 0x0000660006007a10 */ /* 0x000fc60007ffe0ff */
[----:B-1----:R-:W-:Y:S01]  /*903a0*/  IMAD.WIDE R12, R6, 0x2, R8 ;  /* 0x00000002060c7825 */ /* 0x002fe200078e0208 */
[----:B--2---:R0:W-:Y:S01]  /*903b0*/  @P6 STG.E.U16 [R14.64], R25 ;  /* 0x000000190e006986 */ /* 0x0041e2000c101506 */
[----:B----4-:R-:W-:-:S03]  /*903c0*/  ISETP.GE.AND P0, PT, R18, c[0x0][0x17c], PT ;  /* 0x00005f0012007a0c */ /* 0x010fc60003f06270 */
[----:B------:R-:W2:Y:S04]  /*903d0*/  LDL.LU R18, [R1+0x3dc] ;  /* 0x0003dc0001127983 */ /* 0x000ea80000300800 */
[----:B------:R-:W4:Y:S04]  /*903e0*/  LDL.LU R22, [R1+0x3bc] ;  /* 0x0003bc0001167983 */ /* 0x000f280000300800 */
[----:B------:R1:W-:Y:S01]  /*903f0*/  @P4 STG.E.U16 [R4.64], R27 ;  /* 0x0000001b04004986 */ /* 0x0003e2000c101506 */
[----:B0-----:R-:W-:Y:S01]  /*90400*/  PRMT R14, R25, 0x7632, R14 ;  /* 0x00007632190e7816 */ /* 0x001fe2000000000e */
[----:B-1----:R-:W-:Y:S01]  /*90410*/  IMAD.WIDE R4, R6, 0x2, R2 ;  /* 0x0000000206047825 */ /* 0x002fe200078e0202 */
[----:B------:R-:W-:-:S02]  /*90420*/  PRMT R6, R27, 0x7632, R6 ;  /* 0x000076321b067816 */ /* 0x000fc40000000006 */
[----:B------:R-:W4:Y:S04]  /*90430*/  LDL.LU R27, [R1+0x24e8] ;  /* 0x0024e800011b7983 */ /* 0x000f280000300800 */
[----:B------:R-:W4:Y:S01]  /*90440*/  LDL.LU R25, [R1+0x24e4] ;  /* 0x0024e40001197983 */ /* 0x000f220000300800 */
[----:B------:R-:W-:Y:S02]  /*90450*/  ISETP.LT.AND P5, PT, R19, c[0x0][0x178], !P1 ;  /* 0x00005e0013007a0c */ /* 0x000fe40004fa1270 */
[----:B------:R-:W-:Y:S02]  /*90460*/  ISETP.LT.AND P1, PT, R23, c[0x0][0x178], !P1 ;  /* 0x00005e0017007a0c */ /* 0x000fe40004f21270 */
[----:B------:R-:W-:Y:S02]  /*90470*/  ISETP.LT.AND P2, PT, R26, c[0x0][0x178], !P3 ;  /* 0x00005e001a007a0c */ /* 0x000fe40005f41270 */
[----:B------:R-:W-:-:S07]  /*90480*/  ISETP.LT.AND P4, PT, R29, c[0x0][0x178], !P3 ;  /* 0x00005e001d007a0c */ /* 0x000fce0005f81270 */
[----:B---3--:R0:W-:Y:S01]  /*90490*/  @P5 STG.E.U16 [R12.64], R28 ;  /* 0x0000001c0c005986 */ /* 0x0081e2000c101506 */
[----:B------:R-:W-:Y:S02]  /*904a0*/  ISETP.LT.AND P5, PT, R19, c[0x0][0x178], !P3 ;  /* 0x00005e0013007a0c */ /* 0x000fe40005fa1270 */
[----:B------:R-:W-:Y:S01]  /*904b0*/  PRMT R15, R28, 0x7632, R15 ;  /* 0x000076321c0f7816 */ /* 0x000fe2000000000f */
[----:B------:R1:W-:Y:S01]  /*904c0*/  @P1 STG.E.U16 [R4.64], R7 ;  /* 0x0000000704001986 */ /* 0x0003e2000c101506 */
[----:B------:R-:W-:Y:S02]  /*904d0*/  ISETP.LT.AND P3, PT, R23, c[0x0][0x178], !P3 ;  /* 0x00005e0017007a0c */ /* 0x000fe40005f61270 */
[----:B------:R-:W-:Y:S01]  /*904e0*/  ISETP.LT.AND P1, PT, R26, c[0x0][0x178], !P0 ;  /* 0x00005e001a007a0c */ /* 0x000fe20004721270 */
[C---:B0-----:R-:W-:Y:S01]  /*904f0*/  IMAD.WIDE R12, R0.reuse, 0x2, R20 ;  /* 0x00000002000c7825 */ /* 0x041fe200078e0214 */
[----:B------:R-:W3:Y:S03]  /*90500*/  LDL.LU R28, [R1+0x3cc] ;  /* 0x0003cc00011c7983 */ /* 0x000ee60000300800 */
[----:B-1----:R-:W-:Y:S01]  /*90510*/  IMAD.WIDE R4, R0, 0x2, R10 ;  /* 0x0000000200047825 */ /* 0x002fe200078e020a */
[----:B------:R0:W-:Y:S01]  /*90520*/  @P2 STG.E.U16 [R12.64], R14 ;  /* 0x0000000e0c002986 */ /* 0x0001e2000c101506 */
[----:B------:R-:W-:-:S03]  /*90530*/  ISETP.LT.AND P2, PT, R29, c[0x0][0x178], !P0 ;  /* 0x00005e001d007a0c */ /* 0x000fc60004741270 */
[----:B------:R-:W3:Y:S01]  /*90540*/  LDL.LU R24, [R1+0x3ac] ;  /* 0x0003ac0001187983 */ /* 0x000ee20000300800 */
[----:B------:R-:W-:-:S03]  /*90550*/  PRMT R7, R7, 0x7632, R7 ;  /* 0x0000763207077816 */ /* 0x000fc60000000007 */
[----:B------:R1:W-:Y:S01]  /*90560*/  @P4 STG.E.U16 [R4.64], R6 ;  /* 0x0000000604004986 */ /* 0x0003e2000c101506 */
[C---:B0-----:R-:W-:Y:S01]  /*90570*/  IMAD.WIDE R12, R0.reuse, 0x2, R8 ;  /* 0x00000002000c7825 */ /* 0x041fe200078e0208 */
[----:B------:R-:W-:Y:S02]  /*90580*/  IADD3 R14, R0, c[0x0][0x198], RZ ;  /* 0x00006600000e7a10 */ /* 0x000fe40007ffe0ff */
[----:B------:R-:W-:Y:S02]  /*90590*/  ISETP.GE.AND P6, PT, R17, c[0x0][0x17c], PT ;  /* 0x00005f0011007a0c */ /* 0x000fe40003fc6270 */
[----:B------:R0:W-:Y:S01]  /*905a0*/  @P5 STG.E.U16 [R12.64], R15 ;  /* 0x0000000f0c005986 */ /* 0x0001e2000c101506 */
[----:B------:R-:W-:-:S04]  /*905b0*/  IMAD.WIDE R16, R14, 0x2, R10 ;  /* 0x000000020e107825 */ /* 0x000fc800078e020a */
[----:B-1----:R-:W-:-:S04]  /*905c0*/  IMAD.WIDE R4, R0, 0x2, R2 ;  /* 0x0000000200047825 */ /* 0x002fc800078e0202 */
[----:B0-----:R-:W-:Y:S01]  /*905d0*/  IMAD.WIDE R12, R14, 0x2, R20 ;  /* 0x000000020e0c7825 */ /* 0x001fe200078e0214 */
[----:B------:R-:W-:Y:S04]  /*905e0*/  @P3 STG.E.U16 [R4.64], R7 ;  /* 0x0000000704003986 */ /* 0x000fe8000c101506 */
[----:B--2---:R-:W-:Y:S04]  /*905f0*/  @P1 STG.E.U16 [R12.64], R18 ;  /* 0x000000120c001986 */ /* 0x004fe8000c101506 */
[----:B----4-:R0:W-:Y:S02]  /*90600*/  @P2 STG.E.U16 [R16.64], R22 ;  /* 0x0000001610002986 */ /* 0x0101e4000c101506 */
[----:B0-----:R-:W-:-:S02]  /*90610*/  PRMT R16, R18, 0x7632, R16 ;  /* 0x0000763212107816 */ /* 0x001fc40000000010 */
[----:B------:R-:W-:Y:S02]  /*90620*/  ISETP.GE.AND P5, PT, R27, c[0x0][0x17c], PT ;  /* 0x00005f001b007a0c */ /* 0x000fe40003fa6270 */
[----:B------:R-:W2:Y:S01]  /*90630*/  LDL.LU R27, [R1+0x240] ;  /* 0x00024000011b7983 */ /* 0x000ea20000300800 */
[----:B------:R-:W-:-:S03]  /*90640*/  ISETP.GE.AND P3, PT, R25, c[0x0][0x17c], PT ;  /* 0x00005f0019007a0c */ /* 0x000fc60003f66270 */
[----:B------:R-:W4:Y:S04]  /*90650*/  LDL.LU R25, [R1+0x200] ;  /* 0x0002000001197983 */ /* 0x000f280000300800 */
[----:B------:R0:W-:Y:S04]  /*90660*/  STL [R1+0x2660], R17 ;  /* 0x0026601101007387 */ /* 0x0001e80000100800 */
[----:B------:R-:W4:Y:S01]  /*90670*/  LDL.LU R18, [R1+0x24ec] ;  /* 0x0024ec0001127983 */ /* 0x000f220000300800 */
[----:B------:R-:W-:Y:S02]  /*90680*/  ISETP.LT.AND P4, PT, R19, c[0x0][0x178], !P0 ;  /* 0x00005e0013007a0c */ /* 0x000fe40004781270 */
[----:B------:R-:W-:Y:S01]  /*90690*/  ISETP.LT.AND P0, PT, R23, c[0x0][0x178], !P0 ;  /* 0x00005e0017007a0c */ /* 0x000fe20004701270 */
[----:B------:R-:W-:Y:S01]  /*906a0*/  IMAD.WIDE R4, R14, 0x2, R8 ;  /* 0x000000020e047825 */ /* 0x000fe200078e0208 */
[----:B------:R-:W-:Y:S01]  /*906b0*/  ISETP.LT.AND P2, PT, R26, c[0x0][0x178], !P6 ;  /* 0x00005e001a007a0c */ /* 0x000fe20007741270 */
[----:B0-----:R-:W4:Y:S01]  /*906c0*/  LDL.LU R17, [R1+0x1d0] ;  /* 0x0001d00001117983 */ /* 0x001f220000300800 */
[----:B------:R-:W-:-:S02]  /*906d0*/  ISETP.LT.AND P1, PT, R29, c[0x0][0x178], !P6 ;  /* 0x00005e001d007a0c */ /* 0x000fc40007721270 */
[----:B------:R-:W-:Y:S02]  /*906e0*/  IADD3 R0, R14, c[0x0][0x198], RZ ;  /* 0x000066000e007a10 */ /* 0x000fe40007ffe0ff */
[----:B------:R-:W-:-:S03]  /*906f0*/  PRMT R15, R22, 0x7632, R15 ;  /* 0x00007632160f7816 */ /* 0x000fc6000000000f */
[C---:B------:R-:W-:Y:S01]  /*90700*/  IMAD.WIDE R6, R0.reuse, 0x2, R20 ;  /* 0x0000000200067825 */ /* 0x040fe200078e0214 */
[----:B---3--:R0:W-:Y:S01]  /*90710*/  @P4 STG.E.U16 [R4.64], R28 ;  /* 0x0000001c04004986 */ /* 0x0081e2000c101506 */
[----:B------:R-:W-:Y:S02]  /*90720*/  ISETP.LT.AND P4, PT, R19, c[0x0][0x178], !P6 ;  /* 0x00005e0013007a0c */ /* 0x000fe40007781270 */
[----:B------:R-:W-:Y:S01]  /*90730*/  IMAD.WIDE R12, R0, 0x2, R10 ;  /* 0x00000002000c7825 */ /* 0x000fe200078e020a */
[----:B------:R-:W-:-:S03]  /*90740*/  ISETP.LT.AND P6, PT, R23, c[0x0][0x178], !P6 ;  /* 0x00005e0017007a0c */ /* 0x000fc600077c1270 */
[----:B0-----:R-:W-:Y:S01]  /*90750*/  IMAD.WIDE R4, R14, 0x2, R2 ;  /* 0x000000020e047825 */ /* 0x001fe200078e0202 */
[----:B------:R-:W-:Y:S02]  /*90760*/  PRMT R14, R28, 0x7632, R14 ;  /* 0x000076321c0e7816 */ /* 0x000fe4000000000e */
[----:B------:R-:W3:Y:S04]  /*90770*/  LDL.LU R28, [R1+0x1b0] ;  /* 0x0001b000011c7983 */ /* 0x000ee80000300800 */
[----:B------:R0:W-:Y:S01]  /*90780*/  @P0 STG.E.U16 [R4.64], R24 ;  /* 0x0000001804000986 */ /* 0x0001e2000c101506 */
[----:B------:R-:W-:-:S03]  /*90790*/  ISETP.LT.AND P0, PT, R26, c[0x0][0x178], !P5 ;  /* 0x00005e001a007a0c */ /* 0x000fc60006f01270 */
[----:B------:R1:W-:Y:S04]  /*907a0*/  @P2 STG.E.U16 [R6.64], R16 ;  /* 0x0000001006002986 */ /* 0x0003e8000c101506 */
[----:B------:R1:W-:Y:S01]  /*907b0*/  @P1 STG.E.U16 [R12.64], R15 ;  /* 0x0000000f0c001986 */ /* 0x0003e2000c101506 */
[----:B0-----:R-:W-:Y:S01]  /*907c0*/  IMAD.WIDE R4, R0, 0x2, R8 ;  /* 0x0000000200047825 */ /* 0x001fe200078e0208 */
[----:B-1----:R-:W-:Y:S02]  /*907d0*/  PRMT R16, R24, 0x7632, R16 ;  /* 0x0000763218107816 */ /* 0x002fe40000000010 */
[C---:B------:R-:W-:Y:S01]  /*907e0*/  IADD3 R15, R0.reuse, c[0x0][0x198], RZ ;  /* 0x00006600000f7a10 */ /* 0x040fe20007ffe0ff */
[----:B------:R-:W-:Y:S01]  /*907f0*/  IMAD.WIDE R6, R0, 0x2, R2 ;  /* 0x0000000200067825 */ /* 0x000fe200078e0202 */
[----:B------:R0:W-:Y:S04]  /*90800*/  @P4 STG.E.U16 [R4.64], R14 ;  /* 0x0000000e04004986 */ /* 0x0001e8000c101506 */
[----:B------:R-:W-:Y:S01]  /*90810*/  @P6 STG.E.U16 [R6.64], R16 ;  /* 0x0000001006006986 */ /* 0x000fe2000c101506 */
[----:B0-----:R-:W-:-:S05]  /*90820*/  IMAD.WIDE R4, R15, 0x2, R20 ;  /* 0x000000020f047825 */ /* 0x001fca00078e0214 */
[----:B--2---:R0:W-:Y:S01]  /*90830*/  @P0 STG.E.U16 [R4.64], R27 ;  /* 0x0000001b04000986 */ /* 0x0041e2000c101506 */
[----:B------:R-:W-:Y:S02]  /*90840*/  PRMT R0, R27, 0x7632, R0 ;  /* 0x000076321b007816 */ /* 0x000fe40000000000 */
[----:B----4-:R-:W-:Y:S02]  /*90850*/  ISETP.GE.AND P2, PT, R18, c[0x0][0x17c], PT ;  /* 0x00005f0012007a0c */ /* 0x010fe40003f46270 */
[----:B------:R-:W2:Y:S04]  /*90860*/  LDL.LU R18, [R1+0x24f0] ;  /* 0x0024f00001127983 */ /* 0x000ea80000300800 */
[----:B0-----:R-:W4:Y:S01]  /*90870*/  LDL.LU R27, [R1+0x24f4] ;  /* 0x0024f400011b7983 */ /* 0x001f220000300800 */
[----:B------:R-:W-:-:S02]  /*90880*/  ISETP.LT.AND P1, PT, R29, c[0x0][0x178], !P5 ;  /* 0x00005e001d007a0c */ /* 0x000fc40006f21270 */
[----:B------:R-:W-:Y:S01]  /*90890*/  ISETP.LT.AND P4, PT, R19, c[0x0][0x178], !P5 ;  /* 0x00005e0013007a0c */ /* 0x000fe20006f81270 */
[----:B------:R-:W-:Y:S01]  /*908a0*/  IMAD.WIDE R12, R15, 0x2, R10 ;  /* 0x000000020f0c7825 */ /* 0x000fe200078e020a */
[----:B------:R-:W-:Y:S01]  /*908b0*/  ISETP.LT.AND P5, PT, R23, c[0x0][0x178], !P5 ;  /* 0x00005e0017007a0c */ /* 0x000fe20006fa1270 */
[----:B------:R-:W4:Y:S01]  /*908c0*/  LDL.LU R22, [R1+0x250] ;  /* 0x0002500001167983 */ /* 0x000f220000300800 */
[----:B------:R-:W-:Y:S01]  /*908d0*/  ISETP.LT.AND P6, PT, R26, c[0x0][0x178], !P3 ;  /* 0x00005e001a007a0c */ /* 0x000fe20005fc1270 */
[C---:B------:R-:W-:Y:S01]  /*908e0*/  IMAD.WIDE R4, R15.reuse, 0x2, R8 ;  /* 0x000000020f047825 */ /* 0x040fe200078e0208 */
[----:B------:R-:W-:Y:S01]  /*908f0*/  IADD3 R14, R15, c[0x0][0x198], RZ ;  /* 0x000066000f0e7a10 */ /* 0x000fe20007ffe0ff */
[----:B------:R-:W4:Y:S01]  /*90900*/  LDL.LU R24, [R1+0x210] ;  /* 0x0002100001187983 */ /* 0x000f220000300800 */
[----:B------:R-:W-:Y:S01]  /*90910*/  ISETP.LT.AND P0, PT, R29, c[0x0][0x178], !P3 ;  /* 0x00005e001d007a0c */ /* 0x000fe20005f01270 */
[----:B------:R-:W-:Y:S02]  /*90920*/  IMAD.WIDE R6, R15, 0x2, R2 ;  /* 0x000000020f067825 */ /* 0x000fe400078e0202 */
[----:B------:R0:W-:Y:S04]  /*90930*/  @P1 STG.E.U16 [R12.64], R25 ;  /* 0x000000190c001986 */ /* 0x0001e8000c101506 */
[----:B------:R1:W-:Y:S01]  /*90940*/  @P4 STG.E.U16 [R4.64], R17 ;  /* 0x0000001104004986 */ /* 0x0003e2000c101506 */
[----:B------:R-:W-:-:S02]  /*90950*/  ISETP.LT.AND P4, PT, R19, c[0x0][0x178], !P3 ;  /* 0x00005e0013007a0c */ /* 0x000fc40005f81270 */
[----:B------:R-:W-:Y:S01]  /*90960*/  ISETP.LT.AND P3, PT, R23, c[0x0][0x178], !P3 ;  /* 0x00005e0017007a0c */ /* 0x000fe20005f61270 */
[C---:B0-----:R-:W-:Y:S01]  /*90970*/  IMAD.WIDE R12, R14.reuse, 0x2, R20 ;  /* 0x000000020e0c7825 */ /* 0x041fe200078e0214 */
[----:B---3--:R0:W-:Y:S03]  /*90980*/  @P5 STG.E.U16 [R6.64], R28 ;  /* 0x0000001c06005986 */ /* 0x0081e6000c101506 */
[----:B-1----:R-:W-:Y:S01]  /*90990*/  IMAD.WIDE R4, R14, 0x2, R8 ;  /* 0x000000020e047825 */ /* 0x002fe200078e0208 */
[----:B------:R1:W-:Y:S01]  /*909a0*/  @P6 STG.E.U16 [R12.64], R0 ;  /* 0x000000000c006986 */ /* 0x0003e2000c101506 */
[----:B------:R-:W-:Y:S02]  /*909b0*/  PRMT R15, R28, 0x7632, R15 ;  /* 0x000076321c0f7816 */ /* 0x000fe4000000000f */
[----:B0-----:R-:W-:Y:S01]  /*909c0*/  IMAD.WIDE R6, R14, 0x2, R10 ;  /* 0x000000020e067825 */ /* 0x001fe200078e020a */
[----:B-1----:R-:W-:-:S02]  /*909d0*/  PRMT R0, R25, 0x7632, R0 ;  /* 0x0000763219007816 */ /* 0x002fc40000000000 */
[----:B------:R-:W-:-:S03]  /*909e0*/  PRMT R12, R17, 0x7632, R12 ;  /* 0x00007632110c7816 */ /* 0x000fc6000000000c */
[----:B------:R-:W-:Y:S04]  /*909f0*/  @P0 STG.E.U16 [R6.64], R0 ;  /* 0x0000000006000986 */ /* 0x000fe8000c101506 */
[----:B------:R0:W-:Y:S02]  /*90a00*/  @P4 STG.E.U16 [R4.64], R12 ;  /* 0x0000000c04004986 */ /* 0x0001e4000c101506 */
[----:B0-----:R-:W-:-:S05]  /*90a10*/  IMAD.WIDE R4, R14, 0x2, R2 ;  /* 0x000000020e047825 */ /* 0x001fca00078e0202 */
[----:B------:R0:W-:Y:S01]  /*90a20*/  @P3 STG.E.U16 [R4.64], R15 ;  /* 0x0000000f04003986 */ /* 0x0001e2000c101506 */
[----:B--2---:R-:W-:-:S03]  /*90a30*/  ISETP.GE.AND P1, PT, R18, c[0x0][0x17c], PT ;  /* 0x00005f0012007a0c */ /* 0x004fc60003f26270 */
[----:B------:R-:W2:Y:S01]  /*90a40*/  LDL.LU R18, [R1+0x1e0] ;  /* 0x0001e00001127983 */ /* 0x000ea20000300800 */
[----:B----4-:R-:W-:-:S03]  /*90a50*/  ISETP.GE.AND P0, PT, R27, c[0x0][0x17c], PT ;  /* 0x00005f001b007a0c */ /* 0x010fc60003f06270 */
[----:B------:R-:W3:Y:S04]  /*90a60*/  LDL.LU R25, [R1+0x1c0] ;  /* 0x0001c00001197983 */ /* 0x000ee80000300800 */
[----:B------:R-:W4:Y:S04]  /*90a70*/  LDL.LU R17, [R1+0x2660] ;  /* 0x0026600001117983 */ /* 0x000f280000300800 */
[----:B------:R-:W4:Y:S04]  /*90a80*/  LDL.LU R27, [R1+0x260] ;  /* 0x00026000011b7983 */ /* 0x000f280000300800 */
[----:B------:R-:W4:Y:S04]  /*90a90*/  LDL.LU R28, [R1+0x230] ;  /* 0x00023000011c7983 */ /* 0x000f280000300800 */
[----:B0-----:R-:W4:Y:S01]  /*90aa0*/  LDL.LU R15, [R1+0x24f8] ;  /* 0x0024f800010f7983 */ /* 0x001f220000300800 */
[----:B------:R-:W-:-:S02]  /*90ab0*/  ISETP.LT.AND P6, PT, R26, c[0x0][0x178], !P2 ;  /* 0x00005e001a007a0c */ /* 0x000fc400057c1270 */
[----:B------:R-:W-:Y:S02]  /*90ac0*/  ISETP.LT.AND P5, PT, R29, c[0x0][0x178], !P2 ;  /* 0x00005e001d007a0c */ /* 0x000fe400057a1270 */
[----:B------:R-:W-:Y:S02]  /*90ad0*/  IADD3 R0, R14, c[0x0][0x198], RZ ;  /* 0x000066000e007a10 */ /* 0x000fe40007ffe0ff */
[----:B------:R-:W-:Y:S02]  /*90ae0*/  ISETP.LT.AND P4, PT, R19, c[0x0][0x178], !P2 ;  /* 0x00005e0013007a0c */ /* 0x000fe40005781270 */
[----:B------:R-:W-:Y:S01]  /*90af0*/  ISETP.LT.AND P2, PT, R23, c[0x0][0x178], !P2 ;  /* 0x00005e0017007a0c */ /* 0x000fe20005741270 */
[----:B------:R-:W-:-:S04]  /*90b00*/  IMAD.WIDE R6, R0, 0x2, R20 ;  /* 0x0000000200067825 */ /* 0x000fc800078e0214 */
[C---:B------:R-:W-:Y:S01]  /*90b10*/  IMAD.WIDE R12, R0.reuse, 0x2, R10 ;  /* 0x00000002000c7825 */ /* 0x040fe200078e020a */
[----:B------:R0:W-:Y:S03]  /*90b20*/  @P6 STG.E.U16 [R6.64], R22 ;  /* 0x0000001606006986 */ /* 0x0001e6000c101506 */
[C---:B------:R-:W-:Y:S01]  /*90b30*/  IMAD.WIDE R4, R0.reuse, 0x2, R8 ;  /* 0x0000000200047825 */ /* 0x040fe200078e0208 */
[----:B------:R-:W-:Y:S01]  /*90b40*/  @P5 STG.E.U16 [R12.64], R24 ;  /* 0x000000180c005986 */ /* 0x000fe2000c101506 */
[C---:B------:R-:W-:Y:S02]  /*90b50*/  IADD3 R14, R0.reuse, c[0x0][0x198], RZ ;  /* 0x00006600000e7a10 */ /* 0x040fe40007ffe0ff */
[----:B0-----:R-:W-:Y:S01]  /*90b60*/  IMAD.WIDE R6, R0, 0x2, R2 ;  /* 0x0000000200067825 */ /* 0x001fe200078e0202 */
[----:B------:R-:W-:Y:S01]  /*90b70*/  PRMT R0, R22, 0x7632, R0 ;  /* 0x0000763216007816 */ /* 0x000fe20000000000 */
[----:B--2---:R-:W-:Y:S01]  /*90b80*/  @P4 STG.E.U16 [R4.64], R18 ;  /* 0x0000001204004986 */ /* 0x004fe2000c101506 */
[----:B------:R-:W-:-:S03]  /*90b90*/  PRMT R16, R18, 0x7632, R16 ;  /* 0x0000763212107816 */ /* 0x000fc60000000010 */
[----:B---3--:R0:W-:Y:S01]  /*90ba0*/  @P2 STG.E.U16 [R6.64], R25 ;  /* 0x0000001906002986 */ /* 0x0081e2000c101506 */
[----:B----4-:R-:W-:-:S03]  /*90bb0*/  ISETP.GE.AND P5, PT, R15, c[0x0][0x17c], PT ;  /* 0x00005f000f007a0c */ /* 0x010fc60003fa6270 */
[----:B------:R-:W2:Y:S01]  /*90bc0*/  LDL.LU R15, [R1+0x24fc] ;  /* 0x0024fc00010f7983 */ /* 0x000ea20000300800 */
[----:B0-----:R-:W-:-:S03]  /*90bd0*/  PRMT R6, R24, 0x7632, R6 ;  /* 0x0000763218067816 */ /* 0x001fc60000000006 */
[----:B------:R-:W3:Y:S04]  /*90be0*/  LDL.LU R22, [R1+0x2500] ;  /* 0x0025000001167983 */ /* 0x000ee80000300800 */
[----:B------:R-:W4:Y:S04]  /*90bf0*/  LDL.LU R24, [R1+0x1a0] ;  /* 0x0001a00001187983 */ /* 0x000f280000300800 */
[----:B------:R-:W4:Y:S01]  /*90c00*/  LDL.LU R18, [R1+0x265c] ;  /* 0x00265c0001127983 */ /* 0x000f220000300800 */
[----:B------:R-:W-:Y:S02]  /*90c10*/  ISETP.LT.AND P6, PT, R26, c[0x0][0x178], !P1 ;  /* 0x00005e001a007a0c */ /* 0x000fe40004fc1270 */
[----:B------:R-:W-:Y:S01]  /*90c20*/  ISETP.LT.AND P3, PT, R29, c[0x0][0x178], !P1 ;  /* 0x00005e001d007a0c */ /* 0x000fe20004f61270 */
[----:B------:R-:W-:Y:S01]  /*90c30*/  IMAD.WIDE R12, R14, 0x2, R20 ;  /* 0x000000020e0c7825 */ /* 0x000fe200078e0214 */
[----:B------:R-:W-:-:S03]  /*90c40*/  ISETP.LT.AND P2, PT, R19, c[0x0][0x178], !P1 ;  /* 0x00005e0013007a0c */ /* 0x000fc60004f41270 */
[----:B------:R-:W-:Y:S01]  /*90c50*/  IMAD.WIDE R4, R14, 0x2, R10 ;  /* 0x000000020e047825 */ /* 0x000fe200078e020a */
[----:B------:R-:W-:-:S05]  /*90c60*/  ISETP.LT.AND P1, PT, R23, c[0x0][0x178], !P1 ;  /* 0x00005e0017007a0c */ /* 0x000fca0004f21270 */
[----:B------:R0:W-:Y:S01]  /*90c70*/  @P6 STG.E.U16 [R12.64], R0 ;  /* 0x000000000c006986 */ /* 0x0001e2000c101506 */
[----:B------:R-:W-:-:S03]  /*90c80*/  ISETP.LT.AND P6, PT, R26, c[0x0][0x178], !P0 ;  /* 0x00005e001a007a0c */ /* 0x000fc600047c1270 */
[----:B------:R1:W-:Y:S01]  /*90c90*/  @P3 STG.E.U16 [R4.64], R6 ;  /* 0x0000000604003986 */ /* 0x0003e2000c101506 */
[----:B------:R-:W-:Y:S02]  /*90ca0*/  ISETP.LT.AND P3, PT, R29, c[0x0][0x178], !P0 ;  /* 0x00005e001d007a0c */ /* 0x000fe40004761270 */
[----:B------:R-:W-:Y:S02]  /*90cb0*/  PRMT R17, R25, 0x7632, R17 ;  /* 0x0000763219117816 */ /* 0x000fe40000000011 */
[C---:B0-----:R-:W-:Y:S01]  /*90cc0*/  IADD3 R0, R14.reuse, c[0x0][0x198], RZ ;  /* 0x000066000e007a10 */ /* 0x041fe20007ffe0ff */
[----:B-1----:R-:W-:-:S04]  /*90cd0*/  IMAD.WIDE R4, R14, 0x2, R8 ;  /* 0x000000020e047825 */ /* 0x002fc800078e0208 */
[----:B------:R-:W-:Y:S01]  /*90ce0*/  IMAD.WIDE R6, R14, 0x2, R2 ;  /* 0x000000020e067825 */ /* 0x000fe200078e0202 */
[----:B------:R0:W-:Y:S03]  /*90cf0*/  @P2 STG.E.U16 [R4.64], R16 ;  /* 0x0000001004002986 */ /* 0x0001e6000c101506 */
[C---:B------:R-:W-:Y:S01]  /*90d00*/  IMAD.WIDE R12, R0.reuse, 0x2, R20 ;  /* 0x00000002000c7825 */ /* 0x040fe200078e0214 */
[----:B------:R1:W-:Y:S04]  /*90d10*/  @P1 STG.E.U16 [R6.64], R17 ;  /* 0x0000001106001986 */ /* 0x0003e8000c101506 */
[----:B------:R1:W-:Y:S01]  /*90d20*/  @P6 STG.E.U16 [R12.64], R27 ;  /* 0x0000001b0c006986 */ /* 0x0003e2000c101506 */
[----:B0-----:R-:W-:-:S02]  /*90d30*/  IADD3 R16, R0, c[0x0][0x198], RZ ;  /* 0x0000660000107a10 */ /* 0x001fc40007ffe0ff */
[----:B-1----:R-:W-:Y:S01]  /*90d40*/  PRMT R17, R27, 0x7632, R17 ;  /* 0x000076321b117816 */ /* 0x002fe20000000011 */
[C---:B------:R-:W-:Y:S01]  /*90d50*/  IMAD.WIDE R4, R0.reuse, 0x2, R8 ;  /* 0x0000000200047825 */ /* 0x040fe200078e0208 */
[----:B------:R-:W4:Y:S03]  /*90d60*/  LDL.LU R27, [R1+0x3f0] ;  /* 0x0003f000011b7983 */ /* 0x000f260000300800 */
[C---:B------:R-:W-:Y:S01]  /*90d70*/  IMAD.WIDE R6, R0.reuse, 0x2, R2 ;  /* 0x0000000200067825 */ /* 0x040fe200078e0202 */
[----:B------:R-:W4:Y:S01]  /*90d80*/  LDL.LU R25, [R1+0x3e0] ;  /* 0x0003e00001197983 */ /* 0x000f220000300800 */
[----:B--2---:R-:W-:Y:S02]  /*90d90*/  ISETP.GE.AND P4, PT, R15, c[0x0][0x17c], PT ;  /* 0x00005f000f007a0c */ /* 0x004fe40003f86270 */
[----:B------:R-:W-:Y:S01]  /*90da0*/  IMAD.WIDE R14, R0, 0x2, R10 ;  /* 0x00000002000e7825 */ /* 0x000fe200078e020a */
[----:B---3--:R-:W-:-:S04]  /*90db0*/  ISETP.GE.AND P1, PT, R22, c[0x0][0x17c], PT ;  /* 0x00005f0016007a0c */ /* 0x008fc80003f26270 */
[----:B------:R0:W-:Y:S04]  /*90dc0*/  @P3 STG.E.U16 [R14.64], R28 ;  /* 0x0000001c0e003986 */ /* 0x0001e8000c101506 */
[----:B------:R-:W2:Y:S01]  /*90dd0*/  LDL.LU R22, [R1+0x2504] ;  /* 0x0025040001167983 */ /* 0x000ea20000300800 */
[----:B----4-:R-:W-:-:S03]  /*90de0*/  PRMT R18, R28, 0x7632, R18 ;  /* 0x000076321c127816 */ /* 0x010fc60000000012 */
[----:B0-----:R-:W3:Y:S04]  /*90df0*/  LDL.LU R28, [R1+0x220] ;  /* 0x00022000011c7983 */ /* 0x001ee80000300800 */
[----:B------:R-:W4:Y:S01]  /*90e00*/  LDL.LU R0, [R1+0x1f0] ;  /* 0x0001f00001007983 */ /* 0x000f220000300800 */
[----:B------:R-:W-:Y:S02]  /*90e10*/  ISETP.LT.AND P6, PT, R19, c[0x0][0x178], !P0 ;  /* 0x00005e0013007a0c */ /* 0x000fe400047c1270 */
[----:B------:R-:W-:Y:S02]  /*90e20*/  ISETP.LT.AND P0, PT, R23, c[0x0][0x178], !P0 ;  /* 0x00005e0017007a0c */ /* 0x000fe40004701270 */
[----:B------:R-:W-:Y:S01]  /*90e30*/  ISETP.LT.AND P2, PT, R26, c[0x0][0x178], !P5 ;  /* 0x00005e001a007a0c */ /* 0x000fe20006f41270 */
[C---:B------:R-:W-:Y:S01]  /*90e40*/  IMAD.WIDE R12, R16.reuse, 0x2, R20 ;  /* 0x00000002100c7825 */ /* 0x040fe200078e0214 */
[----:B------:R-:W-:Y:S01]  /*90e50*/  ISETP.LT.AND P3, PT, R29, c[0x0][0x178], !P5 ;  /* 0x00005e001d007a0c */ /* 0x000fe20006f61270 */
[----:B------:R-:W-:Y:S02]  /*90e60*/  STL [R1+0x2658], R17 ;  /* 0x0026581101007387 */ /* 0x000fe40000100800 */
[----:B------:R-:W-:-:S04]  /*90e70*/  IMAD.WIDE R14, R16, 0x2, R10 ;  /* 0x00000002100e7825 */ /* 0x000fc800078e020a */
[----:B----4-:R0:W-:Y:S01]  /*90e80*/  @P6 STG.E.U16 [R4.64], R0 ;  /* 0x0000000004006986 */ /* 0x0101e2000c101506 */
[----:B------:R-:W-:-:S03]  /*90e90*/  ISETP.LT.AND P6, PT, R19, c[0x0][0x178], !P5 ;  /* 0x00005e0013007a0c */ /* 0x000fc60006fc1270 */
[----:B------:R-:W-:Y:S04]  /*90ea0*/  @P0 STG.E.U16 [R6.64], R24 ;  /* 0x0000001806000986 */ /* 0x000fe8000c101506 */
[----:B------:R1:W-:Y:S01]  /*90eb0*/  @P2 STG.E.U16 [R12.64], R17 ;  /* 0x000000110c002986 */ /* 0x0003e2000c101506 */
[----:B------:R-:W-:Y:S02]  /*90ec0*/  ISETP.LT.AND P5, PT, R23, c[0x0][0x178], !P5 ;  /* 0x00005e0017007a0c */ /* 0x000fe40006fa1270 */
[----:B------:R-:W-:Y:S01]  /*90ed0*/  ISETP.LT.AND P0, PT, R26, c[0x0][0x178], !P4 ;  /* 0x00005e001a007a0c */ /* 0x000fe20006701270 */
[----:B0-----:R-:W-:Y:S01]  /*90ee0*/  IMAD.WIDE R4, R16, 0x2, R8 ;  /* 0x0000000210047825 */ /* 0x001fe200078e0208 */
[----:B-1----:R-:W4:Y:S01]  /*90ef0*/  LDL.LU R17, [R1+0x270] ;  /* 0x0002700001117983 */ /* 0x002f220000300800 */
[----:B------:R-:W-:-:S02]  /*90f00*/  PRMT R12, R0, 0x7632, R12 ;  /* 0x00007632000c7816 */ /* 0x000fc4000000000c */
[C---:B------:R-:W-:Y:S01]  /*90f10*/  IADD3 R0, R16.reuse, c[0x0][0x198], RZ ;  /* 0x0000660010007a10 */ /* 0x040fe20007ffe0ff */
[----:B------:R0:W-:Y:S01]  /*90f20*/  @P3 STG.E.U16 [R14.64], R18 ;  /* 0x000000120e003986 */ /* 0x0001e2000c101506 */
[----:B------:R-:W-:-:S03]  /*90f30*/  IMAD.WIDE R6, R16, 0x2, R2 ;  /* 0x0000000210067825 */ /* 0x000fc600078e0202 */
[----:B------:R1:W-:Y:S04]  /*90f40*/  @P6 STG.E.U16 [R4.64], R12 ;  /* 0x0000000c04006986 */ /* 0x0003e8000c101506 */
[----:B------:R2:W-:Y:S01]  /*90f50*/  STL [R1+0x2654], R18 ;  /* 0x0026541201007387 */ /* 0x0005e20000100800 */
[----:B0-----:R-:W-:Y:S01]  /*90f60*/  PRMT R14, R24, 0x7632, R14 ;  /* 0x00007632180e7816 */ /* 0x001fe2000000000e */
[----:B-1----:R-:W-:-:S04]  /*90f70*/  IMAD.WIDE R4, R0, 0x2, R20 ;  /* 0x0000000200047825 */ /* 0x002fc800078e0214 */
[----:B------:R-:W-:Y:S01]  /*90f80*/  @P5 STG.E.U16 [R6.64], R14 ;  /* 0x0000000e06005986 */ /* 0x000fe2000c101506 */
[----:B------:R-:W-:-:S03]  /*90f90*/  PRMT R15, R27, 0x7632, R15 ;  /* 0x000076321b0f7816 */ /* 0x000fc6000000000f */
[----:B--2---:R-:W2:Y:S04]  /*90fa0*/  LDL.LU R18, [R1+0x2508] ;  /* 0x0025080001127983 */ /* 0x004ea80000300800 */
[----:B------:R0:W-:Y:S04]  /*90fb0*/  @P0 STG.E.U16 [R4.64], R27 ;  /* 0x0000001b04000986 */ /* 0x0001e8000c101506 */
[----:B0-----:R-:W2:Y:S01]  /*90fc0*/  LDL.LU R27, [R1+0x250c] ;  /* 0x00250c00011b7983 */ /* 0x001ea20000300800 */
[----:B------:R-:W-:Y:S02]  /*90fd0*/  ISETP.LT.AND P2, PT, R29, c[0x0][0x178], !P4 ;  /* 0x00005e001d007a0c */ /* 0x000fe40006741270 */
[----:B------:R-:W-:Y:S01]  /*90fe0*/  ISETP.LT.AND P6, PT, R19, c[0x0][0x178], !P4 ;  /* 0x00005e0013007a0c */ /* 0x000fe200067c1270 */
[----:B------:R-:W-:Y:S01]  /*90ff0*/  IMAD.WIDE R12, R0, 0x2, R10 ;  /* 0x00000002000c7825 */ /* 0x000fe200078e020a */
[----:B------:R-:W-:-:S02]  /*91000*/  ISETP.LT.AND P4, PT, R23, c[0x0][0x178], !P4 ;  /* 0x00005e0017007a0c */ /* 0x000fc40006781270 */
[----:B------:R-:W-:Y:S01]  /*91010*/  ISETP.LT.AND P5, PT, R26, c[0x0][0x178], !P1 ;  /* 0x00005e001a007a0c */ /* 0x000fe20004fa1270 */
[C---:B------:R-:W-:Y:S01]  /*91020*/  IMAD.WIDE R4, R0.reuse, 0x2, R8 ;  /* 0x0000000200047825 */ /* 0x040fe200078e0208 */
[----:B------:R-:W-:-:S05]  /*91030*/  IADD3 R14, R0, c[0x0][0x198], RZ ;  /* 0x00006600000e7a10 */ /* 0x000fca0007ffe0ff */
[----:B------:R0:W-:Y:S01]  /*91040*/  @P2 STG.E.U16 [R12.64], R25 ;  /* 0x000000190c002986 */ /* 0x0001e2000c101506 */
[----:B------:R-:W-:Y:S01]  /*91050*/  ISETP.LT.AND P2, PT, R29, c[0x0][0x178], !P1 ;  /* 0x00005e001d007a0c */ /* 0x000fe20004f41270 */
[----:B------:R-:W-:Y:S01]  /*91060*/  IMAD.WIDE R6, R0, 0x2, R2 ;  /* 0x0000000200067825 */ /* 0x000fe200078e0202 */
[----:B------:R-:W-:-:S03]  /*91070*/  PRMT R0, R25, 0x7632, R0 ;  /* 0x0000763219007816 */ /* 0x000fc60000000000 */
[----:B0-----:R-:W-:Y:S01]  /*91080*/  IMAD.WIDE R12, R14, 0x2, R20 ;  /* 0x000000020e0c7825 */ /* 0x001fe200078e0214 */
[----:B------:R-:W-:Y:S02]  /*91090*/  ISETP.GE.AND P3, PT, R22, c[0x0][0x17c], PT ;  /* 0x00005f0016007a0c */ /* 0x000fe40003f66270 */
[----:B------:R-:W2:Y:S04]  /*910a0*/  LDL.LU R22, [R1+0x244] ;  /* 0x0002440001167983 */ /* 0x000ea80000300800 */
[----:B------:R-:W2:Y:S04]  /*910b0*/  LDL.LU R24, [R1+0x204] ;  /* 0x0002040001187983 */ /* 0x000ea80000300800 */
[----:B----4-:R0:W-:Y:S01]  /*910c0*/  @P6 STG.E.U16 [R4.64], R17 ;  /* 0x0000001104006986 */ /* 0x0101e2000c101506 */
[----:B------:R-:W-:-:S02]  /*910d0*/  ISETP.LT.AND P6, PT, R19, c[0x0][0x178], !P1 ;  /* 0x00005e0013007a0c */ /* 0x000fc40004fc1270 */
[----:B------:R-:W-:Y:S01]  /*910e0*/  ISETP.LT.AND P1, PT, R23, c[0x0][0x178], !P1 ;  /* 0x00005e0017007a0c */ /* 0x000fe20004f21270 */
[----:B---3--:R1:W-:Y:S04]  /*910f0*/  @P4 STG.E.U16 [R6.64], R28 ;  /* 0x0000001c06004986 */ /* 0x0083e8000c101506 */
[----:B------:R3:W-:Y:S01]  /*91100*/  @P5 STG.E.U16 [R12.64], R15 ;  /* 0x0000000f0c005986 */ /* 0x0007e2000c101506 */
[----:B0-----:R-:W-:-:S04]  /*91110*/  IMAD.WIDE R4, R14, 0x2, R8 ;  /* 0x000000020e047825 */ /* 0x001fc800078e0208 */
[----:B-1----:R-:W-:Y:S01]  /*91120*/  IMAD.WIDE R6, R14, 0x2, R10 ;  /* 0x000000020e067825 */ /* 0x002fe200078e020a */
[----:B---3--:R-:W-:-:S04]  /*91130*/  PRMT R12, R17, 0x7632, R12 ;  /* 0x00007632110c7816 */ /* 0x008fc8000000000c */
[----:B------:R-:W-:Y:S01]  /*91140*/  @P2 STG.E.U16 [R6.64], R0 ;  /* 0x0000000006002986 */ /* 0x000fe2000c101506 */
[----:B------:R-:W-:-:S03]  /*91150*/  PRMT R15, R28, 0x7632, R15 ;  /* 0x000076321c0f7816 */ /* 0x000fc6000000000f */
[----:B------:R0:W-:Y:S01]  /*91160*/  @P6 STG.E.U16 [R4.64], R12 ;  /* 0x0000000c04006986 */ /* 0x0001e2000c101506 */
[----:B--2---:R-:W-:-:S03]  /*91170*/  ISETP.GE.AND P0, PT, R18, c[0x0][0x17c], PT ;  /* 0x00005f0012007a0c */ /* 0x004fc60003f06270 */
[----:B------:R-:W2:Y:S04]  /*91180*/  LDL.LU R18, [R1+0x1d4] ;  /* 0x0001d40001127983 */ /* 0x000ea80000300800 */
[----:B------:R-:W3:Y:S01]  /*91190*/  LDL.LU R25, [R1+0x1b4] ;  /* 0x0001b40001197983 */ /* 0x000ee20000300800 */
[----:B0-----:R-:W-:-:S03]  /*911a0*/  IMAD.WIDE R4, R14, 0x2, R2 ;  /* 0x000000020e047825 */ /* 0x001fc600078e0202 */
[----:B------:R-:W4:Y:S01]  /*911b0*/  LDL.LU R17, [R1+0x2658] ;  /* 0x0026580001117983 */ /* 0x000f220000300800 */
[----:B------:R-:W-:-:S03]  /*911c0*/  ISETP.GE.AND P2, PT, R27, c[0x0][0x17c], PT ;  /* 0x00005f001b007a0c */ /* 0x000fc60003f46270 */
[----:B------:R0:W-:Y:S04]  /*911d0*/  @P1 STG.E.U16 [R4.64], R15 ;  /* 0x0000000f04001986 */ /* 0x0001e8000c101506 */
[----:B------:R-:W4:Y:S04]  /*911e0*/  LDL.LU R27, [R1+0x254] ;  /* 0x00025400011b7983 */ /* 0x000f280000300800 */
[----:B------:R-:W4:Y:S04]  /*911f0*/  LDL.LU R28, [R1+0x214] ;  /* 0x00021400011c7983 */ /* 0x000f280000300800 */
[----:B0-----:R-:W4:Y:S01]  /*91200*/  LDL.LU R15, [R1+0x2510] ;  /* 0x00251000010f7983 */ /* 0x001f220000300800 */
[----:B------:R-:W-:-:S02]  /*91210*/  ISETP.LT.AND P4, PT, R26, c[0x0][0x178], !P3 ;  /* 0x00005e001a007a0c */ /* 0x000fc40005f81270 */
[----:B------:R-:W-:Y:S02]  /*91220*/  IADD3 R0, R14, c[0x0][0x198], RZ ;  /* 0x000066000e007a10 */ /* 0x000fe40007ffe0ff */
[----:B------:R-:W-:Y:S02]  /*91230*/  ISETP.LT.AND P5, PT, R29, c[0x0][0x178], !P3 ;  /* 0x00005e001d007a0c */ /* 0x000fe40005fa1270 */
[----:B------:R-:W-:Y:S02]  /*91240*/  ISETP.LT.AND P6, PT, R19, c[0x0][0x178], !P3 ;  /* 0x00005e0013007a0c */ /* 0x000fe40005fc1270 */
[----:B------:R-:W-:Y:S01]  /*91250*/  ISETP.LT.AND P3, PT, R23, c[0x0][0x178], !P3 ;  /* 0x00005e0017007a0c */ /* 0x000fe20005f61270 */
[----:B------:R-:W-:-:S04]  /*91260*/  IMAD.WIDE R6, R0, 0x2, R20 ;  /* 0x0000000200067825 */ /* 0x000fc800078e0214 */
[C---:B------:R-:W-:Y:S01]  /*91270*/  IMAD.WIDE R12, R0.reuse, 0x2, R10 ;  /* 0x00000002000c7825 */ /* 0x040fe200078e020a */
[----:B------:R0:W-:Y:S03]  /*91280*/  @P4 STG.E.U16 [R6.64], R22 ;  /* 0x0000001606004986 */ /* 0x0001e6000c101506 */
[C---:B------:R-:W-:Y:S01]  /*91290*/  IMAD.WIDE R4, R0.reuse, 0x2, R8 ;  /* 0x0000000200047825 */ /* 0x040fe200078e0208 */
[C---:B------:R-:W-:Y:S01]  /*912a0*/  IADD3 R14, R0.reuse, c[0x0][0x198], RZ ;  /* 0x00006600000e7a10 */ /* 0x040fe20007ffe0ff */
[----:B------:R-:W-:Y:S02]  /*912b0*/  @P5 STG.E.U16 [R12.64], R24 ;  /* 0x000000180c005986 */ /* 0x000fe4000c101506 */
[----:B0-----:R-:W-:Y:S01]  /*912c0*/  IMAD.WIDE R6, R0, 0x2, R2 ;  /* 0x0000000200067825 */ /* 0x001fe200078e0202 */
[----:B------:R-:W-:Y:S01]  /*912d0*/  PRMT R0, R22, 0x7632, R0 ;  /* 0x0000763216007816 */ /* 0x000fe20000000000 */
[----:B--2---:R-:W-:Y:S01]  /*912e0*/  @P6 STG.E.U16 [R4.64], R18 ;  /* 0x0000001204006986 */ /* 0x004fe2000c101506 */
[----:B------:R-:W-:-:S03]  /*912f0*/  PRMT R16, R18, 0x7632, R16 ;  /* 0x0000763212107816 */ /* 0x000fc60000000010 */
[----:B---3--:R0:W-:Y:S02]  /*91300*/  @P3 STG.E.U16 [R6.64], R25 ;  /* 0x0000001906003986 */ /* 0x0081e4000c101506 */
[----:B0-----:R-:W-:Y:S02]  /*91310*/  PRMT R6, R24, 0x7632, R6 ;  /* 0x0000763218067816 */ /* 0x001fe40000000006 */
[----:B----4-:R-:W-:Y:S02]  /*91320*/  ISETP.GE.AND P1, PT, R15, c[0x0][0x17c], PT ;  /* 0x00005f000f007a0c */ /* 0x010fe40003f26270 */
[----:B------:R-:W2:Y:S04]  /*91330*/  LDL.LU R15, [R1+0x2514] ;  /* 0x00251400010f7983 */ /* 0x000ea80000300800 */
[----:B------:R-:W3:Y:S04]  /*91340*/  LDL.LU R22, [R1+0x2518] ;  /* 0x0025180001167983 */ /* 0x000ee80000300800 */
[----:B------:R-:W4:Y:S04]  /*91350*/  LDL.LU R24, [R1+0x1c4] ;  /* 0x0001c40001187983 */ /* 0x000f280000300800 */
[----:B------:R-:W4:Y:S01]  /*91360*/  LDL.LU R18, [R1+0x2654] ;  /* 0x0026540001127983 */ /* 0x000f220000300800 */
[----:B------:R-:W-:-:S02]  /*91370*/  ISETP.LT.AND P4, PT, R26, c[0x0][0x178], !P0 ;  /* 0x00005e001a007a0c */ /* 0x000fc40004781270 */
        /* <DEDUP_REMOVED lines=15> */
[----:B------:R1:W-:Y:S01]  /*91470*/  @P3 STG.E.U16 [R6.64], R17 ;  /* 0x0000001106003986 */ /* 0x0003e2000c101506 */
[----:B------:R-:W-:Y:S02]  /*91480*/  ISETP.LT.AND P4, PT, R19, c[0x0][0x178], !P2 ;  /* 0x00005e0013007a0c */ /* 0x000fe40005781270 */
[----:B------:R-:W-:Y:S01]  /*91490*/  ISETP.LT.AND P3, PT, R23, c[0x0][0x178], !P2 ;  /* 0x00005e0017007a0c */ /* 0x000fe20005761270 */
        /* <DEDUP_REMOVED lines=16> */
[----:B------:R-:W-:Y:S01]  /*915a0*/  ISETP.LT.AND P5, PT, R29, c[0x0][0x178], !P1 ;  /* 0x00005e001d007a0c */ /* 0x000fe20004fa1270 */
[----:B------:R-:W-:-:S04]  /*915b0*/  IMAD.WIDE R12, R16, 0x2, R20 ;  /* 0x00000002100c7825 */ /* 0x000fc800078e0214 */
[----:B------:R-:W-:Y:S01]  /*915c0*/  IMAD.WIDE R14, R16, 0x2, R10 ;  /* 0x00000002100e7825 */ /* 0x000fe200078e020a */
[----:B------:R-:W-:Y:S04]  /*915d0*/  STL [R1+0x2650], R17 ;  /* 0x0026501101007387 */ /* 0x000fe80000100800 */
[----:B----4-:R0:W-:Y:S01]  /*915e0*/  @P4 STG.E.U16 [R4.64], R0 ;  /* 0x0000000004004986 */ /* 0x0101e2000c101506 */
[----:B------:R-:W-:-:S03]  /*915f0*/  ISETP.LT.AND P4, PT, R19, c[0x0][0x178], !P1 ;  /* 0x00005e0013007a0c */ /* 0x000fc60004f81270 */
[----:B------:R-:W-:Y:S01]  /*91600*/  @P3 STG.E.U16 [R6.64], R24 ;  /* 0x0000001806003986 */ /* 0x000fe2000c101506 */
[----:B------:R-:W-:-:S03]  /*91610*/  ISETP.LT.AND P3, PT, R23, c[0x0][0x178], !P1 ;  /* 0x00005e0017007a0c */ /* 0x000fc60004f61270 */
[----:B------:R1:W-:Y:S04]  /*91620*/  @P6 STG.E.U16 [R12.64], R17 ;  /* 0x000000110c006986 */ /* 0x0003e8000c101506 */
[----:B------:R4:W-:Y:S01]  /*91630*/  @P5 STG.E.U16 [R14.64], R18 ;  /* 0x000000120e005986 */ /* 0x0009e2000c101506 */
[----:B------:R-:W-:Y:S01]  /*91640*/  ISETP.LT.AND P5, PT, R26, c[0x0][0x178], !P0 ;  /* 0x00005e001a007a0c */ /* 0x000fe200047a1270 */
[----:B0-----:R-:W-:Y:S02]  /*91650*/  IMAD.WIDE R4, R16, 0x2, R8 ;  /* 0x0000000210047825 */ /* 0x001fe400078e0208 */
[----:B-1----:R-:W3:Y:S01]  /*91660*/  LDL.LU R17, [R1+0x1f4] ;  /* 0x0001f40001117983 */ /* 0x002ee20000300800 */
[----:B------:R-:W-:Y:S02]  /*91670*/  PRMT R12, R0, 0x7632, R12 ;  /* 0x00007632000c7816 */ /* 0x000fe4000000000c */
[C---:B------:R-:W-:Y:S01]  /*91680*/  IADD3 R0, R16.reuse, c[0x0][0x198], RZ ;  /* 0x0000660010007a10 */ /* 0x040fe20007ffe0ff */
[----:B------:R-:W-:Y:S01]  /*91690*/  IMAD.WIDE R6, R16, 0x2, R2 ;  /* 0x0000000210067825 */ /* 0x000fe200078e0202 */
[----:B----4-:R-:W-:Y:S01]  /*916a0*/  PRMT R14, R24, 0x7632, R14 ;  /* 0x00007632180e7816 */ /* 0x010fe2000000000e */
[----:B------:R0:W-:Y:S01]  /*916b0*/  @P4 STG.E.U16 [R4.64], R12 ;  /* 0x0000000c04004986 */ /* 0x0001e2000c101506 */
[----:B------:R-:W-:-:S03]  /*916c0*/  PRMT R15, R27, 0x7632, R15 ;  /* 0x000076321b0f7816 */ /* 0x000fc6000000000f */
[----:B------:R1:W-:Y:S04]  /*916d0*/  STL [R1+0x264c], R18 ;  /* 0x00264c1201007387 */ /* 0x0003e80000100800 */
[----:B------:R-:W-:Y:S01]  /*916e0*/  @P3 STG.E.U16 [R6.64], R14 ;  /* 0x0000000e06003986 */ /* 0x000fe2000c101506 */
[----:B0-----:R-:W-:-:S03]  /*916f0*/  IMAD.WIDE R4, R0, 0x2, R20 ;  /* 0x0000000200047825 */ /* 0x001fc600078e0214 */
[----:B-1----:R-:W4:Y:S04]  /*91700*/  LDL.LU R18, [R1+0x2520] ;  /* 0x0025200001127983 */ /* 0x002f280000300800 */
[----:B------:R0:W-:Y:S04]  /*91710*/  @P5 STG.E.U16 [R4.64], R27 ;  /* 0x0000001b04005986 */ /* 0x0001e8000c101506 */
[----:B0-----:R-:W4:Y:S01]  /*91720*/  LDL.LU R27, [R1+0x2524] ;  /* 0x00252400011b7983 */ /* 0x001f220000300800 */
        /* <DEDUP_REMOVED lines=10> */
[----:B------:R-:W-:Y:S02]  /*917d0*/  PRMT R0, R25, 0x7632, R0 ;  /* 0x0000763219007816 */ /* 0x000fe40000000000 */
[----:B--2---:R-:W-:Y:S02]  /*917e0*/  ISETP.GE.AND P1, PT, R22, c[0x0][0x17c], PT ;  /* 0x00005f0016007a0c */ /* 0x004fe40003f26270 */
[----:B------:R-:W2:Y:S04]  /*917f0*/  LDL.LU R22, [R1+0x3f4] ;  /* 0x0003f40001167983 */ /* 0x000ea80000300800 */
[----:B------:R-:W2:Y:S01]  /*91800*/  LDL.LU R24, [R1+0x3e4] ;  /* 0x0003e40001187983 */ /* 0x000ea20000300800 */
[----:B0-----:R-:W-:-:S03]  /*91810*/  IMAD.WIDE R12, R14, 0x2, R20 ;  /* 0x000000020e0c7825 */ /* 0x001fc600078e0214 */
[----:B---3--:R0:W-:Y:S01]  /*91820*/  @P4 STG.E.U16 [R4.64], R17 ;  /* 0x0000001104004986 */ /* 0x0081e2000c101506 */
[----:B------:R-:W-:Y:S02]  /*91830*/  ISETP.LT.AND P4, PT, R19, c[0x0][0x178], !P2 ;  /* 0x00005e0013007a0c */ /* 0x000fe40005781270 */
[----:B------:R-:W-:Y:S01]  /*91840*/  ISETP.LT.AND P2, PT, R23, c[0x0][0x178], !P2 ;  /* 0x00005e0017007a0c */ /* 0x000fe20005741270 */
[----:B------:R1:W-:Y:S04]  /*91850*/  @P0 STG.E.U16 [R6.64], R28 ;  /* 0x0000001c06000986 */ /* 0x0003e8000c101506 */
[----:B------:R3:W-:Y:S01]  /*91860*/  @P3 STG.E.U16 [R12.64], R15 ;  /* 0x0000000f0c003986 */ /* 0x0007e2000c101506 */
[----:B0-----:R-:W-:-:S04]  /*91870*/  IMAD.WIDE R4, R14, 0x2, R10 ;  /* 0x000000020e047825 */ /* 0x001fc800078e020a */
[----:B-1----:R-:W-:Y:S01]  /*91880*/  IMAD.WIDE R6, R14, 0x2, R8 ;  /* 0x000000020e067825 */ /* 0x002fe200078e0208 */
[----:B------:R0:W-:Y:S01]  /*91890*/  @P6 STG.E.U16 [R4.64], R0 ;  /* 0x0000000004006986 */ /* 0x0001e2000c101506 */
[----:B---3--:R-:W-:Y:S02]  /*918a0*/  PRMT R12, R17, 0x7632, R12 ;  /* 0x00007632110c7816 */ /* 0x008fe4000000000c */
[----:B----4-:R-:W-:Y:S02]  /*918b0*/  ISETP.GE.AND P5, PT, R18, c[0x0][0x17c], PT ;  /* 0x00005f0012007a0c */ /* 0x010fe40003fa6270 */
[----:B------:R-:W-:Y:S01]  /*918c0*/  PRMT R15, R28, 0x7632, R15 ;  /* 0x000076321c0f7816 */ /* 0x000fe2000000000f */
[----:B------:R-:W3:Y:S01]  /*918d0*/  LDL.LU R18, [R1+0x274] ;  /* 0x0002740001127983 */ /* 0x000ee20000300800 */
[----:B0-----:R-:W-:-:S03]  /*918e0*/  IMAD.WIDE R4, R14, 0x2, R2 ;  /* 0x000000020e047825 */ /* 0x001fc600078e0202 */
[----:B------:R-:W4:Y:S04]  /*918f0*/  LDL.LU R25, [R1+0x224] ;  /* 0x0002240001197983 */ /* 0x000f280000300800 */
[----:B------:R-:W4:Y:S01]  /*91900*/  LDL.LU R17, [R1+0x2650] ;  /* 0x0026500001117983 */ /* 0x000f220000300800 */
[----:B------:R-:W-:-:S03]  /*91910*/  ISETP.GE.AND P0, PT, R27, c[0x0][0x17c], PT ;  /* 0x00005f001b007a0c */ /* 0x000fc60003f06270 */
[----:B------:R-:W-:Y:S04]  /*91920*/  @P4 STG.E.U16 [R6.64], R12 ;  /* 0x0000000c06004986 */ /* 0x000fe8000c101506 */
[----:B------:R-:W4:Y:S04]  /*91930*/  LDL.LU R27, [R1+0x248] ;  /* 0x00024800011b7983 */ /* 0x000f280000300800 */
[----:B------:R-:W4:Y:S04]  /*91940*/  LDL.LU R28, [R1+0x208] ;  /* 0x00020800011c7983 */ /* 0x000f280000300800 */
[----:B------:R0:W-:Y:S04]  /*91950*/  @P2 STG.E.U16 [R4.64], R15 ;  /* 0x0000000f04002986 */ /* 0x0001e8000c101506 */
        /* <DEDUP_REMOVED lines=8> */
[----:B--2---:R0:W-:Y:S03]  /*919e0*/  @P3 STG.E.U16 [R6.64], R22 ;  /* 0x0000001606003986 */ /* 0x0041e6000c101506 */
[C---:B------:R-:W-:Y:S01]  /*919f0*/  IMAD.WIDE R4, R0.reuse, 0x2, R8 ;  /* 0x0000000200047825 */ /* 0x040fe200078e0208 */
[----:B------:R-:W-:Y:S01]  /*91a00*/  @P6 STG.E.U16 [R12.64], R24 ;  /* 0x000000180c006986 */ /* 0x000fe2000c101506 */
[C---:B------:R-:W-:Y:S02]  /*91a10*/  IADD3 R14, R0.reuse, c[0x0][0x198], RZ ;  /* 0x00006600000e7a10 */ /* 0x040fe40007ffe0ff */
[----:B0-----:R-:W-:Y:S01]  /*91a20*/  IMAD.WIDE R6, R0, 0x2, R2 ;  /* 0x0000000200067825 */ /* 0x001fe200078e0202 */
[----:B------:R-:W-:Y:S01]  /*91a30*/  PRMT R0, R22, 0x7632, R0 ;  /* 0x0000763216007816 */ /* 0x000fe20000000000 */
[----:B---3--:R-:W-:Y:S01]  /*91a40*/  @P4 STG.E.U16 [R4.64], R18 ;  /* 0x0000001204004986 */ /* 0x008fe2000c101506 */
[----:B------:R-:W-:-:S03]  /*91a50*/  PRMT R16, R18, 0x7632, R16 ;  /* 0x0000763212107816 */ /* 0x000fc60000000010 */
[----:B----4-:R0:W-:Y:S02]  /*91a60*/  @P1 STG.E.U16 [R6.64], R25 ;  /* 0x0000001906001986 */ /* 0x0101e4000c101506 */
[----:B0-----:R-:W-:Y:S02]  /*91a70*/  PRMT R6, R24, 0x7632, R6 ;  /* 0x0000763218067816 */ /* 0x001fe40000000006 */
[----:B------:R-:W-:Y:S02]  /*91a80*/  ISETP.GE.AND P2, PT, R15, c[0x0][0x17c], PT ;  /* 0x00005f000f007a0c */ /* 0x000fe40003f46270 */
        /* <DEDUP_REMOVED lines=8> */
[----:B------:R-:W-:-:S06]  /*91b10*/  IMAD.WIDE R4, R14, 0x2, R10 ;  /* 0x000000020e047825 */ /* 0x000fcc00078e020a */
[----:B------:R0:W-:Y:S01]  /*91b20*/  @P3 STG.E.U16 [R12.64], R0 ;  /* 0x000000000c003986 */ /* 0x0001e2000c101506 */
[----:B------:R-:W-:Y:S02]  /*91b30*/  ISETP.LT.AND P3, PT, R19, c[0x0][0x178], !P5 ;  /* 0x00005e0013007a0c */ /* 0x000fe40006f61270 */
[----:B------:R-:W-:Y:S01]  /*91b40*/  ISETP.LT.AND P5, PT, R23, c[0x0][0x178], !P5 ;  /* 0x00005e0017007a0c */ /* 0x000fe20006fa1270 */
[----:B------:R1:W-:Y:S01]  /*91b50*/  @P6 STG.E.U16 [R4.64], R6 ;  /* 0x0000000604006986 */ /* 0x0003e2000c101506 */
[----:B------:R-:W-:Y:S02]  /*91b60*/  ISETP.LT.AND P6, PT, R29, c[0x0][0x178], !P0 ;  /* 0x00005e001d007a0c */ /* 0x000fe400047c1270 */
[----:B------:R-:W-:Y:S02]  /*91b70*/  PRMT R17, R25, 0x7632, R17 ;  /* 0x0000763219117816 */ /* 0x000fe40000000011 */
[C---:B0-----:R-:W-:Y:S01]  /*91b80*/  IADD3 R0, R14.reuse, c[0x0][0x198], RZ ;  /* 0x000066000e007a10 */ /* 0x041fe20007ffe0ff */
[----:B-1----:R-:W-:-:S04]  /*91b90*/  IMAD.WIDE R4, R14, 0x2, R8 ;  /* 0x000000020e047825 */ /* 0x002fc800078e0208 */
[----:B------:R-:W-:Y:S01]  /*91ba0*/  IMAD.WIDE R6, R14, 0x2, R2 ;  /* 0x000000020e067825 */ /* 0x000fe200078e0202 */
[----:B------:R0:W-:Y:S03]  /*91bb0*/  @P3 STG.E.U16 [R4.64], R16 ;  /* 0x0000001004003986 */ /* 0x0001e6000c101506 */
[----:B------:R-:W-:Y:S01]  /*91bc0*/  IMAD.WIDE R12, R0, 0x2, R20 ;  /* 0x00000002000c7825 */ /* 0x000fe200078e0214 */
[----:B------:R1:W-:Y:S01]  /*91bd0*/  @P5 STG.E.U16 [R6.64], R17 ;  /* 0x0000001106005986 */ /* 0x0003e2000c101506 */
[----:B------:R-:W-:-:S03]  /*91be0*/  ISETP.LT.AND P3, PT, R23, c[0x0][0x178], !P0 ;  /* 0x00005e0017007a0c */ /* 0x000fc60004761270 */
[----:B------:R1:W-:Y:S01]  /*91bf0*/  @P4 STG.E.U16 [R12.64], R27 ;  /* 0x0000001b0c004986 */ /* 0x0003e2000c101506 */
[----:B------:R-:W-:Y:S02]  /*91c00*/  ISETP.LT.AND P4, PT, R19, c[0x0][0x178], !P0 ;  /* 0x00005e0013007a0c */ /* 0x000fe40004781270 */
[C---:B0-----:R-:W-:Y:S02]  /*91c10*/  IADD3 R16, R0.reuse, c[0x0][0x198], RZ ;  /* 0x0000660000107a10 */ /* 0x041fe40007ffe0ff */
[----:B-1----:R-:W-:Y:S01]  /*91c20*/  PRMT R17, R27, 0x7632, R17 ;  /* 0x000076321b117816 */ /* 0x002fe20000000011 */
[C---:B------:R-:W-:Y:S01]  /*91c30*/  IMAD.WIDE R4, R0.reuse, 0x2, R8 ;  /* 0x0000000200047825 */ /* 0x040fe200078e0208 */
[----:B------:R-:W4:Y:S03]  /*91c40*/  LDL.LU R27, [R1+0x258] ;  /* 0x00025800011b7983 */ /* 0x000f260000300800 */
[----:B------:R-:W-:Y:S01]  /*91c50*/  IMAD.WIDE R6, R0, 0x2, R2 ;  /* 0x0000000200067825 */ /* 0x000fe200078e0202 */
[----:B------:R-:W4:Y:S01]  /*91c60*/  LDL.LU R25, [R1+0x218] ;  /* 0x0002180001197983 */ /* 0x000f220000300800 */
[----:B--2---:R-:W-:-:S02]  /*91c70*/  ISETP.GE.AND P1, PT, R15, c[0x0][0x17c], PT ;  /* 0x00005f000f007a0c */ /* 0x004fc40003f26270 */
        /* <DEDUP_REMOVED lines=25> */
[----:B------:R0:W-:Y:S04]  /*91e10*/  @P4 STG.E.U16 [R4.64], R12 ;  /* 0x0000000c04004986 */ /* 0x0001e8000c101506 */
[----:B------:R1:W-:Y:S01]  /*91e20*/  STL [R1+0x2644], R18 ;  /* 0x0026441201007387 */ /* 0x0003e20000100800 */
[----:B------:R-:W-:-:S03]  /*91e30*/  PRMT R15, R27, 0x7632, R15 ;  /* 0x000076321b0f7816 */ /* 0x000fc6000000000f */
        /* <DEDUP_REMOVED lines=54> */
[----:B---3--:R-:W-:Y:S04]  /*921a0*/  @P4 STG.E.U16 [R4.64], R18 ;  /* 0x0000001204004986 */ /* 0x008fe8000c101506 */
[----:B----4-:R0:W-:Y:S02]  /*921b0*/  @P2 STG.E.U16 [R6.64], R25 ;  /* 0x0000001906002986 */ /* 0x0101e4000c101506 */
[----:B0-----:R-:W-:-:S02]  /*921c0*/  PRMT R6, R24, 0x7632, R6 ;  /* 0x0000763218067816 */ /* 0x001fc40000000006 */
[----:B------:R-:W-:Y:S02]  /*921d0*/  ISETP.GE.AND P0, PT, R15, c[0x0][0x17c], PT ;  /* 0x00005f000f007a0c */ /* 0x000fe40003f06270 */
[----:B------:R-:W2:Y:S04]  /*921e0*/  LDL.LU R15, [R1+0x2544] ;  /* 0x00254400010f7983 */ /* 0x000ea80000300800 */
[----:B------:R-:W3:Y:S04]  /*921f0*/  LDL.LU R22, [R1+0x2548] ;  /* 0x0025480001167983 */ /* 0x000ee80000300800 */
[----:B------:R-:W4:Y:S01]  /*92200*/  LDL.LU R24, [R1+0x228] ;  /* 0x0002280001187983 */ /* 0x000f220000300800 */
[----:B------:R-:W-:-:S02]  /*92210*/  PRMT R16, R18, 0x7632, R16 ;  /* 0x0000763212107816 */ /* 0x000fc40000000010 */
[----:B------:R-:W-:Y:S01]  /*92220*/  ISETP.LT.AND P3, PT, R26, c[0x0][0x178], !P5 ;  /* 0x00005e001a007a0c */ /* 0x000fe20006f61270 */
[----:B------:R-:W-:Y:S01]  /*92230*/  IMAD.WIDE R12, R14, 0x2, R20 ;  /* 0x000000020e0c7825 */ /* 0x000fe200078e0214 */
[----:B------:R-:W-:Y:S02]  /*92240*/  ISETP.LT.AND P6, PT, R29, c[0x0][0x178], !P5 ;  /* 0x00005e001d007a0c */ /* 0x000fe40006fc1270 */
[----:B------:R-:W-:Y:S01]  /*92250*/  ISETP.LT.AND P4, PT, R26, c[0x0][0x178], !P1 ;  /* 0x00005e001a007a0c */ /* 0x000fe20004f81270 */
[----:B------:R-:W-:-:S08]  /*92260*/  IMAD.WIDE R4, R14, 0x2, R10 ;  /* 0x000000020e047825 */ /* 0x000fd000078e020a */
[----:B------:R-:W-:Y:S01]  /*92270*/  @P3 STG.E.U16 [R12.64], R0 ;  /* 0x000000000c003986 */ /* 0x000fe2000c101506 */
[----:B------:R-:W-:Y:S02]  /*92280*/  ISETP.LT.AND P3, PT, R19, c[0x0][0x178], !P5 ;  /* 0x00005e0013007a0c */ /* 0x000fe40006f61270 */
[----:B------:R-:W-:Y:S01]  /*92290*/  ISETP.LT.AND P5, PT, R23, c[0x0][0x178], !P5 ;  /* 0x00005e0017007a0c */ /* 0x000fe20006fa1270 */
[----:B----4-:R0:W-:Y:S04]  /*922a0*/  STL [R1+0x2640], R24 ;  /* 0x0026401801007387 */ /* 0x0101e80000100800 */
[----:B0-----:R-:W4:Y:S04]  /*922b0*/  LDL R24, [R1+0x278] ;  /* 0x0002780001187983 */ /* 0x001f280000100800 */
[----:B------:R-:W4:Y:S01]  /*922c0*/  LDL.LU R18, [R1+0x2644] ;  /* 0x0026440001127983 */ /* 0x000f220000300800 */
[----:B------:R-:W-:-:S03]  /*922d0*/  IADD3 R0, R14, c[0x0][0x198], RZ ;  /* 0x000066000e007a10 */ /* 0x000fc60007ffe0ff */
[----:B------:R0:W-:Y:S01]  /*922e0*/  @P6 STG.E.U16 [R4.64], R6 ;  /* 0x0000000604006986 */ /* 0x0001e2000c101506 */
[----:B------:R-:W-:Y:S01]  /*922f0*/  PRMT R17, R25, 0x7632, R17 ;  /* 0x0000763219117816 */ /* 0x000fe20000000011 */
[----:B------:R-:W-:Y:S01]  /*92300*/  IMAD.WIDE R12, R0, 0x2, R20 ;  /* 0x00000002000c7825 */ /* 0x000fe200078e0214 */
[----:B------:R-:W-:Y:S01]  /*92310*/  ISETP.LT.AND P6, PT, R29, c[0x0][0x178], !P1 ;  /* 0x00005e001d007a0c */ /* 0x000fe20004fc1270 */
[----:B------:R-:W4:Y:S02]  /*92320*/  LDL.LU R25, [R1+0x24c] ;  /* 0x00024c0001197983 */ /* 0x000f240000300800 */
[----:B0-----:R-:W-:-:S04]  /*92330*/  IMAD.WIDE R4, R14, 0x2, R8 ;  /* 0x000000020e047825 */ /* 0x001fc800078e0208 */
[----:B------:R-:W-:Y:S01]  /*92340*/  IMAD.WIDE R6, R14, 0x2, R2 ;  /* 0x000000020e067825 */ /* 0x000fe200078e0202 */
[----:B------:R0:W-:Y:S04]  /*92350*/  @P3 STG.E.U16 [R4.64], R16 ;  /* 0x0000001004003986 */ /* 0x0001e8000c101506 */
[----:B------:R1:W-:Y:S04]  /*92360*/  @P5 STG.E.U16 [R6.64], R17 ;  /* 0x0000001106005986 */ /* 0x0003e8000c101506 */
[----:B------:R3:W-:Y:S01]  /*92370*/  @P4 STG.E.U16 [R12.64], R28 ;  /* 0x0000001c0c004986 */ /* 0x0007e2000c101506 */
[----:B------:R-:W-:-:S02]  /*92380*/  ISETP.LT.AND P4, PT, R19, c[0x0][0x178], !P1 ;  /* 0x00005e0013007a0c */ /* 0x000fc40004f81270 */
[----:B--2---:R-:W-:Y:S01]  /*92390*/  ISETP.GE.AND P2, PT, R15, c[0x0][0x17c], PT ;  /* 0x00005f000f007a0c */ /* 0x004fe20003f46270 */
[----:B------:R-:W-:Y:S01]  /*923a0*/  IMAD.WIDE R14, R0, 0x2, R10 ;  /* 0x00000002000e7825 */ /* 0x000fe200078e020a */
[----:B------:R-:W-:-:S03]  /*923b0*/  ISETP.LT.AND P3, PT, R23, c[0x0][0x178], !P1 ;  /* 0x00005e0017007a0c */ /* 0x000fc60004f61270 */
[----:B0-----:R-:W-:Y:S01]  /*923c0*/  IMAD.WIDE R4, R0, 0x2, R8 ;  /* 0x0000000200047825 */ /* 0x001fe200078e0208 */
[----:B-1----:R-:W-:Y:S01]  /*923d0*/  PRMT R17, R28, 0x7632, R17 ;  /* 0x000076321c117816 */ /* 0x002fe20000000011 */
[----:B------:R0:W-:Y:S01]  /*923e0*/  @P6 STG.E.U16 [R14.64], R27 ;  /* 0x0000001b0e006986 */ /* 0x0001e2000c101506 */
[----:B---3--:R-:W-:-:S03]  /*923f0*/  ISETP.GE.AND P1, PT, R22, c[0x0][0x17c], PT ;  /* 0x00005f0016007a0c */ /* 0x008fc60003f26270 */
[----:B------:R-:W2:Y:S04]  /*92400*/  LDL.LU R28, [R1+0x20c] ;  /* 0x00020c00011c7983 */ /* 0x000ea80000300800 */
[----:B------:R-:W3:Y:S04]  /*92410*/  LDL.LU R22, [R1+0x2550] ;  /* 0x0025500001167983 */ /* 0x000ee80000300800 */
[----:B----4-:R1:W-:Y:S01]  /*92420*/  @P4 STG.E.U16 [R4.64], R24 ;  /* 0x0000001804004986 */ /* 0x0103e2000c101506 */
[----:B------:R-:W-:-:S03]  /*92430*/  PRMT R18, R27, 0x7632, R18 ;  /* 0x000076321b127816 */ /* 0x000fc60000000012 */
[----:B0-----:R-:W4:Y:S04]  /*92440*/  LDL.LU R27, [R1+0x1dc] ;  /* 0x0001dc00011b7983 */ /* 0x001f280000300800 */
[----:B-1----:R-:W2:Y:S04]  /*92450*/  LDL.LU R24, [R1+0x2640] ;  /* 0x0026400001187983 */ /* 0x002ea80000300800 */
[----:B------:R-:W3:Y:S04]  /*92460*/  LDL.LU R4, [R1+0x278] ;  /* 0x0002780001047983 */ /* 0x000ee80000300800 */
[----:B------:R-:W3:Y:S01]  /*92470*/  LDL.LU R5, [R1+0x254c] ;  /* 0x00254c0001057983 */ /* 0x000ee20000300800 */
[----:B------:R-:W-:-:S02]  /*92480*/  ISETP.LT.AND P6, PT, R26, c[0x0][0x178], !P0 ;  /* 0x00005e001a007a0c */ /* 0x000fc400047c1270 */
[----:B------:R-:W-:Y:S02]  /*92490*/  ISETP.LT.AND P5, PT, R29, c[0x0][0x178], !P0 ;  /* 0x00005e001d007a0c */ /* 0x000fe400047a1270 */
[C---:B------:R-:W-:Y:S01]  /*924a0*/  IADD3 R16, R0.reuse, c[0x0][0x198], RZ ;  /* 0x0000660000107a10 */ /* 0x040fe20007ffe0ff */
[----:B------:R-:W-:Y:S01]  /*924b0*/  IMAD.WIDE R6, R0, 0x2, R2 ;  /* 0x0000000200067825 */ /* 0x000fe200078e0202 */
[----:B------:R-:W-:-:S03]  /*924c0*/  ISETP.LT.AND P4, PT, R19, c[0x0][0x178], !P0 ;  /* 0x00005e0013007a0c */ /* 0x000fc60004781270 */
[----:B------:R-:W-:-:S04]  /*924d0*/  IMAD.WIDE R12, R16, 0x2, R20 ;  /* 0x00000002100c7825 */ /* 0x000fc800078e0214 */
[----:B------:R-:W-:Y:S01]  /*924e0*/  IMAD.WIDE R14, R16, 0x2, R10 ;  /* 0x00000002100e7825 */ /* 0x000fe200078e020a */
[----:B------:R-:W-:Y:S04]  /*924f0*/  STL [R1+0x263c], R18 ;  /* 0x00263c1201007387 */ /* 0x000fe80000100800 */
[----:B--2---:R0:W-:Y:S01]  /*92500*/  @P3 STG.E.U16 [R6.64], R24 ;  /* 0x0000001806003986 */ /* 0x0041e2000c101506 */
[----:B------:R-:W-:-:S03]  /*92510*/  ISETP.LT.AND P3, PT, R23, c[0x0][0x178], !P0 ;  /* 0x00005e0017007a0c */ /* 0x000fc60004761270 */
[----:B------:R3:W-:Y:S01]  /*92520*/  @P6 STG.E.U16 [R12.64], R17 ;  /* 0x000000110c006986 */ /* 0x0007e2000c101506 */
[----:B------:R-:W-:-:S03]  /*92530*/  ISETP.LT.AND P6, PT, R29, c[0x0][0x178], !P2 ;  /* 0x00005e001d007a0c */ /* 0x000fc600057c1270 */
[----:B------:R1:W-:Y:S01]  /*92540*/  @P5 STG.E.U16 [R14.64], R18 ;  /* 0x000000120e005986 */ /* 0x0003e2000c101506 */
[----:B------:R-:W-:Y:S01]  /*92550*/  ISETP.LT.AND P5, PT, R26, c[0x0][0x178], !P2 ;  /* 0x00005e001a007a0c */ /* 0x000fe200057a1270 */
[----:B0-----:R-:W-:Y:S01]  /*92560*/  IMAD.WIDE R6, R16, 0x2, R8 ;  /* 0x0000000210067825 */ /* 0x001fe200078e0208 */
[----:B---3--:R-:W-:Y:S02]  /*92570*/  PRMT R12, R4, 0x7632, R12 ;  /* 0x00007632040c7816 */ /* 0x008fe4000000000c */
[----:B-1----:R-:W-:-:S03]  /*92580*/  IADD3 R14, R16, c[0x0][0x198], RZ ;  /* 0x00006600100e7a10 */ /* 0x002fc60007ffe0ff */
[----:B------:R0:W-:Y:S01]  /*92590*/  @P4 STG.E.U16 [R6.64], R12 ;  /* 0x0000000c06004986 */ /* 0x0001e2000c101506 */
[----:B------:R-:W-:Y:S01]  /*925a0*/  ISETP.GE.AND P0, PT, R5, c[0x0][0x17c], PT ;  /* 0x00005f0005007a0c */ /* 0x000fe20003f06270 */
[----:B------:R-:W-:Y:S01]  /*925b0*/  IMAD.WIDE R4, R16, 0x2, R2 ;  /* 0x0000000210047825 */ /* 0x000fe200078e0202 */
[----:B------:R-:W-:Y:S01]  /*925c0*/  PRMT R0, R24, 0x7632, R0 ;  /* 0x0000763218007816 */ /* 0x000fe20000000000 */
[----:B------:R-:W2:Y:S01]  /*925d0*/  LDL.LU R18, [R1+0x1bc] ;  /* 0x0001bc0001127983 */ /* 0x000ea20000300800 */
[----:B------:R-:W-:-:S03]  /*925e0*/  PRMT R17, R28, 0x7632, R17 ;  /* 0x000076321c117816 */ /* 0x000fc60000000011 */
[----:B------:R1:W-:Y:S01]  /*925f0*/  @P3 STG.E.U16 [R4.64], R0 ;  /* 0x0000000004003986 */ /* 0x0003e2000c101506 */
[----:B0-----:R-:W-:-:S04]  /*92600*/  IMAD.WIDE R6, R14, 0x2, R20 ;  /* 0x000000020e067825 */ /* 0x001fc800078e0214 */
[----:B------:R-:W-:Y:S01]  /*92610*/  IMAD.WIDE R12, R14, 0x2, R10 ;  /* 0x000000020e0c7825 */ /* 0x000fe200078e020a */
[----:B------:R0:W-:Y:S01]  /*92620*/  @P5 STG.E.U16 [R6.64], R25 ;  /* 0x0000001906005986 */ /* 0x0001e2000c101506 */
[----:B-1----:R-:W-:-:S03]  /*92630*/  PRMT R0, R25, 0x7632, R0 ;  /* 0x0000763219007816 */ /* 0x002fc60000000000 */
[----:B------:R1:W-:Y:S04]  /*92640*/  @P6 STG.E.U16 [R12.64], R28 ;  /* 0x0000001c0c006986 */ /* 0x0003e8000c101506 */
[----:B0-----:R-:W3:Y:S04]  /*92650*/  LDL.LU R25, [R1+0x25c] ;  /* 0x00025c0001197983 */ /* 0x001ee80000300800 */
[----:B-1----:R-:W3:Y:S01]  /*92660*/  LDL.LU R28, [R1+0x2554] ;  /* 0x00255400011c7983 */ /* 0x002ee20000300800 */
[----:B------:R-:W-:Y:S01]  /*92670*/  ISETP.LT.AND P4, PT, R19, c[0x0][0x178], !P2 ;  /* 0x00005e0013007a0c */ /* 0x000fe20005781270 */
[----:B------:R-:W-:Y:S01]  /*92680*/  IMAD.WIDE R4, R14, 0x2, R8 ;  /* 0x000000020e047825 */ /* 0x000fe200078e0208 */
[----:B------:R-:W-:Y:S01]  /*92690*/  ISETP.LT.AND P2, PT, R23, c[0x0][0x178], !P2 ;  /* 0x00005e0017007a0c */ /* 0x000fe20005741270 */
[----:B------:R-:W3:Y:S01]  /*926a0*/  LDL.LU R24, [R1+0x21c] ;  /* 0x00021c0001187983 */ /* 0x000ee20000300800 */
[----:B------:R-:W-:-:S02]  /*926b0*/  ISETP.LT.AND P6, PT, R26, c[0x0][0x178], !P1 ;  /* 0x00005e001a007a0c */ /* 0x000fc40004fc1270 */
[----:B------:R-:W-:Y:S02]  /*926c0*/  IADD3 R15, R14, c[0x0][0x198], RZ ;  /* 0x000066000e0f7a10 */ /* 0x000fe40007ffe0ff */
[----:B------:R-:W-:-:S05]  /*926d0*/  ISETP.LT.AND P5, PT, R29, c[0x0][0x178], !P1 ;  /* 0x00005e001d007a0c */ /* 0x000fca0004fa1270 */
[----:B----4-:R0:W-:Y:S01]  /*926e0*/  @P4 STG.E.U16 [R4.64], R27 ;  /* 0x0000001b04004986 */ /* 0x0101e2000c101506 */
[----:B------:R-:W-:Y:S02]  /*926f0*/  ISETP.LT.AND P4, PT, R19, c[0x0][0x178], !P1 ;  /* 0x00005e0013007a0c */ /* 0x000fe40004f81270 */
[----:B------:R-:W-:Y:S01]  /*92700*/  ISETP.LT.AND P1, PT, R23, c[0x0][0x178], !P1 ;  /* 0x00005e0017007a0c */ /* 0x000fe20004f21270 */
[----:B------:R-:W-:Y:S01]  /*92710*/  IMAD.WIDE R6, R15, 0x2, R20 ;  /* 0x000000020f067825 */ /* 0x000fe200078e0214 */
[----:B------:R-:W-:Y:S02]  /*92720*/  ISETP.GE.AND P3, PT, R22, c[0x0][0x17c], PT ;  /* 0x00005f0016007a0c */ /* 0x000fe40003f66270 */
[----:B------:R-:W4:Y:S01]  /*92730*/  LDL.LU R22, [R1+0x2558] ;  /* 0x0025580001167983 */ /* 0x000f220000300800 */
[----:B0-----:R-:W-:Y:S01]  /*92740*/  IMAD.WIDE R4, R14, 0x2, R2 ;  /* 0x000000020e047825 */ /* 0x001fe200078e0202 */
[----:B------:R-:W-:Y:S02]  /*92750*/  PRMT R14, R27, 0x7632, R14 ;  /* 0x000076321b0e7816 */ /* 0x000fe4000000000e */
[----:B------:R-:W4:Y:S01]  /*92760*/  LDL.LU R27, [R1+0x1ec] ;  /* 0x0001ec00011b7983 */ /* 0x000f220000300800 */
[----:B------:R-:W-:-:S03]  /*92770*/  IMAD.WIDE R12, R15, 0x2, R10 ;  /* 0x000000020f0c7825 */ /* 0x000fc600078e020a */
[----:B--2---:R0:W-:Y:S01]  /*92780*/  @P2 STG.E.U16 [R4.64], R18 ;  /* 0x0000001204002986 */ /* 0x0041e2000c101506 */
[----:B------:R-:W-:-:S03]  /*92790*/  PRMT R16, R18, 0x7632, R16 ;  /* 0x0000763212107816 */ /* 0x000fc60000000010 */
[----:B------:R1:W-:Y:S04]  /*927a0*/  @P6 STG.E.U16 [R6.64], R0 ;  /* 0x0000000006006986 */ /* 0x0003e8000c101506 */
[----:B------:R-:W-:Y:S01]  /*927b0*/  @P5 STG.E.U16 [R12.64], R17 ;  /* 0x000000110c005986 */ /* 0x000fe2000c101506 */
[----:B0-----:R-:W-:-:S03]  /*927c0*/  IMAD.WIDE R4, R15, 0x2, R8 ;  /* 0x000000020f047825 */ /* 0x001fc600078e0208 */
[----:B------:R-:W2:Y:S01]  /*927d0*/  LDL.LU R18, [R1+0x263c] ;  /* 0x00263c0001127983 */ /* 0x000ea20000300800 */
[----:B-1----:R-:W-:-:S03]  /*927e0*/  IMAD.WIDE R6, R15, 0x2, R2 ;  /* 0x000000020f067825 */ /* 0x002fc600078e0202 */
[----:B------:R-:W-:Y:S04]  /*927f0*/  @P4 STG.E.U16 [R4.64], R14 ;  /* 0x0000000e04004986 */ /* 0x000fe8000c101506 */
[----:B------:R0:W-:Y:S01]  /*92800*/  @P1 STG.E.U16 [R6.64], R16 ;  /* 0x0000001006001986 */ /* 0x0001e2000c101506 */
[----:B---3--:R-:W-:-:S03]  /*92810*/  ISETP.GE.AND P2, PT, R28, c[0x0][0x17c], PT ;  /* 0x00005f001c007a0c */ /* 0x008fc60003f46270 */
[----:B------:R-:W3:Y:S04]  /*92820*/  LDL.LU R28, [R1+0x2638] ;  /* 0x00263800011c7983 */ /* 0x000ee80000300800 */
[----:B0-----:R-:W2:Y:S01]  /*92830*/  LDL.LU R16, [R1+0x1cc] ;  /* 0x0001cc0001107983 */ /* 0x001ea20000300800 */
[----:B------:R-:W-:Y:S02]  /*92840*/  ISETP.LT.AND P6, PT, R26, c[0x0][0x178], !P0 ;  /* 0x00005e001a007a0c */ /* 0x000fe400047c1270 */
[----:B------:R-:W-:Y:S02]  /*92850*/  ISETP.LT.AND P5, PT, R29, c[0x0][0x178], !P0 ;  /* 0x00005e001d007a0c */ /* 0x000fe400047a1270 */
[----:B------:R-:W-:Y:S02]  /*92860*/  IADD3 R0, R15, c[0x0][0x198], RZ ;  /* 0x000066000f007a10 */ /* 0x000fe40007ffe0ff */
[----:B------:R-:W-:-:S03]  /*92870*/  ISETP.LT.AND P1, PT, R19, c[0x0][0x178], !P0 ;  /* 0x00005e0013007a0c */ /* 0x000fc60004721270 */
[----:B------:R-:W-:-:S04]  /*92880*/  IMAD.WIDE R4, R0, 0x2, R20 ;  /* 0x0000000200047825 */ /* 0x000fc800078e0214 */
[----:B------:R-:W-:Y:S01]  /*92890*/  IMAD.WIDE R6, R0, 0x2, R10 ;  /* 0x0000000200067825 */ /* 0x000fe200078e020a */
[----:B------:R0:W-:Y:S01]  /*928a0*/  @P6 STG.E.U16 [R4.64], R25 ;  /* 0x0000001904006986 */ /* 0x0001e2000c101506 */
[----:B------:R-:W-:-:S03]  /*928b0*/  ISETP.LT.AND P4, PT, R23, c[0x0][0x178], !P0 ;  /* 0x00005e0017007a0c */ /* 0x000fc60004781270 */
[----:B------:R1:W-:Y:S01]  /*928c0*/  @P5 STG.E.U16 [R6.64], R24 ;  /* 0x0000001806005986 */ /* 0x0003e2000c101506 */
[----:B------:R-:W-:Y:S02]  /*928d0*/  ISETP.LT.AND P5, PT, R26, c[0x0][0x178], !P3 ;  /* 0x00005e001a007a0c */ /* 0x000fe40005fa1270 */
[C---:B------:R-:W-:Y:S01]  /*928e0*/  IADD3 R14, R0.reuse, c[0x0][0x198], RZ ;  /* 0x00006600000e7a10 */ /* 0x040fe20007ffe0ff */
[----:B0-----:R-:W-:Y:S01]  /*928f0*/  IMAD.WIDE R4, R0, 0x2, R8 ;  /* 0x0000000200047825 */ /* 0x001fe200078e0208 */
[----:B------:R-:W-:-:S04]  /*92900*/  ISETP.LT.AND P6, PT, R29, c[0x0][0x178], !P3 ;  /* 0x00005e001d007a0c */ /* 0x000fc80005fc1270 */
[----:B----4-:R0:W-:Y:S01]  /*92910*/  @P1 STG.E.U16 [R4.64], R27 ;  /* 0x0000001b04001986 */ /* 0x0101e2000c101506 */
[----:B------:R-:W-:Y:S01]  /*92920*/  ISETP.LT.AND P1, PT, R19, c[0x0][0x178], !P3 ;  /* 0x00005e0013007a0c */ /* 0x000fe20005f21270 */
[----:B-1----:R-:W-:Y:S01]  /*92930*/  IMAD.WIDE R6, R0, 0x2, R2 ;  /* 0x0000000200067825 */ /* 0x002fe200078e0202 */
[----:B------:R-:W-:Y:S02]  /*92940*/  PRMT R12, R25, 0x7632, R12 ;  /* 0x00007632190c7816 */ /* 0x000fe4000000000c */
[----:B------:R-:W-:Y:S01]  /*92950*/  PRMT R13, R24, 0x7632, R13 ;  /* 0x00007632180d7816 */ /* 0x000fe2000000000d */
[----:B------:R-:W4:Y:S01]  /*92960*/  LDL.LU R25, [R1+0x26c] ;  /* 0x00026c0001197983 */ /* 0x000f220000300800 */
[----:B0-----:R-:W-:Y:S01]  /*92970*/  IMAD.WIDE R4, R14, 0x2, R20 ;  /* 0x000000020e047825 */ /* 0x001fe200078e0214 */
[----:B------:R-:W-:Y:S02]  /*92980*/  PRMT R0, R27, 0x7632, R0 ;  /* 0x000076321b007816 */ /* 0x000fe40000000000 */
[----:B------:R-:W-:-:S02]  /*92990*/  ISETP.GE.AND P0, PT, R22, c[0x0][0x17c], PT ;  /* 0x00005f0016007a0c */ /* 0x000fc40003f06270 */
[----:B------:R-:W3:Y:S04]  /*929a0*/  LDL.LU R22, [R1+0x23c] ;  /* 0x00023c0001167983 */ /* 0x000ee80000300800 */
[----:B------:R-:W3:Y:S04]  /*929b0*/  LDL.LU R24, [R1+0x1fc] ;  /* 0x0001fc0001187983 */ /* 0x000ee80000300800 */
[----:B------:R-:W3:Y:S04]  /*929c0*/  LDL.LU R27, [R1+0x1ac] ;  /* 0x0001ac00011b7983 */ /* 0x000ee80000300800 */
[----:B--2---:R0:W-:Y:S04]  /*929d0*/  @P4 STG.E.U16 [R6.64], R16 ;  /* 0x0000001006004986 */ /* 0x0041e8000c101506 */
[----:B------:R1:W-:Y:S01]  /*929e0*/  @P5 STG.E.U16 [R4.64], R12 ;  /* 0x0000000c04005986 */ /* 0x0003e2000c101506 */
[----:B0-----:R-:W-:-:S04]  /*929f0*/  IMAD.WIDE R6, R14, 0x2, R10 ;  /* 0x000000020e067825 */ /* 0x001fc800078e020a */
[----:B-1----:R-:W-:Y:S01]  /*92a00*/  IMAD.WIDE R4, R14, 0x2, R8 ;  /* 0x000000020e047825 */ /* 0x002fe200078e0208 */
[----:B------:R-:W-:Y:S04]  /*92a10*/  @P6 STG.E.U16 [R6.64], R13 ;  /* 0x0000000d06006986 */ /* 0x000fe8000c101506 */
[----:B------:R0:W-:Y:S04]  /*92a20*/  @P1 STG.E.U16 [R4.64], R0 ;  /* 0x0000000004001986 */ /* 0x0001e8000c101506 */
[----:B0-----:R-:W2:Y:S04]  /*92a30*/  LDL.LU R5, [R1+0x255c] ;  /* 0x00255c0001057983 */ /* 0x001ea80000300800 */
[----:B------:R-:W2:Y:S01]  /*92a40*/  LDL.LU R0, [R1+0x2560] ;  /* 0x0025600001007983 */ /* 0x000ea20000300800 */
[----:B------:R-:W-:-:S02]  /*92a50*/  ISETP.LT.AND P3, PT, R23, c[0x0][0x178], !P3 ;  /* 0x00005e0017007a0c */ /* 0x000fc40005f61270 */
[----:B------:R-:W-:Y:S02]  /*92a60*/  ISETP.LT.AND P4, PT, R26, c[0x0][0x178], !P2 ;  /* 0x00005e001a007a0c */ /* 0x000fe40005781270 */
[----:B------:R-:W-:Y:S02]  /*92a70*/  PRMT R15, R16, 0x7632, R15 ;  /* 0x00007632100f7816 */ /* 0x000fe4000000000f */
[C---:B------:R-:W-:Y:S02]  /*92a80*/  IADD3 R16, R14.reuse, c[0x0][0x198], RZ ;  /* 0x000066000e107a10 */ /* 0x040fe40007ffe0ff */
[----:B------:R-:W-:Y:S01]  /*92a90*/  ISETP.LT.AND P5, PT, R29, c[0x0][0x178], !P2 ;  /* 0x00005e001d007a0c */ /* 0x000fe200057a1270 */
[----:B------:R-:W-:Y:S01]  /*92aa0*/  IMAD.WIDE R6, R14, 0x2, R2 ;  /* 0x000000020e067825 */ /* 0x000fe200078e0202 */
[----:B------:R-:W-:-:S03]  /*92ab0*/  ISETP.LT.AND P6, PT, R19, c[0x0][0x178], !P2 ;  /* 0x00005e0013007a0c */ /* 0x000fc600057c1270 */
[----:B------:R-:W-:Y:S01]  /*92ac0*/  IMAD.WIDE R12, R16, 0x2, R20 ;  /* 0x00000002100c7825 */ /* 0x000fe200078e0214 */
[----:B------:R0:W-:Y:S01]  /*92ad0*/  @P3 STG.E.U16 [R6.64], R15 ;  /* 0x0000000f06003986 */ /* 0x0001e2000c101506 */
[----:B------:R-:W-:-:S03]  /*92ae0*/  ISETP.LT.AND P3, PT, R23, c[0x0][0x178], !P2 ;  /* 0x00005e0017007a0c */ /* 0x000fc60005761270 */
[----:B----4-:R1:W-:Y:S01]  /*92af0*/  @P4 STG.E.U16 [R12.64], R25 ;  /* 0x000000190c004986 */ /* 0x0103e2000c101506 */
[----:B------:R-:W-:Y:S01]  /*92b00*/  ISETP.LT.AND P4, PT, R26, c[0x0][0x178], !P0 ;  /* 0x00005e001a007a0c */ /* 0x000fe20004781270 */
[----:B0-----:R-:W-:-:S05]  /*92b10*/  IMAD.WIDE R6, R16, 0x2, R10 ;  /* 0x0000000210067825 */ /* 0x001fca00078e020a */
[----:B---3--:R0:W-:Y:S01]  /*92b20*/  @P5 STG.E.U16 [R6.64], R22 ;  /* 0x0000001606005986 */ /* 0x0081e2000c101506 */
[----:B-1----:R-:W-:Y:S02]  /*92b30*/  PRMT R12, R25, 0x7632, R12 ;  /* 0x00007632190c7816 */ /* 0x002fe4000000000c */
[----:B------:R-:W-:Y:S01]  /*92b40*/  PRMT R14, R22, 0x7632, R14 ;  /* 0x00007632160e7816 */ /* 0x000fe2000000000e */
[----:B------:R-:W3:Y:S01]  /*92b50*/  LDL.LU R25, [R1+0x2564] ;  /* 0x0025640001197983 */ /* 0x000ee20000300800 */
[----:B------:R-:W-:Y:S02]  /*92b60*/  PRMT R15, R24, 0x7632, R15 ;  /* 0x00007632180f7816 */ /* 0x000fe4000000000f */
[----:B--2---:R-:W-:Y:S01]  /*92b70*/  ISETP.GE.AND P1, PT, R5, c[0x0][0x17c], PT ;  /* 0x00005f0005007a0c */ /* 0x004fe20003f26270 */
[----:B------:R-:W-:Y:S01]  /*92b80*/  IMAD.WIDE R4, R16, 0x2, R8 ;  /* 0x0000000210047825 */ /* 0x000fe200078e0208 */
[----:B------:R-:W-:Y:S02]  /*92b90*/  ISETP.GE.AND P2, PT, R0, c[0x0][0x17c], PT ;  /* 0x00005f0000007a0c */ /* 0x000fe40003f46270 */
[----:B------:R-:W-:-:S02]  /*92ba0*/  IADD3 R0, R16, c[0x0][0x198], RZ ;  /* 0x0000660010007a10 */ /* 0x000fc40007ffe0ff */
[----:B------:R1:W-:Y:S01]  /*92bb0*/  @P6 STG.E.U16 [R4.64], R24 ;  /* 0x0000001804006986 */ /* 0x0003e2000c101506 */
[----:B------:R-:W-:Y:S02]  /*92bc0*/  ISETP.LT.AND P6, PT, R29, c[0x0][0x178], !P0 ;  /* 0x00005e001d007a0c */ /* 0x000fe400047c1270 */
[----:B0-----:R-:W-:-:S04]  /*92bd0*/  IMAD.WIDE R6, R0, 0x2, R20 ;  /* 0x0000000200067825 */ /* 0x001fc800078e0214 */
[----:B-1----:R-:W-:Y:S01]  /*92be0*/  IMAD.WIDE R4, R16, 0x2, R2 ;  /* 0x0000000210047825 */ /* 0x002fe200078e0202 */
[----:B------:R-:W2:Y:S04]  /*92bf0*/  LDL.LU R24, [R1+0x2568] ;  /* 0x0025680001187983 */ /* 0x000ea80000300800 */
[----:B------:R-:W-:Y:S04]  /*92c00*/  @P3 STG.E.U16 [R4.64], R27 ;  /* 0x0000001b04003986 */ /* 0x000fe8000c101506 */
[----:B------:R0:W-:Y:S04]  /*92c10*/  @P4 STG.E.U16 [R6.64], R12 ;  /* 0x0000000c06004986 */ /* 0x0001e8000c101506 */
[----:B------:R-:W4:Y:S01]  /*92c20*/  LDL.LU R22, [R1+0x27c] ;  /* 0x00027c0001167983 */ /* 0x000f220000300800 */
[C---:B0-----:R-:W-:Y:S01]  /*92c30*/  IMAD.WIDE R6, R0.reuse, 0x2, R10 ;  /* 0x0000000200067825 */ /* 0x041fe200078e020a */
[----:B------:R-:W-:-:S03]  /*92c40*/  IADD3 R4, R0, c[0x0][0x198], RZ ;  /* 0x0000660000047a10 */ /* 0x000fc60007ffe0ff */
[C---:B------:R-:W-:Y:S01]  /*92c50*/  IMAD.WIDE R12, R0.reuse, 0x2, R8 ;  /* 0x00000002000c7825 */ /* 0x040fe200078e0208 */
[----:B------:R0:W-:Y:S03]  /*92c60*/  @P6 STG.E.U16 [R6.64], R14 ;  /* 0x0000000e06006986 */ /* 0x0001e6000c101506 */
[----:B0-----:R-:W-:Y:S02]  /*92c70*/  IMAD.WIDE R6, R0, 0x2, R2 ;  /* 0x0000000200067825 */ /* 0x001fe400078e0202 */
[----:B------:R-:W4:Y:S01]  /*92c80*/  LDL.LU R0, [R1+0x3fc] ;  /* 0x0003fc0001007983 */ /* 0x000f220000300800 */
[----:B------:R-:W-:Y:S02]  /*92c90*/  ISETP.LT.AND P5, PT, R19, c[0x0][0x178], !P0 ;  /* 0x00005e0013007a0c */ /* 0x000fe400047a1270 */
[----:B------:R-:W-:Y:S02]  /*92ca0*/  ISETP.LT.AND P3, PT, R23, c[0x0][0x178], !P0 ;  /* 0x00005e0017007a0c */ /* 0x000fe40004761270 */
[----:B------:R-:W-:-:S02]  /*92cb0*/  ISETP.LT.AND P4, PT, R26, c[0x0][0x178], !P1 ;  /* 0x00005e001a007a0c */ /* 0x000fc40004f81270 */
[----:B------:R-:W-:-:S07]  /*92cc0*/  PRMT R5, R27, 0x7632, R5 ;  /* 0x000076321b057816 */ /* 0x000fce0000000005 */
[----:B------:R0:W-:Y:S01]  /*92cd0*/  @P5 STG.E.U16 [R12.64], R15 ;  /* 0x0000000f0c005986 */ /* 0x0001e2000c101506 */
[----:B---3--:R-:W-:-:S03]  /*92ce0*/  ISETP.GE.AND P0, PT, R25, c[0x0][0x17c], PT ;  /* 0x00005f0019007a0c */ /* 0x008fc60003f06270 */
[----:B------:R-:W-:Y:S01]  /*92cf0*/  @P3 STG.E.U16 [R6.64], R5 ;  /* 0x0000000506003986 */ /* 0x000fe2000c101506 */
[----:B0-----:R-:W-:Y:S01]  /*92d00*/  IMAD.WIDE R12, R4, 0x2, R20 ;  /* 0x00000002040c7825 */ /* 0x001fe200078e0214 */
[----:B--2---:R-:W-:-:S04]  /*92d10*/  ISETP.GE.AND P3, PT, R24, c[0x0][0x17c], PT ;  /* 0x00005f0018007a0c */ /* 0x004fc80003f66270 */
[----:B----4-:R-:W-:Y:S01]  /*92d20*/  @P4 STG.E.U16 [R12.64], R0 ;  /* 0x000000000c004986 */ /* 0x010fe2000c101506 */
[----:B------:R-:W-:-:S03]  /*92d30*/  ISETP.LT.AND P4, PT, R26, c[0x0][0x178], !P2 ;  /* 0x00005e001a007a0c */ /* 0x000fc60005781270 */
[----:B------:R0:W1:Y:S04]  /*92d40*/  LDS.128 R24, [R28] ;  /* 0x000000001c187984 */ /* 0x0000680000000c00 */
[----:B0-----:R-:W2:Y:S04]  /*92d50*/  LDL.LU R28, [R1+0x2a0] ;  /* 0x0002a000011c7983 */ /* 0x001ea80000300800 */
[----:B-1----:R0:W-:Y:S04]  /*92d60*/  STL [R1+0x262c], R25 ;  /* 0x00262c1901007387 */ /* 0x0021e80000100800 */
[----:B0-----:R-:W3:Y:S04]  /*92d70*/  LDL R25, [R1+0xfd0] ;  /* 0x000fd00001197983 */ /* 0x001ee80000100800 */
[----:B------:R0:W-:Y:S04]  /*92d80*/  STL [R1+0x25f8], R26 ;  /* 0x0025f81a01007387 */ /* 0x0001e80000100800 */
[----:B0-----:R-:W4:Y:S01]  /*92d90*/  LDL.LU R26, [R1+0x3ec] ;  /* 0x0003ec00011a7983 */ /* 0x001f220000300800 */
[----:B------:R-:W-:Y:S01]  /*92da0*/  ISETP.LT.AND P5, PT, R29, c[0x0][0x178], !P1 ;  /* 0x00005e001d007a0c */ /* 0x000fe20004fa1270 */
[----:B------:R-:W-:-:S02]  /*92db0*/  IMAD.WIDE R6, R4, 0x2, R10 ;  /* 0x0000000204067825 */ /* 0x000fc400078e020a */
[----:B------:R0:W-:Y:S04]  /*92dc0*/  STL [R1+0x25ec], R27 ;  /* 0x0025ec1b01007387 */ /* 0x0001e80000100800 */
[----:B0-----:R-:W2:Y:S01]  /*92dd0*/  LDL.LU R27, [R1+0x22c] ;  /* 0x00022c00011b7983 */ /* 0x001ea20000300800 */
[----:B------:R-:W-:-:S05]  /*92de0*/  ISETP.LT.AND P6, PT, R19, c[0x0][0x178], !P1 ;  /* 0x00005e0013007a0c */ /* 0x000fca0004fc1270 */
[----:B----4-:R0:W-:Y:S04]  /*92df0*/  @P5 STG.E.U16 [R6.64], R26 ;  /* 0x0000001a06005986 */ /* 0x0101e8000c101506 */
[----:B0-----:R-:W4:Y:S01]  /*92e00*/  LDL.LU R7, [R1+0x256c] ;  /* 0x00256c0001077983 */ /* 0x001f220000300800 */
[----:B------:R-:W-:Y:S01]  /*92e10*/  ISETP.LT.AND P1, PT, R23, c[0x0][0x178], !P1 ;  /* 0x00005e0017007a0c */ /* 0x000fe20004f21270 */
[----:B------:R-:W-:Y:S01]  /*92e20*/  IMAD.WIDE R12, R4, 0x2, R8 ;  /* 0x00000002040c7825 */ /* 0x000fe200078e0208 */
[----:B------:R-:W-:Y:S02]  /*92e30*/  PRMT R16, R0, 0x7632, R16 ;  /* 0x0000763200107816 */ /* 0x000fe40000000010 */
[C---:B------:R-:W-:Y:S01]  /*92e40*/  IADD3 R0, R4.reuse, c[0x0][0x198], RZ ;  /* 0x0000660004007a10 */ /* 0x040fe20007ffe0ff */
[----:B------:R-:W-:Y:S01]  /*92e50*/  IMAD.WIDE R14, R4, 0x2, R2 ;  /* 0x00000002040e7825 */ /* 0x000fe200078e0202 */
[----:B------:R0:W-:Y:S01]  /*92e60*/  @P6 STG.E.U16 [R12.64], R22 ;  /* 0x000000160c006986 */ /* 0x0001e2000c101506 */
[----:B------:R-:W-:-:S02]  /*92e70*/  ISETP.LT.AND P5, PT, R29, c[0x0][0x178], !P2 ;  /* 0x00005e001d007a0c */ /* 0x000fc400057a1270 */
[----:B------:R-:W-:Y:S01]  /*92e80*/  ISETP.LT.AND P6, PT, R19, c[0x0][0x178], !P2 ;  /* 0x00005e0013007a0c */ /* 0x000fe200057c1270 */
[----:B------:R-:W-:Y:S01]  /*92e90*/  IMAD.WIDE R4, R0, 0x2, R20 ;  /* 0x0000000200047825 */ /* 0x000fe200078e0214 */
[----:B------:R-:W-:Y:S02]  /*92ea0*/  ISETP.LT.AND P2, PT, R23, c[0x0][0x178], !P2 ;  /* 0x00005e0017007a0c */ /* 0x000fe40005741270 */
[----:B--2---:R1:W-:Y:S01]  /*92eb0*/  @P1 STG.E.U16 [R14.64], R27 ;  /* 0x0000001b0e001986 */ /* 0x0043e2000c101506 */
[----:B------:R-:W-:-:S03]  /*92ec0*/  PRMT R17, R26, 0x7632, R17 ;  /* 0x000076321a117816 */ /* 0x000fc60000000011 */
[----:B------:R2:W-:Y:S01]  /*92ed0*/  @P4 STG.E.U16 [R4.64], R16 ;  /* 0x0000001004004986 */ /* 0x0005e2000c101506 */
[----:B0-----:R-:W-:Y:S02]  /*92ee0*/  PRMT R13, R22, 0x7632, R13 ;  /* 0x00007632160d7816 */ /* 0x001fe4000000000d */
[C---:B------:R-:W-:Y:S01]  /*92ef0*/  IADD3 R12, R0.reuse, c[0x0][0x198], RZ ;  /* 0x00006600000c7a10 */ /* 0x040fe20007ffe0ff */
[----:B------:R-:W4:Y:S01]  /*92f00*/  LDL.LU R26, [R1+0x290] ;  /* 0x00029000011a7983 */ /* 0x000f220000300800 */
[----:B-1----:R-:W-:-:S03]  /*92f10*/  IMAD.WIDE R14, R0, 0x2, R2 ;  /* 0x00000002000e7825 */ /* 0x002fc600078e0202 */
[----:B------:R-:W4:Y:S01]  /*92f20*/  LDL.LU R22, [R1+0x280] ;  /* 0x0002800001167983 */ /* 0x000f220000300800 */
[----:B--2---:R-:W-:Y:S01]  /*92f30*/  IMAD.WIDE R4, R0, 0x2, R10 ;  /* 0x0000000200047825 */ /* 0x004fe200078e020a */
[----:B------:R-:W-:-:S04]  /*92f40*/  PRMT R16, R27, 0x7632, R16 ;  /* 0x000076321b107816 */ /* 0x000fc80000000010 */
[----:B------:R0:W-:Y:S01]  /*92f50*/  @P5 STG.E.U16 [R4.64], R17 ;  /* 0x0000001104005986 */ /* 0x0001e2000c101506 */
[----:B------:R-:W-:-:S03]  /*92f60*/  ISETP.LT.AND P5, PT, R29, c[0x0][0x178], !P0 ;  /* 0x00005e001d007a0c */ /* 0x000fc600047a1270 */
[----:B------:R-:W1:Y:S01]  /*92f70*/  S2R R29, SR_TID.X ;  /* 0x00000000001d7919 */ /* 0x000e620000002100 */
[----:B---3--:R-:W-:Y:S01]  /*92f80*/  ISETP.LT.AND P4, PT, R25, c[0x0][0x178], !P0 ;  /* 0x00005e0019007a0c */ /* 0x008fe20004781270 */
[----:B0-----:R-:W-:Y:S01]  /*92f90*/  IMAD.WIDE R4, R12, 0x2, R20 ;  /* 0x000000020c047825 */ /* 0x001fe200078e0214 */
[----:B-1----:R-:W-:-:S03]  /*92fa0*/  LOP3.LUT R27, R29, 0x7f, RZ, 0xc0, !PT ;  /* 0x0000007f1d1b7812 */ /* 0x002fc600078ec0ff */
[----:B------:R-:W-:-:S05]  /*92fb0*/  IMAD.SHL.U32 R29, R29, 0x400, RZ ;  /* 0x000004001d1d7824 */ /* 0x000fca00078e00ff */
[----:B------:R-:W-:-:S05]  /*92fc0*/  LOP3.LUT R29, R29, 0x1800, RZ, 0xc0, !PT ;  /* 0x000018001d1d7812 */ /* 0x000fca00078ec0ff */
[----:B------:R-:W-:-:S05]  /*92fd0*/  IMAD R29, R27, 0x10, R29 ;  /* 0x000000101b1d7824 */ /* 0x000fca00078e021d */
[----:B------:R-:W-:Y:S02]  /*92fe0*/  LOP3.LUT R29, R29, 0x20, RZ, 0x3c, !PT ;  /* 0x000000201d1d7812 */ /* 0x000fe400078e3cff */
[----:B----4-:R-:W-:Y:S01]  /*92ff0*/  ISETP.GE.AND P1, PT, R7, c[0x0][0x17c], PT ;  /* 0x00005f0007007a0c */ /* 0x010fe20003f26270 */
[----:B------:R-:W-:Y:S02]  /*93000*/  IMAD.WIDE R6, R0, 0x2, R8 ;  /* 0x0000000200067825 */ /* 0x000fe400078e0208 */
[----:B------:R-:W2:Y:S04]  /*93010*/  LDL.LU R0, [R1+0x2570] ;  /* 0x0025700001007983 */ /* 0x000ea80000300800 */
[----:B------:R-:W-:Y:S04]  /*93020*/  @P6 STG.E.U16 [R6.64], R13 ;  /* 0x0000000d06006986 */ /* 0x000fe8000c101506 */
[----:B------:R-:W-:Y:S01]  /*93030*/  @P2 STG.E.U16 [R14.64], R16 ;  /* 0x000000100e002986 */ /* 0x000fe2000c101506 */
[----:B------:R-:W-:-:S03]  /*93040*/  ISETP.LT.AND P2, PT, R19, c[0x0][0x178], !P0 ;  /* 0x00005e0013007a0c */ /* 0x000fc60004741270 */
[----:B------:R-:W3:Y:S04]  /*93050*/  LDL.LU R19, [R1+0x2634] ;  /* 0x0026340001137983 */ /* 0x000ee80000300800 */
[----:B------:R-:W-:Y:S04]  /*93060*/  @P4 STG.E.U16 [R4.64], R28 ;  /* 0x0000001c04004986 */ /* 0x000fe8000c101506 */
[----:B------:R0:W1:Y:S01]  /*93070*/  LDS.128 R4, [R29] ;  /* 0x000000001d047984 */ /* 0x0000620000000c00 */
[----:B------:R-:W-:-:S03]  /*93080*/  ISETP.LT.AND P6, PT, R23, c[0x0][0x178], !P0 ;  /* 0x00005e0017007a0c */ /* 0x000fc600047c1270 */
[----:B------:R-:W4:Y:S04]  /*93090*/  LDL.LU R23, [R1+0x2630] ;  /* 0x0026300001177983 */ /* 0x000f280000300800 */
[----:B0-----:R-:W4:Y:S01]  /*930a0*/  LDL.LU R29, [R1+0x400] ;  /* 0x00040000011d7983 */ /* 0x001f220000300800 */
[----:B------:R-:W-:-:S03]  /*930b0*/  PRMT R18, R28, 0x7632, R18 ;  /* 0x000076321c127816 */ /* 0x000fc60000000012 */
[----:B-1----:R0:W-:Y:S04]  /*930c0*/  STL [R1+0x2628], R5 ;  /* 0x0026280501007387 */ /* 0x0021e80000100800 */
[----:B0-----:R-:W4:Y:S04]  /*930d0*/  LDL R5, [R1+0xfdc] ;  /* 0x000fdc0001057983 */ /* 0x001f280000100800 */
[----:B------:R0:W-:Y:S04]  /*930e0*/  STL [R1+0x25f4], R6 ;  /* 0x0025f40601007387 */ /* 0x0001e80000100800 */
[----:B0-----:R-:W4:Y:S04]  /*930f0*/  LDL R6, [R1+0xfd8] ;  /* 0x000fd80001067983 */ /* 0x001f280000100800 */
[----:B------:R0:W-:Y:S04]  /*93100*/  STL [R1+0x25f0], R7 ;  /* 0x0025f00701007387 */ /* 0x0001e80000100800 */
[----:B0-----:R-:W4:Y:S04]  /*93110*/  LDL R7, [R1+0xfd4] ;  /* 0x000fd40001077983 */ /* 0x001f280000100800 */
[----:B------:R-:W4:Y:S01]  /*93120*/  LDL.LU R28, [R1+0x2574] ;  /* 0x00257400011c7983 */ /* 0x000f220000300800 */
[----:B------:R-:W-:-:S05]  /*93130*/  IMAD.WIDE R16, R12, 0x2, R10 ;  /* 0x000000020c107825 */ /* 0x000fca00078e020a */
[----:B------:R0:W-:Y:S01]  /*93140*/  @P5 STG.E.U16 [R16.64], R26 ;  /* 0x0000001a10005986 */ /* 0x0001e2000c101506 */
[----:B---3--:R-:W-:-:S03]  /*93150*/  PRMT R19, R26, 0x7632, R19 ;  /* 0x000076321a137816 */ /* 0x008fc60000000013 */
[----:B0-----:R-:W3:Y:S01]  /*93160*/  LDL.LU R26, [R1+0x2578] ;  /* 0x00257800011a7983 */ /* 0x001ee20000300800 */
[----:B------:R-:W-:Y:S01]  /*93170*/  IMAD.WIDE R14, R12, 0x2, R8 ;  /* 0x000000020c0e7825 */ /* 0x000fe200078e0208 */
[----:B------:R-:W-:Y:S02]  /*93180*/  ISETP.LT.AND P4, PT, R25, c[0x0][0x178], !P3 ;  /* 0x00005e0019007a0c */ /* 0x000fe40005f81270 */
[----:B--2---:R-:W-:Y:S01]  /*93190*/  ISETP.GE.AND P0, PT, R0, c[0x0][0x17c], PT ;  /* 0x00005f0000007a0c */ /* 0x004fe20003f06270 */
[----:B------:R-:W2:Y:S04]  /*931a0*/  LDL.LU R27, [R1+0x2b0] ;  /* 0x0002b000011b7983 */ /* 0x000ea80000300800 */
[----:B------:R0:W-:Y:S01]  /*931b0*/  @P2 STG.E.U16 [R14.64], R22 ;  /* 0x000000160e002986 */ /* 0x0001e2000c101506 */
[C---:B------:R-:W-:Y:S01]  /*931c0*/  IADD3 R0, R12.reuse, c[0x0][0x198], RZ ;  /* 0x000066000c007a10 */ /* 0x040fe20007ffe0ff */
[----:B------:R-:W-:-:S04]  /*931d0*/  IMAD.WIDE R12, R12, 0x2, R2 ;  /* 0x000000020c0c7825 */ /* 0x000fc800078e0202 */
[----:B------:R-:W-:Y:S01]  /*931e0*/  IMAD.WIDE R16, R0, 0x2, R20 ;  /* 0x0000000200107825 */ /* 0x000fe200078e0214 */
[----:B------:R1:W-:Y:S01]  /*931f0*/  @P6 STG.E.U16 [R12.64], R24 ;  /* 0x000000180c006986 */ /* 0x0003e2000c101506 */
[----:B----4-:R-:W-:-:S03]  /*93200*/  PRMT R23, R22, 0x7632, R23 ;  /* 0x0000763216177816 */ /* 0x010fc60000000017 */
[----:B------:R4:W-:Y:S01]  /*93210*/  @P4 STG.E.U16 [R16.64], R18 ;  /* 0x0000001210004986 */ /* 0x0009e2000c101506 */
[C---:B0-----:R-:W-:Y:S01]  /*93220*/  IMAD.WIDE R14, R0.reuse, 0x2, R10 ;  /* 0x00000002000e7825 */ /* 0x041fe200078e020a */
[----:B------:R-:W-:-:S03]  /*93230*/  IADD3 R22, R0, c[0x0][0x198], RZ ;  /* 0x0000660000167a10 */ /* 0x000fc60007ffe0ff */
[----:B-1----:R-:W-:-:S04]  /*93240*/  IMAD.WIDE R12, R0, 0x2, R8 ;  /* 0x00000002000c7825 */ /* 0x002fc800078e0208 */
[----:B----4-:R-:W-:Y:S01]  /*93250*/  IMAD.WIDE R16, R0, 0x2, R2 ;  /* 0x0000000200107825 */ /* 0x010fe200078e0202 */
[----:B------:R-:W-:Y:S02]  /*93260*/  PRMT R18, R24, 0x7632, R18 ;  /* 0x0000763218127816 */ /* 0x000fe40000000012 */
[----:B------:R-:W-:Y:S02]  /*93270*/  ISETP.LT.AND P4, PT, R5, c[0x0][0x178], !P3 ;  /* 0x00005e0005007a0c */ /* 0x000fe40005f81270 */
[----:B------:R-:W-:Y:S02]  /*93280*/  ISETP.GE.AND P2, PT, R28, c[0x0][0x17c], PT ;  /* 0x00005f001c007a0c */ /* 0x000fe40003f46270 */
[----:B------:R-:W0:Y:S01]  /*93290*/  S2R R28, SR_TID.X ;  /* 0x00000000001c7919 */ /* 0x000e220000002100 */
[----:B------:R-:W-:Y:S02]  /*932a0*/  ISETP.LT.AND P5, PT, R7, c[0x0][0x178], !P3 ;  /* 0x00005e0007007a0c */ /* 0x000fe40005fa1270 */
[----:B------:R-:W-:-:S02]  /*932b0*/  ISETP.LT.AND P6, PT, R6, c[0x0][0x178], !P3 ;  /* 0x00005e0006007a0c */ /* 0x000fc40005fc1270 */
[----:B------:R-:W-:Y:S02]  /*932c0*/  ISETP.LT.AND P3, PT, R25, c[0x0][0x178], !P1 ;  /* 0x00005e0019007a0c */ /* 0x000fe40004f61270 */
[C---:B0-----:R-:W-:Y:S01]  /*932d0*/  LOP3.LUT R0, R28.reuse, 0x7f, RZ, 0xc0, !PT ;  /* 0x0000007f1c007812 */ /* 0x041fe200078ec0ff */
[----:B------:R-:W-:-:S05]  /*932e0*/  IMAD.SHL.U32 R28, R28, 0x400, RZ ;  /* 0x000004001c1c7824 */ /* 0x000fca00078e00ff */
[----:B------:R-:W-:Y:S01]  /*932f0*/  LOP3.LUT R28, R28, 0x1800, RZ, 0xc0, !PT ;  /* 0x000018001c1c7812 */ /* 0x000fe200078ec0ff */
[----:B------:R-:W-:Y:S04]  /*93300*/  @P5 STG.E.U16 [R14.64], R19 ;  /* 0x000000130e005986 */ /* 0x000fe8000c101506 */
[----:B------:R-:W-:Y:S01]  /*93310*/  IMAD R28, R0, 0x10, R28 ;  /* 0x00000010001c7824 */ /* 0x000fe200078e021c */
[----:B------:R0:W-:Y:S04]  /*93320*/  @P6 STG.E.U16 [R12.64], R23 ;  /* 0x000000170c006986 */ /* 0x0001e8000c101506 */
[----:B------:R-:W-:Y:S01]  /*93330*/  LOP3.LUT R28, R28, 0x40, RZ, 0x3c, !PT ;  /* 0x000000401c1c7812 */ /* 0x000fe200078e3cff */
[----:B------:R-:W-:Y:S01]  /*93340*/  @P4 STG.E.U16 [R16.64], R18 ;  /* 0x0000001210004986 */ /* 0x000fe2000c101506 */
[----:B0-----:R-:W-:-:S05]  /*93350*/  IMAD.WIDE R12, R22, 0x2, R20 ;  /* 0x00000002160c7825 */ /* 0x001fca00078e0214 */
[----:B------:R-:W-:Y:S04]  /*93360*/  @P3 STG.E.U16 [R12.64], R29 ;  /* 0x0000001d0c003986 */ /* 0x000fe8000c101506 */
[----:B------:R-:W0:Y:S01]  /*93370*/  LDS.128 R12, [R28] ;  /* 0x000000001c0c7984 */ /* 0x000e220000000c00 */
[----:B------:R-:W-:-:S03]  /*93380*/  ISETP.LT.AND P6, PT, R25, c[0x0][0x178], !P0 ;  /* 0x00005e0019007a0c */ /* 0x000fc600047c1270 */
[----:B------:R-:W4:Y:S01]  /*93390*/  LDL.LU R25, [R1+0x262c] ;  /* 0x00262c0001197983 */ /* 0x000f220000300800 */
[----:B---3--:R-:W-:-:S03]  /*933a0*/  ISETP.GE.AND P3, PT, R26, c[0x0][0x17c], PT ;  /* 0x00005f001a007a0c */ /* 0x008fc60003f66270 */
[----:B------:R-:W3:Y:S04]  /*933b0*/  LDL.LU R26, [R1+0x410] ;  /* 0x00041000011a7983 */ /* 0x000ee80000300800 */
[----:B0-----:R-:W-:Y:S04]  /*933c0*/  STL [R1+0x2600], R13 ;  /* 0x0026000d01007387 */ /* 0x001fe80000100800 */
[----:B------:R0:W-:Y:S04]  /*933d0*/  STL [R1+0x25fc], R14 ;  /* 0x0025fc0e01007387 */ /* 0x0001e80000100800 */
[----:B0-----:R-:W2:Y:S04]  /*933e0*/  LDL R14, [R1+0xfd0] ;  /* 0x000fd000010e7983 */ /* 0x001ea80000100800 */
[----:B------:R0:W-:Y:S04]  /*933f0*/  STL [R1+0x25e8], R15 ;  /* 0x0025e80f01007387 */ /* 0x0001e80000100800 */
[----:B0-----:R-:W2:Y:S01]  /*93400*/  LDL.LU R15, [R1+0x2d0] ;  /* 0x0002d000010f7983 */ /* 0x001ea20000300800 */
[----:B------:R-:W-:-:S02]  /*93410*/  ISETP.LT.AND P5, PT, R7, c[0x0][0x178], !P1 ;  /* 0x00005e0007007a0c */ /* 0x000fc40004fa1270 */
[----:B------:R-:W-:Y:S01]  /*93420*/  ISETP.LT.AND P4, PT, R6, c[0x0][0x178], !P1 ;  /* 0x00005e0006007a0c */ /* 0x000fe20004f81270 */
[C---:B------:R-:W-:Y:S01]  /*93430*/  IMAD.WIDE R16, R22.reuse, 0x2, R10 ;  /* 0x0000000216107825 */ /* 0x040fe200078e020a */
[----:B------:R-:W-:Y:S01]  /*93440*/  ISETP.LT.AND P1, PT, R5, c[0x0][0x178], !P1 ;  /* 0x00005e0005007a0c */ /* 0x000fe20004f21270 */
[----:B------:R-:W3:Y:S01]  /*93450*/  LDL.LU R13, [R1+0x257c] ;  /* 0x00257c00010d7983 */ /* 0x000ee20000300800 */
[C---:B------:R-:W-:Y:S01]  /*93460*/  IADD3 R0, R22.reuse, c[0x0][0x198], RZ ;  /* 0x0000660016007a10 */ /* 0x040fe20007ffe0ff */
[----:B------:R-:W-:-:S04]  /*93470*/  IMAD.WIDE R18, R22, 0x2, R8 ;  /* 0x0000000216127825 */ /* 0x000fc800078e0208 */
[----:B------:R-:W-:Y:S01]  /*93480*/  IMAD.WIDE R22, R22, 0x2, R2 ;  /* 0x0000000216167825 */ /* 0x000fe200078e0202 */
[----:B------:R-:W-:-:S03]  /*93490*/  PRMT R24, R29, 0x7632, R24 ;  /* 0x000076321d187816 */ /* 0x000fc60000000018 */
[----:B------:R-:W-:Y:S01]  /*934a0*/  IMAD.WIDE R28, R0, 0x2, R20 ;  /* 0x00000002001c7825 */ /* 0x000fe200078e0214 */
[----:B--2---:R-:W-:Y:S04]  /*934b0*/  @P5 STG.E.U16 [R16.64], R15 ;  /* 0x0000000f10005986 */ /* 0x004fe8000c101506 */
[----:B------:R0:W-:Y:S04]  /*934c0*/  @P4 STG.E.U16 [R18.64], R27 ;  /* 0x0000001b12004986 */ /* 0x0001e8000c101506 */
[----:B------:R-:W-:Y:S01]  /*934d0*/  @P1 STG.E.U16 [R22.64], R4 ;  /* 0x0000000416001986 */ /* 0x000fe2000c101506 */
[----:B------:R-:W-:-:S03]  /*934e0*/  ISETP.LT.AND P1, PT, R7, c[0x0][0x178], !P0 ;  /* 0x00005e0007007a0c */ /* 0x000fc60004721270 */
[----:B------:R1:W-:Y:S01]  /*934f0*/  @P6 STG.E.U16 [R28.64], R24 ;  /* 0x000000181c006986 */ /* 0x0003e2000c101506 */
[----:B0-----:R-:W-:Y:S01]  /*93500*/  IMAD.WIDE R18, R0, 0x2, R10 ;  /* 0x0000000200127825 */ /* 0x001fe200078e020a */
[----:B-1----:R-:W-:Y:S02]  /*93510*/  PRMT R24, R15, 0x7632, R24 ;  /* 0x000076320f187816 */ /* 0x002fe40000000018 */
[----:B------:R-:W2:Y:S06]  /*93520*/  LDL.LU R15, [R1+0x2e0] ;  /* 0x0002e000010f7983 */ /* 0x000eac0000300800 */
[----:B------:R0:W-:Y:S04]  /*93530*/  @P1 STG.E.U16 [R18.64], R24 ;  /* 0x0000001812001986 */ /* 0x0001e8000c101506 */
[----:B0-----:R-:W2:Y:S01]  /*93540*/  LDL.LU R24, [R1+0x300] ;  /* 0x0003000001187983 */ /* 0x001ea20000300800 */
[----:B------:R-:W-:-:S03]  /*93550*/  PRMT R23, R27, 0x7632, R23 ;  /* 0x000076321b177816 */ /* 0x000fc60000000017 */
[----:B------:R-:W0:Y:S01]  /*93560*/  S2R R27, SR_TID.X ;  /* 0x00000000001b7919 */ /* 0x000e220000002100 */
[----:B---3--:R-:W-:Y:S02]  /*93570*/  ISETP.GE.AND P1, PT, R13, c[0x0][0x17c], PT ;  /* 0x00005f000d007a0c */ /* 0x008fe40003f26270 */
[----:B------:R-:W-:Y:S02]  /*93580*/  ISETP.LT.AND P4, PT, R6, c[0x0][0x178], !P0 ;  /* 0x00005e0006007a0c */ /* 0x000fe40004781270 */
[----:B------:R-:W-:Y:S02]  /*93590*/  ISETP.LT.AND P0, PT, R5, c[0x0][0x178], !P0 ;  /* 0x00005e0005007a0c */ /* 0x000fe40004701270 */
[----:B------:R-:W-:Y:S02]  /*935a0*/  ISETP.LT.AND P5, PT, R14, c[0x0][0x178], !P2 ;  /* 0x00005e000e007a0c */ /* 0x000fe400057a1270 */
[----:B------:R-:W-:Y:S01]  /*935b0*/  ISETP.LT.AND P6, PT, R7, c[0x0][0x178], !P2 ;  /* 0x00005e0007007a0c */ /* 0x000fe200057c1270 */
[C---:B------:R-:W-:Y:S01]  /*935c0*/  IMAD.WIDE R16, R0.reuse, 0x2, R8 ;  /* 0x0000000200107825 */ /* 0x040fe200078e0208 */
[----:B------:R-:W-:-:S02]  /*935d0*/  IADD3 R22, R0, c[0x0][0x198], RZ ;  /* 0x0000660000167a10 */ /* 0x000fc40007ffe0ff */
[C---:B0-----:R-:W-:Y:S01]  /*935e0*/  LOP3.LUT R13, R27.reuse, 0x7f, RZ, 0xc0, !PT ;  /* 0x0000007f1b0d7812 */ /* 0x041fe200078ec0ff */
[----:B------:R-:W-:-:S05]  /*935f0*/  IMAD.SHL.U32 R27, R27, 0x400, RZ ;  /* 0x000004001b1b7824 */ /* 0x000fca00078e00ff */
[----:B------:R-:W-:Y:S01]  /*93600*/  LOP3.LUT R27, R27, 0x1800, RZ, 0xc0, !PT ;  /* 0x000018001b1b7812 */ /* 0x000fe200078ec0ff */
[----:B------:R-:W-:Y:S01]  /*93610*/  IMAD.WIDE R28, R0, 0x2, R2 ;  /* 0x00000002001c7825 */ /* 0x000fe200078e0202 */
[----:B------:R-:W-:-:S03]  /*93620*/  PRMT R4, R4, 0x7632, R4 ;  /* 0x0000763204047816 */ /* 0x000fc60000000004 */
[----:B------:R-:W-:Y:S01]  /*93630*/  IMAD R27, R13, 0x10, R27 ;  /* 0x000000100d1b7824 */ /* 0x000fe200078e021b */
[----:B------:R0:W-:Y:S01]  /*93640*/  @P4 STG.E.U16 [R16.64], R23 ;  /* 0x0000001710004986 */ /* 0x0001e2000c101506 */
[----:B------:R-:W-:-:S03]  /*93650*/  IMAD.WIDE R18, R22, 0x2, R20 ;  /* 0x0000000216127825 */ /* 0x000fc600078e0214 */
[----:B------:R-:W-:Y:S01]  /*93660*/  LOP3.LUT R27, R27, 0x60, RZ, 0x3c, !PT ;  /* 0x000000601b1b7812 */ /* 0x000fe200078e3cff */
[----:B------:R-:W-:Y:S01]  /*93670*/  @P0 STG.E.U16 [R28.64], R4 ;  /* 0x000000041c000986 */ /* 0x000fe2000c101506 */
[----:B0-----:R-:W-:-:S03]  /*93680*/  IMAD.WIDE R16, R22, 0x2, R10 ;  /* 0x0000000216107825 */ /* 0x001fc600078e020a */
[----:B------:R-:W-:Y:S01]  /*93690*/  @P5 STG.E.U16 [R18.64], R26 ;  /* 0x0000001a12005986 */ /* 0x000fe2000c101506 */
[----:B------:R-:W-:-:S03]  /*936a0*/  ISETP.LT.AND P0, PT, R6, c[0x0][0x178], !P2 ;  /* 0x00005e0006007a0c */ /* 0x000fc60005701270 */
[----:B----4-:R0:W-:Y:S01]  /*936b0*/  STL [R1+0x2618], R25 ;  /* 0x0026181901007387 */ /* 0x0101e20000100800 */
[----:B------:R-:W-:-:S03]  /*936c0*/  ISETP.LT.AND P2, PT, R5, c[0x0][0x178], !P2 ;  /* 0x00005e0005007a0c */ /* 0x000fc60005741270 */
[----:B0-----:R-:W3:Y:S04]  /*936d0*/  LDL.LU R25, [R1+0x2580] ;  /* 0x0025800001197983 */ /* 0x001ee80000300800 */
[----:B------:R0:W-:Y:S04]  /*936e0*/  STL.64 [R1+0x2620], R10 ;  /* 0x0026200a01007387 */ /* 0x0001e80000100a00 */
[----:B------:R-:W4:Y:S01]  /*936f0*/  LDL.LU R5, [R1+0x2628] ;  /* 0x0026280001057983 */ /* 0x000f220000300800 */
[----:B0-----:R-:W-:-:S03]  /*93700*/  IMAD.WIDE R10, R22, 0x2, R8 ;  /* 0x00000002160a7825 */ /* 0x001fc600078e0208 */
[----:B--2---:R-:W-:Y:S04]  /*93710*/  @P6 STG.E.U16 [R16.64], R24 ;  /* 0x0000001810006986 */ /* 0x004fe8000c101506 */
[----:B------:R-:W0:Y:S04]  /*93720*/  LDS.128 R16, [R27] ;  /* 0x000000001b107984 */ /* 0x000e280000000c00 */
[----:B------:R-:W-:Y:S04]  /*93730*/  @P0 STG.E.U16 [R10.64], R15 ;  /* 0x0000000f0a000986 */ /* 0x000fe8000c101506 */
[----:B0-----:R-:W-:Y:S04]  /*93740*/  STL [R1+0x2604], R18 ;  /* 0x0026041201007387 */ /* 0x001fe80000100800 */
[----:B------:R0:W-:Y:S04]  /*93750*/  STL [R1+0x25e4], R19 ;  /* 0x0025e41301007387 */ /* 0x0001e80000100800 */
[----:B0-----:R-:W2:Y:S04]  /*93760*/  LDL.LU R19, [R1+0xfdc] ;  /* 0x000fdc0001137983 */ /* 0x001ea80000300800 */
[----:B------:R-:W4:Y:S04]  /*93770*/  LDL.LU R13, [R1+0x2584] ;  /* 0x00258400010d7983 */ /* 0x000f280000300800 */
[----:B------:R-:W4:Y:S04]  /*93780*/  LDL.LU R18, [R1+0x420] ;  /* 0x0004200001127983 */ /* 0x000f280000300800 */
[----:B------:R-:W4:Y:S04]  /*93790*/  LDL.LU R27, [R1+0x2f0] ;  /* 0x0002f000011b7983 */ /* 0x000f280000300800 */
[----:B------:R-:W4:Y:S01]  /*937a0*/  LDL.LU.64 R10, [R1+0x2620] ;  /* 0x00262000010a7983 */ /* 0x000f220000300a00 */
[----:B------:R-:W-:-:S02]  /*937b0*/  ISETP.LT.AND P5, PT, R14, c[0x0][0x178], !P3 ;  /* 0x00005e000e007a0c */ /* 0x000fc40005fa1270 */
[C---:B------:R-:W-:Y:S01]  /*937c0*/  IADD3 R4, R22.reuse, c[0x0][0x198], RZ ;  /* 0x0000660016047a10 */ /* 0x040fe20007ffe0ff */
[----:B------:R-:W-:Y:S01]  /*937d0*/  IMAD.WIDE R22, R22, 0x2, R2 ;  /* 0x0000000216167825 */ /* 0x000fe200078e0202 */
[----:B------:R-:W-:Y:S02]  /*937e0*/  ISETP.LT.AND P6, PT, R7, c[0x0][0x178], !P3 ;  /* 0x00005e0007007a0c */ /* 0x000fe40005fc1270 */
[----:B------:R-:W-:Y:S01]  /*937f0*/  PRMT R0, R26, 0x7632, R0 ;  /* 0x000076321a007816 */ /* 0x000fe20000000000 */
[----:B------:R-:W-:Y:S01]  /*93800*/  IMAD.WIDE R28, R4, 0x2, R20 ;  /* 0x00000002041c7825 */ /* 0x000fe200078e0214 */
[----:B------:R-:W-:Y:S01]  /*93810*/  ISETP.LT.AND P0, PT, R6, c[0x0][0x178], !P3 ;  /* 0x00005e0006007a0c */ /* 0x000fe20005f01270 */
[----:B------:R0:W-:Y:S04]  /*93820*/  @P2 STG.E.U16 [R22.64], R12 ;  /* 0x0000000c16002986 */ /* 0x0001e8000c101506 */
[----:B------:R1:W-:Y:S01]  /*93830*/  @P5 STG.E.U16 [R28.64], R0 ;  /* 0x000000001c005986 */ /* 0x0003e2000c101506 */
[----:B------:R-:W-:-:S02]  /*93840*/  ISETP.LT.AND P5, PT, R14, c[0x0][0x178], !P1 ;  /* 0x00005e000e007a0c */ /* 0x000fc40004fa1270 */
[----:B---3--:R-:W-:Y:S01]  /*93850*/  ISETP.GE.AND P4, PT, R25, c[0x0][0x17c], PT ;  /* 0x00005f0019007a0c */ /* 0x008fe20003f86270 */
[----:B------:R-:W3:Y:S01]  /*93860*/  LDL.LU R26, [R1+0x2c0] ;  /* 0x0002c000011a7983 */ /* 0x000ee20000300800 */
[----:B0-----:R-:W-:-:S03]  /*93870*/  PRMT R12, R15, 0x7632, R12 ;  /* 0x000076320f0c7816 */ /* 0x001fc6000000000c */
[----:B------:R-:W3:Y:S01]  /*93880*/  LDL.LU R15, [R1+0x2a4] ;  /* 0x0002a400010f7983 */ /* 0x000ee20000300800 */
[----:B-1----:R-:W-:Y:S01]  /*93890*/  PRMT R0, R24, 0x7632, R0 ;  /* 0x0000763218007816 */ /* 0x002fe20000000000 */
[----:B------:R-:W-:-:S04]  /*938a0*/  IMAD.WIDE R28, R4, 0x2, R8 ;  /* 0x00000002041c7825 */ /* 0x000fc800078e0208 */
[----:B------:R-:W-:Y:S01]  /*938b0*/  IMAD.WIDE R24, R4, 0x2, R2 ;  /* 0x0000000204187825 */ /* 0x000fe200078e0202 */
[----:B--2---:R-:W-:-:S03]  /*938c0*/  ISETP.LT.AND P3, PT, R19, c[0x0][0x178], !P3 ;  /* 0x00005e0013007a0c */ /* 0x004fc60005f61270 */
[----:B----4-:R-:W-:-:S05]  /*938d0*/  IMAD.WIDE R22, R4, 0x2, R10 ;  /* 0x0000000204167825 */ /* 0x010fca00078e020a */
[----:B------:R0:W-:Y:S01]  /*938e0*/  @P6 STG.E.U16 [R22.64], R0 ;  /* 0x0000000016006986 */ /* 0x0001e2000c101506 */
[----:B------:R-:W-:-:S03]  /*938f0*/  ISETP.LT.AND P6, PT, R7, c[0x0][0x178], !P1 ;  /* 0x00005e0007007a0c */ /* 0x000fc60004fc1270 */
[----:B------:R1:W-:Y:S01]  /*93900*/  @P0 STG.E.U16 [R28.64], R12 ;  /* 0x0000000c1c000986 */ /* 0x0003e2000c101506 */
[----:B0-----:R-:W-:Y:S02]  /*93910*/  IADD3 R0, R4, c[0x0][0x198], RZ ;  /* 0x0000660004007a10 */ /* 0x001fe40007ffe0ff */
[----:B-1----:R-:W-:-:S03]  /*93920*/  PRMT R12, R12, 0x7632, R12 ;  /* 0x000076320c0c7816 */ /* 0x002fc6000000000c */
[C---:B------:R-:W-:Y:S01]  /*93930*/  IMAD.WIDE R22, R0.reuse, 0x2, R20 ;  /* 0x0000000200167825 */ /* 0x040fe200078e0214 */
[----:B------:R-:W-:Y:S02]  /*93940*/  ISETP.GE.AND P2, PT, R13, c[0x0][0x17c], PT ;  /* 0x00005f000d007a0c */ /* 0x000fe40003f46270 */
[----:B------:R-:W2:Y:S01]  /*93950*/  LDL.LU R13, [R1+0x294] ;  /* 0x00029400010d7983 */ /* 0x000ea20000300800 */
[----:B------:R-:W-:-:S03]  /*93960*/  IMAD.WIDE R28, R0, 0x2, R10 ;  /* 0x00000002001c7825 */ /* 0x000fc600078e020a */
[----:B------:R-:W-:Y:S04]  /*93970*/  @P3 STG.E.U16 [R24.64], R12 ;  /* 0x0000000c18003986 */ /* 0x000fe8000c101506 */
[----:B------:R0:W-:Y:S04]  /*93980*/  @P5 STG.E.U16 [R22.64], R18 ;  /* 0x0000001216005986 */ /* 0x0001e8000c101506 */
[----:B------:R1:W-:Y:S04]  /*93990*/  @P6 STG.E.U16 [R28.64], R27 ;  /* 0x0000001b1c006986 */ /* 0x0003e8000c101506 */
[----:B0-----:R-:W4:Y:S01]  /*939a0*/  LDL.LU R23, [R1+0x2588] ;  /* 0x0025880001177983 */ /* 0x001f220000300800 */
[----:B------:R-:W-:-:S03]  /*939b0*/  PRMT R12, R27, 0x7632, R12 ;  /* 0x000076321b0c7816 */ /* 0x000fc6000000000c */
[----:B-1----:R-:W2:Y:S01]  /*939c0*/  LDL.LU R27, [R1+0x284] ;  /* 0x00028400011b7983 */ /* 0x002ea20000300800 */
[----:B------:R-:W-:Y:S02]  /*939d0*/  ISETP.LT.AND P0, PT, R6, c[0x0][0x178], !P1 ;  /* 0x00005e0006007a0c */ /* 0x000fe40004f01270 */
[----:B------:R-:W-:Y:S02]  /*939e0*/  ISETP.LT.AND P1, PT, R19, c[0x0][0x178], !P1 ;  /* 0x00005e0013007a0c */ /* 0x000fe40004f21270 */
[----:B------:R-:W-:Y:S01]  /*939f0*/  ISETP.LT.AND P5, PT, R14, c[0x0][0x178], !P4 ;  /* 0x00005e000e007a0c */ /* 0x000fe200067a1270 */
[C---:B------:R-:W-:Y:S01]  /*93a00*/  IMAD.WIDE R24, R0.reuse, 0x2, R8 ;  /* 0x0000000200187825 */ /* 0x040fe200078e0208 */
[----:B------:R-:W-:Y:S02]  /*93a10*/  ISETP.LT.AND P6, PT, R7, c[0x0][0x178], !P4 ;  /* 0x00005e0007007a0c */ /* 0x000fe400067c1270 */
[C---:B------:R-:W-:Y:S01]  /*93a20*/  IADD3 R4, R0.reuse, c[0x0][0x198], RZ ;  /* 0x0000660000047a10 */ /* 0x040fe20007ffe0ff */
[----:B------:R-:W-:Y:S01]  /*93a30*/  IMAD.WIDE R28, R0, 0x2, R2 ;  /* 0x00000002001c7825 */ /* 0x000fe200078e0202 */
[----:B------:R-:W-:-:S03]  /*93a40*/  PRMT R0, R18, 0x7632, R0 ;  /* 0x0000763212007816 */ /* 0x000fc60000000000 */
[----:B---3--:R-:W-:Y:S04]  /*93a50*/  @P0 STG.E.U16 [R24.64], R26 ;  /* 0x0000001a18000986 */ /* 0x008fe8000c101506 */
[----:B------:R0:W-:Y:S02]  /*93a60*/  @P1 STG.E.U16 [R28.64], R16 ;  /* 0x000000101c001986 */ /* 0x0001e4000c101506 */
[----:B0-----:R-:W-:Y:S01]  /*93a70*/  IMAD.WIDE R28, R4, 0x2, R10 ;  /* 0x00000002041c7825 */ /* 0x001fe200078e020a */
[----:B----4-:R-:W-:-:S03]  /*93a80*/  ISETP.GE.AND P3, PT, R23, c[0x0][0x17c], PT ;  /* 0x00005f0017007a0c */ /* 0x010fc60003f66270 */
[----:B------:R-:W-:Y:S01]  /*93a90*/  IMAD.WIDE R22, R4, 0x2, R20 ;  /* 0x0000000204167825 */ /* 0x000fe200078e0214 */
[----:B--2---:R-:W-:Y:S04]  /*93aa0*/  STL [R1+0x261c], R27 ;  /* 0x00261c1b01007387 */ /* 0x004fe80000100800 */
[----:B------:R-:W-:Y:S04]  /*93ab0*/  @P5 STG.E.U16 [R22.64], R0 ;  /* 0x0000000016005986 */ /* 0x000fe8000c101506 */
[----:B------:R0:W-:Y:S04]  /*93ac0*/  @P6 STG.E.U16 [R28.64], R12 ;  /* 0x0000000c1c006986 */ /* 0x0001e8000c101506 */
[----:B0-----:R-:W2:Y:S04]  /*93ad0*/  LDL.LU R29, [R1+0x258c] ;  /* 0x00258c00011d7983 */ /* 0x001ea80000300800 */
[----:B------:R-:W3:Y:S01]  /*93ae0*/  LDL.LU R18, [R1+0x2590] ;  /* 0x0025900001127983 */ /* 0x000ee20000300800 */
[----:B------:R-:W-:-:S02]  /*93af0*/  ISETP.LT.AND P1, PT, R6, c[0x0][0x178], !P4 ;  /* 0x00005e0006007a0c */ /* 0x000fc40006721270 */
[----:B------:R-:W-:Y:S01]  /*93b00*/  PRMT R12, R26, 0x7632, R12 ;  /* 0x000076321a0c7816 */ /* 0x000fe2000000000c */
[----:B------:R-:W-:-:S10]  /*93b10*/  IMAD.WIDE R26, R4, 0x2, R8 ;  /* 0x00000002041a7825 */ /* 0x000fd400078e0208 */
[----:B------:R0:W-:Y:S01]  /*93b20*/  @P1 STG.E.U16 [R26.64], R12 ;  /* 0x0000000c1a001986 */ /* 0x0001e2000c101506 */
[----:B------:R-:W-:-:S03]  /*93b30*/  ISETP.LT.AND P4, PT, R19, c[0x0][0x178], !P4 ;  /* 0x00005e0013007a0c */ /* 0x000fc60006781270 */
[----:B0-----:R-:W4:Y:S01]  /*93b40*/  LDL.LU R27, [R1+0x261c] ;  /* 0x00261c00011b7983 */ /* 0x001f220000300800 */
[----:B------:R-:W-:Y:S01]  /*93b50*/  ISETP.LT.AND P5, PT, R14, c[0x0][0x178], !P2 ;  /* 0x00005e000e007a0c */ /* 0x000fe200057a1270 */
[C---:B------:R-:W-:Y:S01]  /*93b60*/  IMAD.WIDE R24, R4.reuse, 0x2, R2 ;  /* 0x0000000204187825 */ /* 0x040fe200078e0202 */
[----:B------:R-:W-:Y:S02]  /*93b70*/  IADD3 R0, R4, c[0x0][0x198], RZ ;  /* 0x0000660004007a10 */ /* 0x000fe40007ffe0ff */
[----:B------:R-:W-:-:S03]  /*93b80*/  PRMT R16, R16, 0x7632, R16 ;  /* 0x0000763210107816 */ /* 0x000fc60000000010 */
[----:B------:R-:W-:Y:S02]  /*93b90*/  IMAD.WIDE R22, R0, 0x2, R20 ;  /* 0x0000000200167825 */ /* 0x000fe400078e0214 */
[----:B------:R0:W-:Y:S01]  /*93ba0*/  @P4 STG.E.U16 [R24.64], R16 ;  /* 0x0000001018004986 */ /* 0x0001e2000c101506 */
[----:B------:R-:W-:-:S03]  /*93bb0*/  PRMT R12, R15, 0x7632, R12 ;  /* 0x000076320f0c7816 */ /* 0x000fc6000000000c */
[----:B------:R1:W-:Y:S04]  /*93bc0*/  @P5 STG.E.U16 [R22.64], R15 ;  /* 0x0000000f16005986 */ /* 0x0003e8000c101506 */
[----:B0-----:R-:W4:Y:S04]  /*93bd0*/  LDL.LU R25, [R1+0x2618] ;  /* 0x0026180001197983 */ /* 0x001f280000300800 */
[----:B------:R-:W-:Y:S04]  /*93be0*/  STL.64 [R1+0x2608], R16 ;  /* 0x0026081001007387 */ /* 0x000fe80000100a00 */
[----:B------:R0:W-:Y:S04]  /*93bf0*/  STL.64 [R1+0x2610], R6 ;  /* 0x0026100601007387 */ /* 0x0001e80000100a00 */
[----:B------:R-:W4:Y:S01]  /*93c00*/  LDL.LU R26, [R1+0x404] ;  /* 0x00040400011a7983 */ /* 0x000f220000300800 */
[----:B---3--:R-:W-:-:S03]  /*93c10*/  ISETP.GE.AND P1, PT, R18, c[0x0][0x17c], PT ;  /* 0x00005f0012007a0c */ /* 0x008fc60003f26270 */
[----:B------:R-:W3:Y:S04]  /*93c20*/  LDL.LU R18, [R1+0x2d4] ;  /* 0x0002d40001127983 */ /* 0x000ee80000300800 */
[----:B-1----:R-:W3:Y:S01]  /*93c30*/  LDL.LU R15, [R1+0x2594] ;  /* 0x00259400010f7983 */ /* 0x002ee20000300800 */
[----:B------:R-:W-:Y:S02]  /*93c40*/  ISETP.LT.AND P6, PT, R7, c[0x0][0x178], !P2 ;  /* 0x00005e0007007a0c */ /* 0x000fe400057c1270 */
[----:B------:R-:W-:Y:S02]  /*93c50*/  ISETP.LT.AND P4, PT, R6, c[0x0][0x178], !P2 ;  /* 0x00005e0006007a0c */ /* 0x000fe40005781270 */
[----:B--2---:R-:W-:Y:S01]  /*93c60*/  ISETP.GE.AND P0, PT, R29, c[0x0][0x17c], PT ;  /* 0x00005f001d007a0c */ /* 0x004fe20003f06270 */
[----:B------:R-:W-:Y:S01]  /*93c70*/  IMAD.WIDE R28, R0, 0x2, R10 ;  /* 0x00000002001c7825 */ /* 0x000fe200078e020a */
[----:B------:R-:W-:-:S03]  /*93c80*/  ISETP.LT.AND P5, PT, R7, c[0x0][0x178], !P3 ;  /* 0x00005e0007007a0c */ /* 0x000fc60005fa1270 */
[----:B0-----:R-:W-:-:S04]  /*93c90*/  IMAD.WIDE R6, R0, 0x2, R8 ;  /* 0x0000000200067825 */ /* 0x001fc800078e0208 */
[----:B------:R-:W-:Y:S04]  /*93ca0*/  @P6 STG.E.U16 [R28.64], R13 ;  /* 0x0000000d1c006986 */ /* 0x000fe8000c101506 */
[----:B----4-:R0:W-:Y:S04]  /*93cb0*/  @P4 STG.E.U16 [R6.64], R27 ;  /* 0x0000001b06004986 */ /* 0x0101e8000c101506 */
[----:B0-----:R-:W2:Y:S01]  /*93cc0*/  LDL.LU.64 R6, [R1+0x2610] ;  /* 0x0026100001067983 */ /* 0x001ea20000300a00 */
[----:B------:R-:W-:Y:S01]  /*93cd0*/  ISETP.LT.AND P2, PT, R19, c[0x0][0x178], !P2 ;  /* 0x00005e0013007a0c */ /* 0x000fe20005741270 */
[----:B------:R-:W-:Y:S01]  /*93ce0*/  IMAD.WIDE R16, R0, 0x2, R2 ;  /* 0x0000000200107825 */ /* 0x000fe200078e0202 */
[----:B------:R-:W-:-:S11]  /*93cf0*/  PRMT R4, R13, 0x7632, R4 ;  /* 0x000076320d047816 */ /* 0x000fd60000000004 */
[----:B------:R0:W-:Y:S04]  /*93d00*/  @P2 STG.E.U16 [R16.64], R25 ;  /* 0x0000001910002986 */ /* 0x0001e8000c101506 */
[----:B0-----:R-:W4:Y:S04]  /*93d10*/  LDL.LU.64 R16, [R1+0x2608] ;  /* 0x0026080001107983 */ /* 0x001f280000300a00 */
[----:B------:R-:W4:Y:S01]  /*93d20*/  LDL.LU R13, [R1+0x2b4] ;  /* 0x0002b400010d7983 */ /* 0x000f220000300800 */
[----:B---3--:R-:W-:-:S03]  /*93d30*/  ISETP.GE.AND P2, PT, R15, c[0x0][0x17c], PT ;  /* 0x00005f000f007a0c */ /* 0x008fc60003f46270 */
[----:B------:R-:W3:Y:S01]  /*93d40*/  LDL.LU R15, [R1+0x2598] ;  /* 0x00259800010f7983 */ /* 0x000ee20000300800 */
[----:B------:R-:W-:Y:S02]  /*93d50*/  ISETP.LT.AND P6, PT, R14, c[0x0][0x178], !P3 ;  /* 0x00005e000e007a0c */ /* 0x000fe40005fc1270 */
[----:B------:R-:W-:-:S05]  /*93d60*/  IADD3 R24, R0, c[0x0][0x198], RZ ;  /* 0x0000660000187a10 */ /* 0x000fca0007ffe0ff */
[----:B------:R-:W-:-:S04]  /*93d70*/  IMAD.WIDE R22, R24, 0x2, R20 ;  /* 0x0000000218167825 */ /* 0x000fc800078e0214 */
[C---:B------:R-:W-:Y:S02]  /*93d80*/  IMAD.WIDE R28, R24.reuse, 0x2, R10 ;  /* 0x00000002181c7825 */ /* 0x040fe400078e020a */
[----:B------:R0:W-:Y:S01]  /*93d90*/  @P6 STG.E.U16 [R22.64], R12 ;  /* 0x0000000c16006986 */ /* 0x0001e2000c101506 */
[----:B------:R-:W-:-:S03]  /*93da0*/  IADD3 R0, R24, c[0x0][0x198], RZ ;  /* 0x0000660018007a10 */ /* 0x000fc60007ffe0ff */
[----:B------:R1:W-:Y:S01]  /*93db0*/  @P5 STG.E.U16 [R28.64], R4 ;  /* 0x000000041c005986 */ /* 0x0003e2000c101506 */
[----:B------:R-:W-:Y:S02]  /*93dc0*/  ISETP.LT.AND P5, PT, R14, c[0x0][0x178], !P0 ;  /* 0x00005e000e007a0c */ /* 0x000fe400047a1270 */
[----:B--2---:R-:W-:Y:S02]  /*93dd0*/  ISETP.LT.AND P4, PT, R6, c[0x0][0x178], !P3 ;  /* 0x00005e0006007a0c */ /* 0x004fe40005f81270 */
[----:B------:R-:W-:Y:S01]  /*93de0*/  ISETP.LT.AND P3, PT, R19, c[0x0][0x178], !P3 ;  /* 0x00005e0013007a0c */ /* 0x000fe20005f61270 */
[C---:B0-----:R-:W-:Y:S01]  /*93df0*/  IMAD.WIDE R22, R24.reuse, 0x2, R8 ;  /* 0x0000000218167825 */ /* 0x041fe200078e0208 */
[----:B------:R-:W-:Y:S02]  /*93e00*/  PRMT R12, R27, 0x7632, R12 ;  /* 0x000076321b0c7816 */ /* 0x000fe4000000000c */
[----:B-1----:R-:W-:Y:S01]  /*93e10*/  PRMT R4, R25, 0x7632, R4 ;  /* 0x0000763219047816 */ /* 0x002fe20000000004 */
[----:B------:R-:W-:Y:S01]  /*93e20*/  IMAD.WIDE R24, R24, 0x2, R2 ;  /* 0x0000000218187825 */ /* 0x000fe200078e0202 */
[----:B------:R-:W-:Y:S01]  /*93e30*/  ISETP.LT.AND P6, PT, R7, c[0x0][0x178], !P0 ;  /* 0x00005e0007007a0c */ /* 0x000fe200047c1270 */
[----:B------:R-:W2:Y:S04]  /*93e40*/  LDL.LU R27, [R1+0x414] ;  /* 0x00041400011b7983 */ /* 0x000ea80000300800 */
[----:B------:R0:W-:Y:S01]  /*93e50*/  @P4 STG.E.U16 [R22.64], R12 ;  /* 0x0000000c16004986 */ /* 0x0001e2000c101506 */
[----:B------:R-:W-:-:S02]  /*93e60*/  ISETP.LT.AND P4, PT, R6, c[0x0][0x178], !P0 ;  /* 0x00005e0006007a0c */ /* 0x000fc40004781270 */
[----:B------:R-:W-:Y:S01]  /*93e70*/  ISETP.LT.AND P0, PT, R19, c[0x0][0x178], !P0 ;  /* 0x00005e0013007a0c */ /* 0x000fe20004701270 */
[----:B------:R1:W-:Y:S01]  /*93e80*/  @P3 STG.E.U16 [R24.64], R4 ;  /* 0x0000000418003986 */ /* 0x0003e2000c101506 */
[----:B------:R-:W-:Y:S01]  /*93e90*/  ISETP.LT.AND P3, PT, R14, c[0x0][0x178], !P1 ;  /* 0x00005e000e007a0c */ /* 0x000fe20004f61270 */
[----:B------:R-:W-:-:S04]  /*93ea0*/  IMAD.WIDE R28, R0, 0x2, R10 ;  /* 0x00000002001c7825 */ /* 0x000fc800078e020a */
[C---:B0-----:R-:W-:Y:S01]  /*93eb0*/  IMAD.WIDE R22, R0.reuse, 0x2, R20 ;  /* 0x0000000200167825 */ /* 0x041fe200078e0214 */
[----:B-1----:R-:W-:-:S04]  /*93ec0*/  IADD3 R4, R0, c[0x0][0x198], RZ ;  /* 0x0000660000047a10 */ /* 0x002fc80007ffe0ff */
[----:B------:R0:W-:Y:S01]  /*93ed0*/  @P5 STG.E.U16 [R22.64], R26 ;  /* 0x0000001a16005986 */ /* 0x0001e2000c101506 */
[----:B------:R-:W-:Y:S01]  /*93ee0*/  IMAD.WIDE R24, R0, 0x2, R2 ;  /* 0x0000000200187825 */ /* 0x000fe200078e0202 */
[----:B------:R-:W-:Y:S02]  /*93ef0*/  PRMT R12, R26, 0x7632, R12 ;  /* 0x000076321a0c7816 */ /* 0x000fe4000000000c */
[----:B------:R1:W-:Y:S01]  /*93f00*/  @P6 STG.E.U16 [R28.64], R18 ;  /* 0x000000121c006986 */ /* 0x0003e2000c101506 */
[----:B0-----:R-:W-:-:S03]  /*93f10*/  IMAD.WIDE R22, R0, 0x2, R8 ;  /* 0x0000000200167825 */ /* 0x001fc600078e0208 */
[----:B------:R-:W2:Y:S01]  /*93f20*/  LDL.LU R26, [R1+0x304] ;  /* 0x00030400011a7983 */ /* 0x000ea20000300800 */
[----:B-1----:R-:W-:-:S03]  /*93f30*/  IMAD.WIDE R28, R4, 0x2, R20 ;  /* 0x00000002041c7825 */ /* 0x002fc600078e0214 */
[----:B----4-:R-:W-:Y:S01]  /*93f40*/  @P4 STG.E.U16 [R22.64], R13 ;  /* 0x0000000d16004986 */ /* 0x010fe2000c101506 */
[----:B------:R-:W-:-:S03]  /*93f50*/  PRMT R0, R18, 0x7632, R0 ;  /* 0x0000763212007816 */ /* 0x000fc60000000000 */
[----:B------:R0:W-:Y:S04]  /*93f60*/  @P0 STG.E.U16 [R24.64], R5 ;  /* 0x0000000518000986 */ /* 0x0001e8000c101506 */
[----:B------:R1:W-:Y:S01]  /*93f70*/  @P3 STG.E.U16 [R28.64], R12 ;  /* 0x0000000c1c003986 */ /* 0x0003e2000c101506 */
[----:B0-----:R-:W-:Y:S02]  /*93f80*/  PRMT R5, R13, 0x7632, R5 ;  /* 0x000076320d057816 */ /* 0x001fe40000000005 */
[----:B---3--:R-:W-:Y:S02]  /*93f90*/  ISETP.GE.AND P5, PT, R15, c[0x0][0x17c], PT ;  /* 0x00005f000f007a0c */ /* 0x008fe40003fa6270 */
[----:B------:R-:W3:Y:S04]  /*93fa0*/  LDL.LU R15, [R1+0x2e4] ;  /* 0x0002e400010f7983 */ /* 0x000ee80000300800 */
[----:B-1----:R-:W4:Y:S04]  /*93fb0*/  LDL.LU R29, [R1+0x259c] ;  /* 0x00259c00011d7983 */ /* 0x002f280000300800 */
[----:B------:R-:W4:Y:S04]  /*93fc0*/  LDL.LU R18, [R1+0x2604] ;  /* 0x0026040001127983 */ /* 0x000f280000300800 */
[----:B------:R-:W4:Y:S04]  /*93fd0*/  LDL.LU R13, [R1+0x2600] ;  /* 0x00260000010d7983 */ /* 0x000f280000300800 */
[----:B------:R-:W4:Y:S01]  /*93fe0*/  LDL.LU R28, [R1+0x25a0] ;  /* 0x0025a000011c7983 */ /* 0x000f220000300800 */
[----:B------:R-:W-:-:S02]  /*93ff0*/  ISETP.LT.AND P6, PT, R7, c[0x0][0x178], !P1 ;  /* 0x00005e0007007a0c */ /* 0x000fc40004fc1270 */
[----:B------:R-:W-:Y:S01]  /*94000*/  ISETP.LT.AND P4, PT, R6, c[0x0][0x178], !P1 ;  /* 0x00005e0006007a0c */ /* 0x000fe20004f81270 */
[----:B------:R-:W-:Y:S01]  /*94010*/  IMAD.WIDE R24, R4, 0x2, R10 ;  /* 0x0000000204187825 */ /* 0x000fe200078e020a */
[----:B------:R-:W-:Y:S02]  /*94020*/  ISETP.LT.AND P1, PT, R19, c[0x0][0x178], !P1 ;  /* 0x00005e0013007a0c */ /* 0x000fe40004f21270 */
[----:B------:R-:W-:Y:S01]  /*94030*/  ISETP.LT.AND P3, PT, R14, c[0x0][0x178], !P2 ;  /* 0x00005e000e007a0c */ /* 0x000fe20005761270 */
[----:B------:R-:W-:Y:S01]  /*94040*/  IMAD.WIDE R22, R4, 0x2, R8 ;  /* 0x0000000204167825 */ /* 0x000fe200078e0208 */
[----:B------:R-:W-:-:S05]  /*94050*/  PRMT R12, R5, 0x7632, R12 ;  /* 0x00007632050c7816 */ /* 0x000fca000000000c */
[----:B------:R0:W-:Y:S01]  /*94060*/  @P6 STG.E.U16 [R24.64], R0 ;  /* 0x0000000018006986 */ /* 0x0001e2000c101506 */
[----:B------:R-:W-:-:S03]  /*94070*/  ISETP.LT.AND P6, PT, R7, c[0x0][0x178], !P2 ;  /* 0x00005e0007007a0c */ /* 0x000fc600057c1270 */
[----:B------:R1:W-:Y:S01]  /*94080*/  @P4 STG.E.U16 [R22.64], R5 ;  /* 0x0000000516004986 */ /* 0x0003e2000c101506 */
[C---:B0-----:R-:W-:Y:S01]  /*94090*/  IADD3 R0, R4.reuse, c[0x0][0x198], RZ ;  /* 0x0000660004007a10 */ /* 0x041fe20007ffe0ff */
[----:B-1----:R-:W-:-:S04]  /*940a0*/  IMAD.WIDE R4, R4, 0x2, R2 ;  /* 0x0000000204047825 */ /* 0x002fc800078e0202 */
[----:B------:R-:W-:Y:S01]  /*940b0*/  IMAD.WIDE R22, R0, 0x2, R20 ;  /* 0x0000000200167825 */ /* 0x000fe200078e0214 */
[----:B------:R-:W-:Y:S01]  /*940c0*/  ISETP.LT.AND P4, PT, R6, c[0x0][0x178], !P2 ;  /* 0x00005e0006007a0c */ /* 0x000fe20005781270 */
[----:B------:R0:W-:Y:S01]  /*940d0*/  @P1 STG.E.U16 [R4.64], R12 ;  /* 0x0000000c04001986 */ /* 0x0001e2000c101506 */
[----:B------:R-:W-:Y:S01]  /*940e0*/  ISETP.LT.AND P2, PT, R19, c[0x0][0x178], !P2 ;  /* 0x00005e0013007a0c */ /* 0x000fe20005741270 */
[----:B------:R-:W-:Y:S02]  /*940f0*/  IMAD.WIDE R24, R0, 0x2, R10 ;  /* 0x0000000200187825 */ /* 0x000fe400078e020a */
[----:B--2---:R1:W-:Y:S01]  /*94100*/  @P3 STG.E.U16 [R22.64], R27 ;  /* 0x0000001b16003986 */ /* 0x0043e2000c101506 */
[----:B------:R-:W-:Y:S01]  /*94110*/  ISETP.LT.AND P3, PT, R14, c[0x0][0x178], !P5 ;  /* 0x00005e000e007a0c */ /* 0x000fe20006f61270 */
[C---:B0-----:R-:W-:Y:S01]  /*94120*/  IMAD.WIDE R4, R0.reuse, 0x2, R8 ;  /* 0x0000000200047825 */ /* 0x041fe200078e0208 */
[----:B-1----:R-:W-:Y:S01]  /*94130*/  IADD3 R22, R0, c[0x0][0x198], RZ ;  /* 0x0000660000167a10 */ /* 0x002fe20007ffe0ff */
[----:B------:R0:W-:Y:S01]  /*94140*/  @P6 STG.E.U16 [R24.64], R26 ;  /* 0x0000001a18006986 */ /* 0x0001e2000c101506 */
[----:B------:R-:W-:-:S02]  /*94150*/  ISETP.LT.AND P6, PT, R7, c[0x0][0x178], !P5 ;  /* 0x00005e0007007a0c */ /* 0x000fc40006fc1270 */
[----:B------:R-:W-:Y:S01]  /*94160*/  PRMT R12, R26, 0x7632, R12 ;  /* 0x000076321a0c7816 */ /* 0x000fe2000000000c */
[----:B0-----:R-:W-:Y:S01]  /*94170*/  IMAD.WIDE R24, R0, 0x2, R2 ;  /* 0x0000000200187825 */ /* 0x001fe200078e0202 */
[----:B------:R-:W-:Y:S02]  /*94180*/  PRMT R0, R27, 0x7632, R0 ;  /* 0x000076321b007816 */ /* 0x000fe40000000000 */
[----:B------:R-:W2:Y:S04]  /*94190*/  LDL.LU R27, [R1+0x25a4] ;  /* 0x0025a400011b7983 */ /* 0x000ea80000300800 */
[----:B------:R-:W2:Y:S04]  /*941a0*/  LDL.LU R26, [R1+0x2c4] ;  /* 0x0002c400011a7983 */ /* 0x000ea80000300800 */
[----:B---3--:R0:W-:Y:S01]  /*941b0*/  @P4 STG.E.U16 [R4.64], R15 ;  /* 0x0000000f04004986 */ /* 0x0081e2000c101506 */
[----:B----4-:R-:W-:-:S02]  /*941c0*/  ISETP.GE.AND P0, PT, R29, c[0x0][0x17c], PT ;  /* 0x00005f001d007a0c */ /* 0x010fc40003f06270 */
[----:B------:R-:W-:Y:S01]  /*941d0*/  ISETP.GE.AND P1, PT, R28, c[0x0][0x17c], PT ;  /* 0x00005f001c007a0c */ /* 0x000fe20003f26270 */
[----:B------:R-:W-:Y:S01]  /*941e0*/  IMAD.WIDE R28, R22, 0x2, R20 ;  /* 0x00000002161c7825 */ /* 0x000fe200078e0214 */
[----:B------:R1:W-:Y:S04]  /*941f0*/  @P2 STG.E.U16 [R24.64], R13 ;  /* 0x0000000d18002986 */ /* 0x0003e8000c101506 */
[----:B------:R3:W-:Y:S01]  /*94200*/  @P3 STG.E.U16 [R28.64], R0 ;  /* 0x000000001c003986 */ /* 0x0007e2000c101506 */
[----:B------:R-:W-:Y:S01]  /*94210*/  ISETP.LT.AND P3, PT, R6, c[0x0][0x178], !P5 ;  /* 0x00005e0006007a0c */ /* 0x000fe20006f61270 */
[----:B0-----:R-:W-:Y:S01]  /*94220*/  IMAD.WIDE R4, R22, 0x2, R10 ;  /* 0x0000000216047825 */ /* 0x001fe200078e020a */
[----:B------:R-:W-:-:S04]  /*94230*/  ISETP.LT.AND P5, PT, R19, c[0x0][0x178], !P5 ;  /* 0x00005e0013007a0c */ /* 0x000fc80006fa1270 */
[----:B------:R0:W-:Y:S01]  /*94240*/  @P6 STG.E.U16 [R4.64], R12 ;  /* 0x0000000c04006986 */ /* 0x0001e2000c101506 */
[----:B-1----:R-:W-:Y:S02]  /*94250*/  PRMT R13, R13, 0x7632, R13 ;  /* 0x000076320d0d7816 */ /* 0x002fe4000000000d */
[----:B---3--:R-:W-:Y:S02]  /*94260*/  PRMT R0, R15, 0x7632, R0 ;  /* 0x000076320f007816 */ /* 0x008fe40000000000 */
[----:B------:R-:W-:Y:S02]  /*94270*/  ISETP.LT.AND P4, PT, R14, c[0x0][0x178], !P0 ;  /* 0x00005e000e007a0c */ /* 0x000fe40004781270 */
[----:B------:R-:W3:Y:S01]  /*94280*/  LDL.LU R14, [R1+0x25fc] ;  /* 0x0025fc00010e7983 */ /* 0x000ee20000300800 */
[C---:B0-----:R-:W-:Y:S01]  /*94290*/  IADD3 R12, R22.reuse, c[0x0][0x198], RZ ;  /* 0x00006600160c7a10 */ /* 0x041fe20007ffe0ff */
[C---:B------:R-:W-:Y:S02]  /*942a0*/  IMAD.WIDE R4, R22.reuse, 0x2, R8 ;  /* 0x0000000216047825 */ /* 0x040fe400078e0208 */
[----:B------:R-:W4:Y:S02]  /*942b0*/  LDL.LU R15, [R1+0x25a8] ;  /* 0x0025a800010f7983 */ /* 0x000f240000300800 */
[----:B------:R-:W-:-:S02]  /*942c0*/  IMAD.WIDE R22, R22, 0x2, R2 ;  /* 0x0000000216167825 */ /* 0x000fc400078e0202 */
[----:B------:R0:W-:Y:S04]  /*942d0*/  @P3 STG.E.U16 [R4.64], R0 ;  /* 0x0000000004003986 */ /* 0x0001e8000c101506 */
[----:B------:R1:W-:Y:S04]  /*942e0*/  @P5 STG.E.U16 [R22.64], R13 ;  /* 0x0000000d16005986 */ /* 0x0003e8000c101506 */
[----:B0-----:R-:W2:Y:S04]  /*942f0*/  LDL.LU R5, [R1+0x424] ;  /* 0x0004240001057983 */ /* 0x001ea80000300800 */
[----:B-1----:R-:W3:Y:S01]  /*94300*/  LDL.LU R23, [R1+0x2f4] ;  /* 0x0002f40001177983 */ /* 0x002ee20000300800 */
[----:B------:R-:W-:Y:S01]  /*94310*/  ISETP.LT.AND P6, PT, R7, c[0x0][0x178], !P0 ;  /* 0x00005e0007007a0c */ /* 0x000fe200047c1270 */
[----:B------:R-:W-:-:S04]  /*94320*/  IMAD.WIDE R24, R12, 0x2, R20 ;  /* 0x000000020c187825 */ /* 0x000fc800078e0214 */
[----:B------:R-:W-:Y:S01]  /*94330*/  IMAD.WIDE R28, R12, 0x2, R10 ;  /* 0x000000020c1c7825 */ /* 0x000fe200078e020a */
[----:B--2---:R-:W-:Y:S07]  /*94340*/  @P4 STG.E.U16 [R24.64], R5 ;  /* 0x0000000518004986 */ /* 0x004fee000c101506 */
[----:B---3--:R0:W-:Y:S04]  /*94350*/  @P6 STG.E.U16 [R28.64], R23 ;  /* 0x000000171c006986 */ /* 0x0081e8000c101506 */
[----:B0-----:R-:W2:Y:S01]  /*94360*/  LDL.LU R29, [R1+0xfd0] ;  /* 0x000fd000011d7983 */ /* 0x001ea20000300800 */
[----:B------:R-:W-:-:S02]  /*94370*/  ISETP.LT.AND P4, PT, R6, c[0x0][0x178], !P0 ;  /* 0x00005e0006007a0c */ /* 0x000fc40004781270 */
[----:B------:R-:W-:Y:S02]  /*94380*/  ISETP.LT.AND P3, PT, R19, c[0x0][0x178], !P0 ;  /* 0x00005e0013007a0c */ /* 0x000fe40004761270 */
[----:B------:R-:W-:Y:S02]  /*94390*/  ISETP.LT.AND P5, PT, R7, c[0x0][0x178], !P1 ;  /* 0x00005e0007007a0c */ /* 0x000fe40004fa1270 */
[C---:B------:R-:W-:Y:S02]  /*943a0*/  IADD3 R0, R12.reuse, c[0x0][0x198], RZ ;  /* 0x000066000c007a10 */ /* 0x040fe40007ffe0ff */
[----:B------:R-:W-:Y:S01]  /*943b0*/  PRMT R16, R5, 0x7632, R16 ;  /* 0x0000763205107816 */ /* 0x000fe20000000010 */
[C---:B------:R-:W-:Y:S01]  /*943c0*/  IMAD.WIDE R4, R12.reuse, 0x2, R8 ;  /* 0x000000020c047825 */ /* 0x040fe200078e0208 */
[----:B------:R-:W-:Y:S02]  /*943d0*/  ISETP.GE.AND P2, PT, R27, c[0x0][0x17c], PT ;  /* 0x00005f001b007a0c */ /* 0x000fe40003f46270 */
[----:B------:R-:W-:Y:S01]  /*943e0*/  PRMT R28, R23, 0x7632, R28 ;  /* 0x00007632171c7816 */ /* 0x000fe2000000001c */
[----:B------:R-:W-:Y:S01]  /*943f0*/  IMAD.WIDE R12, R12, 0x2, R2 ;  /* 0x000000020c0c7825 */ /* 0x000fe200078e0202 */
[----:B----4-:R-:W-:Y:S01]  /*94400*/  ISETP.GE.AND P0, PT, R15, c[0x0][0x17c], PT ;  /* 0x00005f000f007a0c */ /* 0x010fe20003f06270 */
[----:B------:R-:W3:Y:S02]  /*94410*/  LDL.LU R27, [R1+0x2a8] ;  /* 0x0002a800011b7983 */ /* 0x000ee40000300800 */
[----:B------:R-:W-:-:S02]  /*94420*/  IMAD.WIDE R22, R0, 0x2, R20 ;  /* 0x0000000200167825 */ /* 0x000fc400078e0214 */
[----:B------:R-:W4:Y:S02]  /*94430*/  LDL.LU R15, [R1+0x298] ;  /* 0x00029800010f7983 */ /* 0x000f240000300800 */
[----:B------:R-:W-:Y:S02]  /*94440*/  IMAD.WIDE R24, R0, 0x2, R10 ;  /* 0x0000000200187825 */ /* 0x000fe400078e020a */
[----:B------:R0:W-:Y:S01]  /*94450*/  @P4 STG.E.U16 [R4.64], R26 ;  /* 0x0000001a04004986 */ /* 0x0001e2000c101506 */
[----:B------:R-:W-:-:S03]  /*94460*/  ISETP.LT.AND P4, PT, R6, c[0x0][0x178], !P1 ;  /* 0x00005e0006007a0c */ /* 0x000fc60004f81270 */
[----:B------:R-:W-:Y:S04]  /*94470*/  @P3 STG.E.U16 [R12.64], R17 ;  /* 0x000000110c003986 */ /* 0x000fe8000c101506 */
[----:B0-----:R-:W3:Y:S04]  /*94480*/  LDL.LU R4, [R1+0x25ac] ;  /* 0x0025ac0001047983 */ /* 0x001ee80000300800 */
[----:B------:R-:W3:Y:S01]  /*94490*/  LDL.LU R6, [R1+0x288] ;  /* 0x0002880001067983 */ /* 0x000ee20000300800 */
[----:B--2---:R-:W-:-:S13]  /*944a0*/  ISETP.LT.AND P6, PT, R29, c[0x0][0x178], !P1 ;  /* 0x00005e001d007a0c */ /* 0x004fda0004fc1270 */
[----:B------:R-:W-:Y:S04]  /*944b0*/  @P6 STG.E.U16 [R22.64], R16 ;  /* 0x0000001016006986 */ /* 0x000fe8000c101506 */
[----:B------:R0:W-:Y:S04]  /*944c0*/  @P5 STG.E.U16 [R24.64], R28 ;  /* 0x0000001c18005986 */ /* 0x0001e8000c101506 */
[----:B0-----:R-:W2:Y:S01]  /*944d0*/  LDL.LU R25, [R1+0xfd8] ;  /* 0x000fd80001197983 */ /* 0x001ea20000300800 */
[----:B------:R-:W-:-:S03]  /*944e0*/  PRMT R22, R26, 0x7632, R22 ;  /* 0x000076321a167816 */ /* 0x000fc60000000016 */
[----:B------:R-:W2:Y:S04]  /*944f0*/  LDL.LU R26, [R1+0x25f8] ;  /* 0x0025f800011a7983 */ /* 0x000ea80000300800 */
[----:B------:R-:W2:Y:S01]  /*94500*/  LDL.LU R28, [R1+0x25b0] ;  /* 0x0025b000011c7983 */ /* 0x000ea20000300800 */
[----:B------:R-:W-:Y:S01]  /*94510*/  ISETP.LT.AND P3, PT, R19, c[0x0][0x178], !P1 ;  /* 0x00005e0013007a0c */ /* 0x000fe20004f61270 */
[----:B------:R-:W-:Y:S01]  /*94520*/  IMAD.WIDE R12, R0, 0x2, R8 ;  /* 0x00000002000c7825 */ /* 0x000fe200078e0208 */
[----:B------:R-:W-:Y:S02]  /*94530*/  ISETP.LT.AND P6, PT, R29, c[0x0][0x178], !P2 ;  /* 0x00005e001d007a0c */ /* 0x000fe400057c1270 */
[----:B------:R-:W-:Y:S02]  /*94540*/  ISETP.LT.AND P5, PT, R7, c[0x0][0x178], !P2 ;  /* 0x00005e0007007a0c */ /* 0x000fe400057a1270 */
[----:B---3--:R-:W-:-:S02]  /*94550*/  ISETP.GE.AND P1, PT, R4, c[0x0][0x17c], PT ;  /* 0x00005f0004007a0c */ /* 0x008fc40003f26270 */
[----:B------:R-:W-:Y:S01]  /*94560*/  PRMT R5, R17, 0x7632, R5 ;  /* 0x0000763211057816 */ /* 0x000fe20000000005 */
[C---:B------:R-:W-:Y:S01]  /*94570*/  IMAD.WIDE R16, R0.reuse, 0x2, R2 ;  /* 0x0000000200107825 */ /* 0x040fe200078e0202 */
[----:B------:R-:W-:Y:S01]  /*94580*/  IADD3 R4, R0, c[0x0][0x198], RZ ;  /* 0x0000660000047a10 */ /* 0x000fe20007ffe0ff */
[----:B------:R0:W-:Y:S04]  /*94590*/  @P4 STG.E.U16 [R12.64], R22 ;  /* 0x000000160c004986 */ /* 0x0001e8000c101506 */
[----:B------:R1:W-:Y:S01]  /*945a0*/  @P3 STG.E.U16 [R16.64], R5 ;  /* 0x0000000510003986 */ /* 0x0003e2000c101506 */
[----:B------:R-:W-:Y:S02]  /*945b0*/  ISETP.LT.AND P3, PT, R29, c[0x0][0x178], !P0 ;  /* 0x00005e001d007a0c */ /* 0x000fe40004761270 */
[C---:B------:R-:W-:Y:S01]  /*945c0*/  IADD3 R0, R4.reuse, c[0x0][0x198], RZ ;  /* 0x0000660004007a10 */ /* 0x040fe20007ffe0ff */
[----:B0-----:R-:W-:-:S04]  /*945d0*/  IMAD.WIDE R12, R4, 0x2, R20 ;  /* 0x00000002040c7825 */ /* 0x001fc800078e0214 */
[----:B------:R-:W-:Y:S01]  /*945e0*/  IMAD.WIDE R22, R4, 0x2, R10 ;  /* 0x0000000204167825 */ /* 0x000fe200078e020a */
[----:B------:R0:W-:Y:S04]  /*945f0*/  @P6 STG.E.U16 [R12.64], R27 ;  /* 0x0000001b0c006986 */ /* 0x0001e8000c101506 */
[----:B----4-:R3:W-:Y:S01]  /*94600*/  @P5 STG.E.U16 [R22.64], R15 ;  /* 0x0000000f16005986 */ /* 0x0107e2000c101506 */
[----:B------:R-:W-:Y:S01]  /*94610*/  ISETP.LT.AND P5, PT, R7, c[0x0][0x178], !P0 ;  /* 0x00005e0007007a0c */ /* 0x000fe200047a1270 */
[----:B-1----:R-:W-:-:S04]  /*94620*/  IMAD.WIDE R16, R0, 0x2, R20 ;  /* 0x0000000200107825 */ /* 0x002fc800078e0214 */
[----:B0-----:R-:W-:-:S04]  /*94630*/  IMAD.WIDE R12, R4, 0x2, R8 ;  /* 0x00000002040c7825 */ /* 0x001fc800078e0208 */
[----:B------:R-:W-:Y:S01]  /*94640*/  IMAD.WIDE R4, R4, 0x2, R2 ;  /* 0x0000000204047825 */ /* 0x000fe200078e0202 */
[----:B---3--:R-:W-:Y:S01]  /*94650*/  PRMT R22, R27, 0x7632, R22 ;  /* 0x000076321b167816 */ /* 0x008fe20000000016 */
[----:B------:R-:W3:Y:S04]  /*94660*/  LDL.LU R23, [R1+0x408] ;  /* 0x0004080001177983 */ /* 0x000ee80000300800 */
[----:B------:R-:W4:Y:S01]  /*94670*/  LDL.LU R27, [R1+0x25b4] ;  /* 0x0025b400011b7983 */ /* 0x000f220000300800 */
[----:B--2---:R-:W-:Y:S02]  /*94680*/  ISETP.LT.AND P4, PT, R25, c[0x0][0x178], !P2 ;  /* 0x00005e0019007a0c */ /* 0x004fe40005781270 */
[----:B------:R-:W-:Y:S02]  /*94690*/  ISETP.LT.AND P2, PT, R19, c[0x0][0x178], !P2 ;  /* 0x00005e0013007a0c */ /* 0x000fe40005741270 */
[----:B------:R-:W-:-:S09]  /*946a0*/  ISETP.LT.AND P6, PT, R25, c[0x0][0x178], !P0 ;  /* 0x00005e0019007a0c */ /* 0x000fd200047c1270 */
[----:B------:R0:W-:Y:S04]  /*946b0*/  @P4 STG.E.U16 [R12.64], R6 ;  /* 0x000000060c004986 */ /* 0x0001e8000c101506 */
[----:B------:R1:W-:Y:S01]  /*946c0*/  @P2 STG.E.U16 [R4.64], R26 ;  /* 0x0000001a04002986 */ /* 0x0003e2000c101506 */
[----:B------:R-:W-:-:S03]  /*946d0*/  ISETP.LT.AND P2, PT, R19, c[0x0][0x178], !P0 ;  /* 0x00005e0013007a0c */ /* 0x000fc60004741270 */
[----:B------:R2:W-:Y:S01]  /*946e0*/  @P3 STG.E.U16 [R16.64], R22 ;  /* 0x0000001610003986 */ /* 0x0005e2000c101506 */
[----:B0-----:R-:W-:-:S04]  /*946f0*/  IMAD.WIDE R12, R0, 0x2, R10 ;  /* 0x00000002000c7825 */ /* 0x001fc800078e020a */
[----:B-1----:R-:W-:Y:S01]  /*94700*/  IMAD.WIDE R4, R0, 0x2, R8 ;  /* 0x0000000200047825 */ /* 0x002fe200078e0208 */
[----:B--2---:R-:W-:Y:S02]  /*94710*/  PRMT R16, R15, 0x7632, R16 ;  /* 0x000076320f107816 */ /* 0x004fe40000000010 */
[----:B------:R-:W-:-:S03]  /*94720*/  PRMT R17, R6, 0x7632, R17 ;  /* 0x0000763206117816 */ /* 0x000fc60000000011 */
[----:B------:R-:W-:Y:S01]  /*94730*/  @P5 STG.E.U16 [R12.64], R16 ;  /* 0x000000100c005986 */ /* 0x000fe2000c101506 */
[----:B------:R-:W-:-:S03]  /*94740*/  PRMT R26, R26, 0x7632, R26 ;  /* 0x000076321a1a7816 */ /* 0x000fc6000000001a */
[----:B------:R0:W-:Y:S01]  /*94750*/  @P6 STG.E.U16 [R4.64], R17 ;  /* 0x0000001104006986 */ /* 0x0001e2000c101506 */
[----:B------:R-:W-:-:S03]  /*94760*/  ISETP.GE.AND P4, PT, R28, c[0x0][0x17c], PT ;  /* 0x00005f001c007a0c */ /* 0x000fc60003f86270 */
[----:B------:R-:W2:Y:S04]  /*94770*/  LDL.LU R28, [R1+0x2d8] ;  /* 0x0002d800011c7983 */ /* 0x000ea80000300800 */
[----:B------:R-:W2:Y:S01]  /*94780*/  LDL.LU R15, [R1+0x25b8] ;  /* 0x0025b800010f7983 */ /* 0x000ea20000300800 */
[----:B0-----:R-:W-:-:S03]  /*94790*/  IMAD.WIDE R4, R0, 0x2, R2 ;  /* 0x0000000200047825 */ /* 0x001fc600078e0202 */
[----:B------:R-:W2:Y:S04]  /*947a0*/  LDL.LU R6, [R1+0x25f4] ;  /* 0x0025f40001067983 */ /* 0x000ea80000300800 */
[----:B------:R0:W-:Y:S04]  /*947b0*/  @P2 STG.E.U16 [R4.64], R26 ;  /* 0x0000001a04002986 */ /* 0x0001e8000c101506 */
[----:B0-----:R-:W2:Y:S01]  /*947c0*/  LDL.LU R26, [R1+0x2b8] ;  /* 0x0002b800011a7983 */ /* 0x001ea20000300800 */
[----:B------:R-:W-:Y:S02]  /*947d0*/  ISETP.LT.AND P3, PT, R29, c[0x0][0x178], !P1 ;  /* 0x00005e001d007a0c */ /* 0x000fe40004f61270 */
[----:B------:R-:W-:-:S02]  /*947e0*/  IADD3 R16, R0, c[0x0][0x198], RZ ;  /* 0x0000660000107a10 */ /* 0x000fc40007ffe0ff */
[----:B------:R-:W-:Y:S02]  /*947f0*/  ISETP.LT.AND P5, PT, R7, c[0x0][0x178], !P1 ;  /* 0x00005e0007007a0c */ /* 0x000fe40004fa1270 */
[----:B------:R-:W-:Y:S01]  /*94800*/  ISETP.LT.AND P6, PT, R25, c[0x0][0x178], !P1 ;  /* 0x00005e0019007a0c */ /* 0x000fe20004fc1270 */
[C---:B------:R-:W-:Y:S01]  /*94810*/  IMAD.WIDE R12, R16.reuse, 0x2, R20 ;  /* 0x00000002100c7825 */ /* 0x040fe200078e0214 */
[----:B------:R-:W-:Y:S02]  /*94820*/  ISETP.LT.AND P1, PT, R19, c[0x0][0x178], !P1 ;  /* 0x00005e0013007a0c */ /* 0x000fe40004f21270 */
[----:B------:R-:W-:Y:S02]  /*94830*/  ISETP.LT.AND P2, PT, R29, c[0x0][0x178], !P4 ;  /* 0x00005e001d007a0c */ /* 0x000fe40006741270 */
[C---:B------:R-:W-:Y:S01]  /*94840*/  IADD3 R0, R16.reuse, c[0x0][0x198], RZ ;  /* 0x0000660010007a10 */ /* 0x040fe20007ffe0ff */
[----:B---3--:R0:W-:Y:S01]  /*94850*/  @P3 STG.E.U16 [R12.64], R23 ;  /* 0x000000170c003986 */ /* 0x0081e2000c101506 */
[----:B------:R-:W-:Y:S01]  /*94860*/  IMAD.WIDE R4, R16, 0x2, R10 ;  /* 0x0000000210047825 */ /* 0x000fe200078e020a */
[----:B------:R-:W-:-:S02]  /*94870*/  PRMT R24, R23, 0x7632, R24 ;  /* 0x0000763217187816 */ /* 0x000fc40000000018 */
[----:B----4-:R-:W-:Y:S01]  /*94880*/  ISETP.GE.AND P0, PT, R27, c[0x0][0x17c], PT ;  /* 0x00005f001b007a0c */ /* 0x010fe20003f06270 */
[----:B0-----:R-:W-:-:S04]  /*94890*/  IMAD.WIDE R12, R16, 0x2, R8 ;  /* 0x00000002100c7825 */ /* 0x001fc800078e0208 */
[----:B------:R-:W-:-:S04]  /*948a0*/  IMAD.WIDE R16, R16, 0x2, R2 ;  /* 0x0000000210107825 */ /* 0x000fc800078e0202 */
[----:B------:R-:W-:Y:S01]  /*948b0*/  IMAD.WIDE R22, R0, 0x2, R20 ;  /* 0x0000000200167825 */ /* 0x000fe200078e0214 */
[----:B--2---:R0:W-:Y:S01]  /*948c0*/  @P5 STG.E.U16 [R4.64], R28 ;  /* 0x0000001c04005986 */ /* 0x0041e2000c101506 */
[----:B------:R-:W-:-:S03]  /*948d0*/  ISETP.GE.AND P3, PT, R15, c[0x0][0x17c], PT ;  /* 0x00005f000f007a0c */ /* 0x000fc60003f66270 */
[----:B------:R-:W2:Y:S04]  /*948e0*/  LDL.LU R15, [R1+0x418] ;  /* 0x00041800010f7983 */ /* 0x000ea80000300800 */
[----:B------:R-:W3:Y:S01]  /*948f0*/  LDL.LU R27, [R1+0x308] ;  /* 0x00030800011b7983 */ /* 0x000ee20000300800 */
[----:B0-----:R-:W-:-:S03]  /*94900*/  IMAD.WIDE R4, R0, 0x2, R8 ;  /* 0x0000000200047825 */ /* 0x001fc600078e0208 */
[----:B------:R0:W-:Y:S04]  /*94910*/  @P6 STG.E.U16 [R12.64], R26 ;  /* 0x0000001a0c006986 */ /* 0x0001e8000c101506 */
[----:B------:R1:W-:Y:S04]  /*94920*/  @P1 STG.E.U16 [R16.64], R6 ;  /* 0x0000000610001986 */ /* 0x0003e8000c101506 */
[----:B------:R4:W-:Y:S01]  /*94930*/  @P2 STG.E.U16 [R22.64], R24 ;  /* 0x0000001816002986 */ /* 0x0009e2000c101506 */
[----:B0-----:R-:W-:-:S04]  /*94940*/  IMAD.WIDE R12, R0, 0x2, R10 ;  /* 0x00000002000c7825 */ /* 0x001fc800078e020a */
[----:B-1----:R-:W-:Y:S01]  /*94950*/  IMAD.WIDE R16, R0, 0x2, R2 ;  /* 0x0000000200107825 */ /* 0x002fe200078e0202 */
[----:B----4-:R-:W-:Y:S02]  /*94960*/  PRMT R24, R28, 0x7632, R24 ;  /* 0x000076321c187816 */ /* 0x010fe40000000018 */
[----:B------:R-:W4:Y:S01]  /*94970*/  LDL.LU R28, [R1+0x2e8] ;  /* 0x0002e800011c7983 */ /* 0x000f220000300800 */
[----:B------:R-:W-:Y:S02]  /*94980*/  PRMT R22, R26, 0x7632, R22 ;  /* 0x000076321a167816 */ /* 0x000fe40000000016 */
[----:B------:R-:W-:Y:S01]  /*94990*/  PRMT R23, R6, 0x7632, R23 ;  /* 0x0000763206177816 */ /* 0x000fe20000000017 */
[----:B------:R-:W4:Y:S01]  /*949a0*/  LDL.LU R26, [R1+0x25c0] ;  /* 0x0025c000011a7983 */ /* 0x000f220000300800 */
[----:B------:R-:W-:-:S03]  /*949b0*/  IADD3 R6, R0, c[0x0][0x198], RZ ;  /* 0x0000660000067a10 */ /* 0x000fc60007ffe0ff */
[----:B------:R-:W4:Y:S01]  /*949c0*/  LDL.LU R0, [R1+0x25bc] ;  /* 0x0025bc0001007983 */ /* 0x000f220000300800 */
[----:B------:R-:W-:Y:S02]  /*949d0*/  ISETP.LT.AND P1, PT, R7, c[0x0][0x178], !P4 ;  /* 0x00005e0007007a0c */ /* 0x000fe40006721270 */
[----:B------:R-:W-:Y:S02]  /*949e0*/  ISETP.LT.AND P2, PT, R25, c[0x0][0x178], !P4 ;  /* 0x00005e0019007a0c */ /* 0x000fe40006741270 */
[----:B------:R-:W-:Y:S02]  /*949f0*/  ISETP.LT.AND P4, PT, R19, c[0x0][0x178], !P4 ;  /* 0x00005e0013007a0c */ /* 0x000fe40006781270 */
[----:B------:R-:W-:Y:S02]  /*94a00*/  ISETP.LT.AND P6, PT, R29, c[0x0][0x178], !P0 ;  /* 0x00005e001d007a0c */ /* 0x000fe400047c1270 */
[----:B------:R-:W-:-:S05]  /*94a10*/  ISETP.LT.AND P5, PT, R7, c[0x0][0x178], !P0 ;  /* 0x00005e0007007a0c */ /* 0x000fca00047a1270 */
[----:B------:R0:W-:Y:S04]  /*94a20*/  @P1 STG.E.U16 [R12.64], R24 ;  /* 0x000000180c001986 */ /* 0x0001e8000c101506 */
[----:B------:R1:W-:Y:S04]  /*94a30*/  @P2 STG.E.U16 [R4.64], R22 ;  /* 0x0000001604002986 */ /* 0x0003e8000c101506 */
[----:B------:R-:W-:Y:S01]  /*94a40*/  @P4 STG.E.U16 [R16.64], R23 ;  /* 0x0000001710004986 */ /* 0x000fe2000c101506 */
[----:B------:R-:W-:Y:S02]  /*94a50*/  ISETP.LT.AND P4, PT, R25, c[0x0][0x178], !P0 ;  /* 0x00005e0019007a0c */ /* 0x000fe40004781270 */
[----:B------:R-:W-:Y:S01]  /*94a60*/  ISETP.LT.AND P0, PT, R19, c[0x0][0x178], !P0 ;  /* 0x00005e0013007a0c */ /* 0x000fe20004701270 */
[----:B0-----:R-:W-:-:S04]  /*94a70*/  IMAD.WIDE R12, R6, 0x2, R20 ;  /* 0x00000002060c7825 */ /* 0x001fc800078e0214 */
[----:B-1----:R-:W-:Y:S01]  /*94a80*/  IMAD.WIDE R4, R6, 0x2, R10 ;  /* 0x0000000206047825 */ /* 0x002fe200078e020a */
[----:B--2---:R0:W-:Y:S01]  /*94a90*/  @P6 STG.E.U16 [R12.64], R15 ;  /* 0x0000000f0c006986 */ /* 0x0041e2000c101506 */
[----:B------:R-:W-:-:S03]  /*94aa0*/  ISETP.LT.AND P6, PT, R29, c[0x0][0x178], !P3 ;  /* 0x00005e001d007a0c */ /* 0x000fc60005fc1270 */
[----:B---3--:R1:W-:Y:S01]  /*94ab0*/  @P5 STG.E.U16 [R4.64], R27 ;  /* 0x0000001b04005986 */ /* 0x0083e2000c101506 */
[----:B------:R-:W-:Y:S01]  /*94ac0*/  ISETP.LT.AND P5, PT, R7, c[0x0][0x178], !P3 ;  /* 0x00005e0007007a0c */ /* 0x000fe20005fa1270 */
[----:B0-----:R-:W-:-:S04]  /*94ad0*/  IMAD.WIDE R12, R6, 0x2, R2 ;  /* 0x00000002060c7825 */ /* 0x001fc800078e0202 */
[----:B-1----:R-:W-:Y:S01]  /*94ae0*/  IMAD.WIDE R4, R6, 0x2, R8 ;  /* 0x0000000206047825 */ /* 0x002fe200078e0208 */
[----:B------:R-:W-:-:S04]  /*94af0*/  PRMT R24, R15, 0x7632, R24 ;  /* 0x000076320f187816 */ /* 0x000fc80000000018 */
[----:B----4-:R-:W-:Y:S04]  /*94b00*/  @P4 STG.E.U16 [R4.64], R28 ;  /* 0x0000001c04004986 */ /* 0x010fe8000c101506 */
[----:B------:R0:W-:Y:S01]  /*94b10*/  @P0 STG.E.U16 [R12.64], R14 ;  /* 0x0000000e0c000986 */ /* 0x0001e2000c101506 */
[----:B------:R-:W-:Y:S02]  /*94b20*/  ISETP.LT.AND P0, PT, R25, c[0x0][0x178], !P3 ;  /* 0x00005e0019007a0c */ /* 0x000fe40005f01270 */
[----:B------:R-:W-:Y:S02]  /*94b30*/  ISETP.GE.AND P1, PT, R0, c[0x0][0x17c], PT ;  /* 0x00005f0000007a0c */ /* 0x000fe40003f26270 */
[----:B------:R-:W-:Y:S02]  /*94b40*/  IADD3 R0, R6, c[0x0][0x198], RZ ;  /* 0x0000660006007a10 */ /* 0x000fe40007ffe0ff */
[----:B------:R-:W-:-:S03]  /*94b50*/  ISETP.LT.AND P3, PT, R19, c[0x0][0x178], !P3 ;  /* 0x00005e0013007a0c */ /* 0x000fc60005f61270 */
[----:B------:R-:W-:Y:S01]  /*94b60*/  IMAD.WIDE R16, R0, 0x2, R20 ;  /* 0x0000000200107825 */ /* 0x000fe200078e0214 */
[----:B0-----:R-:W-:Y:S02]  /*94b70*/  PRMT R14, R28, 0x7632, R14 ;  /* 0x000076321c0e7816 */ /* 0x001fe4000000000e */
[----:B------:R-:W-:Y:S01]  /*94b80*/  PRMT R6, R27, 0x7632, R6 ;  /* 0x000076321b067816 */ /* 0x000fe20000000006 */
[----:B------:R-:W-:Y:S01]  /*94b90*/  IMAD.WIDE R22, R0, 0x2, R10 ;  /* 0x0000000200167825 */ /* 0x000fe200078e020a */
[----:B------:R0:W-:Y:S01]  /*94ba0*/  @P6 STG.E.U16 [R16.64], R24 ;  /* 0x0000001810006986 */ /* 0x0001e2000c101506 */
[----:B------:R-:W-:Y:S02]  /*94bb0*/  ISETP.GE.AND P2, PT, R26, c[0x0][0x17c], PT ;  /* 0x00005f001a007a0c */ /* 0x000fe40003f46270 */
[C---:B------:R-:W-:Y:S01]  /*94bc0*/  IMAD.WIDE R4, R0.reuse, 0x2, R8 ;  /* 0x0000000200047825 */ /* 0x040fe200078e0208 */
[----:B------:R-:W2:Y:S03]  /*94bd0*/  LDL.LU R26, [R1+0x25c4] ;  /* 0x0025c400011a7983 */ /* 0x000ea60000300800 */
[----:B------:R-:W-:Y:S01]  /*94be0*/  IMAD.WIDE R12, R0, 0x2, R2 ;  /* 0x00000002000c7825 */ /* 0x000fe200078e0202 */
[----:B------:R-:W-:Y:S01]  /*94bf0*/  @P5 STG.E.U16 [R22.64], R6 ;  /* 0x0000000616005986 */ /* 0x000fe2000c101506 */
[----:B------:R-:W-:-:S02]  /*94c00*/  ISETP.LT.AND P5, PT, R7, c[0x0][0x178], !P1 ;  /* 0x00005e0007007a0c */ /* 0x000fc40004fa1270 */
[----:B0-----:R-:W-:Y:S01]  /*94c10*/  PRMT R24, R14, 0x7632, R24 ;  /* 0x000076320e187816 */ /* 0x001fe20000000018 */
[----:B------:R-:W3:Y:S04]  /*94c20*/  LDL.LU R27, [R1+0x2c8] ;  /* 0x0002c800011b7983 */ /* 0x000ee80000300800 */
[----:B------:R-:W4:Y:S04]  /*94c30*/  LDL.LU R7, [R1+0x25f0] ;  /* 0x0025f00001077983 */ /* 0x000f280000300800 */
[----:B------:R-:W-:Y:S04]  /*94c40*/  @P0 STG.E.U16 [R4.64], R14 ;  /* 0x0000000e04000986 */ /* 0x000fe8000c101506 */
[----:B------:R-:W3:Y:S04]  /*94c50*/  LDL.LU R15, [R1+0x25c8] ;  /* 0x0025c800010f7983 */ /* 0x000ee80000300800 */
[----:B------:R0:W-:Y:S04]  /*94c60*/  @P3 STG.E.U16 [R12.64], R24 ;  /* 0x000000180c003986 */ /* 0x0001e8000c101506 */
[----:B0-----:R-:W4:Y:S04]  /*94c70*/  LDL.LU R12, [R1+0x428] ;  /* 0x00042800010c7983 */ /* 0x001f280000300800 */
[----:B------:R-:W4:Y:S04]  /*94c80*/  LDL.LU R13, [R1+0x2f8] ;  /* 0x0002f800010d7983 */ /* 0x000f280000300800 */
[----:B------:R-:W4:Y:S01]  /*94c90*/  LDL.LU R24, [R1+0xfd4] ;  /* 0x000fd40001187983 */ /* 0x000f220000300800 */
[----:B------:R-:W-:-:S02]  /*94ca0*/  ISETP.LT.AND P6, PT, R29, c[0x0][0x178], !P1 ;  /* 0x00005e001d007a0c */ /* 0x000fc40004fc1270 */
[----:B------:R-:W-:Y:S02]  /*94cb0*/  IADD3 R6, R0, c[0x0][0x198], RZ ;  /* 0x0000660000067a10 */ /* 0x000fe40007ffe0ff */
[----:B------:R-:W-:-:S03]  /*94cc0*/  ISETP.LT.AND P4, PT, R25, c[0x0][0x178], !P1 ;  /* 0x00005e0019007a0c */ /* 0x000fc60004f81270 */
[----:B------:R-:W-:-:S04]  /*94cd0*/  IMAD.WIDE R16, R6, 0x2, R20 ;  /* 0x0000000206107825 */ /* 0x000fc800078e0214 */
[----:B------:R-:W-:Y:S01]  /*94ce0*/  IMAD.WIDE R22, R6, 0x2, R10 ;  /* 0x0000000206167825 */ /* 0x000fe200078e020a */
[----:B------:R-:W-:-:S03]  /*94cf0*/  ISETP.LT.AND P3, PT, R19, c[0x0][0x178], !P1 ;  /* 0x00005e0013007a0c */ /* 0x000fc60004f61270 */
[C---:B------:R-:W-:Y:S01]  /*94d00*/  IMAD.WIDE R4, R6.reuse, 0x2, R8 ;  /* 0x0000000206047825 */ /* 0x040fe200078e0208 */
[----:B------:R-:W-:Y:S02]  /*94d10*/  IADD3 R0, R6, c[0x0][0x198], RZ ;  /* 0x0000660006007a10 */ /* 0x000fe40007ffe0ff */
[----:B--2---:R-:W-:Y:S02]  /*94d20*/  ISETP.GE.AND P0, PT, R26, c[0x0][0x17c], PT ;  /* 0x00005f001a007a0c */ /* 0x004fe40003f06270 */
[----:B------:R-:W2:Y:S01]  /*94d30*/  LDL.LU R26, [R1+0x2ac] ;  /* 0x0002ac00011a7983 */ /* 0x000ea20000300800 */
[----:B---3--:R-:W-:-:S03]  /*94d40*/  ISETP.GE.AND P1, PT, R15, c[0x0][0x17c], PT ;  /* 0x00005f000f007a0c */ /* 0x008fc60003f26270 */
[----:B------:R-:W3:Y:S04]  /*94d50*/  LDL.LU R15, [R1+0x29c] ;  /* 0x00029c00010f7983 */ /* 0x000ee80000300800 */
[----:B------:R-:W3:Y:S04]  /*94d60*/  LDL.LU R28, [R1+0x28c] ;  /* 0x00028c00011c7983 */ /* 0x000ee80000300800 */
[----:B----4-:R0:W-:Y:S04]  /*94d70*/  @P6 STG.E.U16 [R16.64], R12 ;  /* 0x0000000c10006986 */ /* 0x0101e8000c101506 */
[----:B------:R1:W-:Y:S01]  /*94d80*/  @P5 STG.E.U16 [R22.64], R13 ;  /* 0x0000000d16005986 */ /* 0x0003e2000c101506 */
[----:B------:R-:W-:-:S02]  /*94d90*/  ISETP.LT.AND P5, PT, R29, c[0x0][0x178], !P2 ;  /* 0x00005e001d007a0c */ /* 0x000fc400057a1270 */
[----:B------:R-:W-:Y:S01]  /*94da0*/  ISETP.LT.AND P6, PT, R24, c[0x0][0x178], !P2 ;  /* 0x00005e0018007a0c */ /* 0x000fe200057c1270 */
[----:B------:R4:W-:Y:S01]  /*94db0*/  @P4 STG.E.U16 [R4.64], R27 ;  /* 0x0000001b04004986 */ /* 0x0009e2000c101506 */
[----:B------:R-:W-:Y:S01]  /*94dc0*/  PRMT R14, R12, 0x7632, R14 ;  /* 0x000076320c0e7816 */ /* 0x000fe2000000000e */
[----:B0-----:R-:W-:Y:S02]  /*94dd0*/  IMAD.WIDE R16, R0, 0x2, R10 ;  /* 0x0000000200107825 */ /* 0x001fe400078e020a */
[----:B-1----:R-:W3:Y:S02]  /*94de0*/  LDL.LU R23, [R1+0x25cc] ;  /* 0x0025cc0001177983 */ /* 0x002ee40000300800 */
[----:B----4-:R-:W-:Y:S01]  /*94df0*/  IMAD.WIDE R4, R6, 0x2, R2 ;  /* 0x0000000206047825 */ /* 0x010fe200078e0202 */
[----:B------:R-:W-:-:S03]  /*94e00*/  PRMT R6, R13, 0x7632, R6 ;  /* 0x000076320d067816 */ /* 0x000fc60000000006 */
[----:B------:R-:W-:Y:S01]  /*94e10*/  IMAD.WIDE R12, R0, 0x2, R20 ;  /* 0x00000002000c7825 */ /* 0x000fe200078e0214 */
[----:B------:R-:W-:Y:S04]  /*94e20*/  @P3 STG.E.U16 [R4.64], R18 ;  /* 0x0000001204003986 */ /* 0x000fe8000c101506 */
[----:B------:R0:W-:Y:S04]  /*94e30*/  @P5 STG.E.U16 [R12.64], R14 ;  /* 0x0000000e0c005986 */ /* 0x0001e8000c101506 */
[----:B------:R1:W-:Y:S04]  /*94e40*/  @P6 STG.E.U16 [R16.64], R6 ;  /* 0x0000000610006986 */ /* 0x0003e8000c101506 */
[----:B0-----:R-:W4:Y:S01]  /*94e50*/  LDL.LU R14, [R1+0x25d0] ;  /* 0x0025d000010e7983 */ /* 0x001f220000300800 */
[----:B-1----:R-:W-:-:S03]  /*94e60*/  PRMT R6, R27, 0x7632, R6 ;  /* 0x000076321b067816 */ /* 0x002fc60000000006 */
[----:B------:R-:W4:Y:S01]  /*94e70*/  LDL.LU R27, [R1+0x25ec] ;  /* 0x0025ec00011b7983 */ /* 0x000f220000300800 */
[----:B------:R-:W-:Y:S02]  /*94e80*/  ISETP.LT.AND P4, PT, R25, c[0x0][0x178], !P2 ;  /* 0x00005e0019007a0c */ /* 0x000fe40005781270 */
[----:B------:R-:W-:Y:S01]  /*94e90*/  ISETP.LT.AND P2, PT, R19, c[0x0][0x178], !P2 ;  /* 0x00005e0013007a0c */ /* 0x000fe20005741270 */
[----:B------:R-:W-:Y:S01]  /*94ea0*/  IMAD.WIDE R12, R0, 0x2, R8 ;  /* 0x00000002000c7825 */ /* 0x000fe200078e0208 */
[----:B------:R-:W-:Y:S02]  /*94eb0*/  ISETP.LT.AND P3, PT, R29, c[0x0][0x178], !P0 ;  /* 0x00005e001d007a0c */ /* 0x000fe40004761270 */
[----:B------:R-:W-:Y:S01]  /*94ec0*/  PRMT R18, R18, 0x7632, R18 ;  /* 0x0000763212127816 */ /* 0x000fe20000000012 */
[----:B------:R-:W-:Y:S01]  /*94ed0*/  IMAD.WIDE R4, R0, 0x2, R2 ;  /* 0x0000000200047825 */ /* 0x000fe200078e0202 */
[----:B------:R-:W-:Y:S02]  /*94ee0*/  ISETP.LT.AND P6, PT, R24, c[0x0][0x178], !P0 ;  /* 0x00005e0018007a0c */ /* 0x000fe400047c1270 */
[----:B------:R-:W-:-:S02]  /*94ef0*/  IADD3 R0, R0, c[0x0][0x198], RZ ;  /* 0x0000660000007a10 */ /* 0x000fc40007ffe0ff */
[----:B------:R-:W-:Y:S01]  /*94f00*/  ISETP.LT.AND P5, PT, R25, c[0x0][0x178], !P0 ;  /* 0x00005e0019007a0c */ /* 0x000fe200047a1270 */
[----:B------:R0:W-:Y:S01]  /*94f10*/  @P4 STG.E.U16 [R12.64], R6 ;  /* 0x000000060c004986 */ /* 0x0001e2000c101506 */
[----:B------:R-:W-:-:S03]  /*94f20*/  ISETP.LT.AND P0, PT, R19, c[0x0][0x178], !P0 ;  /* 0x00005e0013007a0c */ /* 0x000fc60004701270 */
[----:B------:R1:W-:Y:S01]  /*94f30*/  @P2 STG.E.U16 [R4.64], R18 ;  /* 0x0000001204002986 */ /* 0x0003e2000c101506 */
[----:B------:R-:W-:-:S04]  /*94f40*/  IMAD.WIDE R16, R0, 0x2, R8 ;  /* 0x0000000200107825 */ /* 0x000fc800078e0208 */
[----:B0-----:R-:W-:-:S04]  /*94f50*/  IMAD.WIDE R12, R0, 0x2, R10 ;  /* 0x00000002000c7825 */ /* 0x001fc800078e020a */
[----:B-1----:R-:W-:-:S05]  /*94f60*/  IMAD.WIDE R4, R0, 0x2, R20 ;  /* 0x0000000200047825 */ /* 0x002fca00078e0214 */
[----:B--2---:R0:W-:Y:S01]  /*94f70*/  @P3 STG.E.U16 [R4.64], R26 ;  /* 0x0000001a04003986 */ /* 0x0041e2000c101506 */
[----:B------:R-:W-:Y:S01]  /*94f80*/  PRMT R6, R26, 0x7632, R6 ;  /* 0x000076321a067816 */ /* 0x000fe20000000006 */
[----:B0-----:R-:W-:Y:S02]  /*94f90*/  IMAD.WIDE R4, R0, 0x2, R2 ;  /* 0x0000000200047825 */ /* 0x001fe400078e0202 */
[----:B---3--:R0:W-:Y:S01]  /*94fa0*/  @P6 STG.E.U16 [R12.64], R15 ;  /* 0x0000000f0c006986 */ /* 0x0081e2000c101506 */
[----:B------:R-:W-:-:S03]  /*94fb0*/  PRMT R22, R15, 0x7632, R22 ;  /* 0x000076320f167816 */ /* 0x000fc60000000016 */
[----:B------:R1:W-:Y:S01]  /*94fc0*/  @P5 STG.E.U16 [R16.64], R28 ;  /* 0x0000001c10005986 */ /* 0x0003e2000c101506 */
[----:B------:R-:W-:Y:S02]  /*94fd0*/  PRMT R18, R28, 0x7632, R18 ;  /* 0x000076321c127816 */ /* 0x000fe40000000012 */
[----:B------:R-:W-:Y:S02]  /*94fe0*/  ISETP.GE.AND P2, PT, R23, c[0x0][0x17c], PT ;  /* 0x00005f0017007a0c */ /* 0x000fe40003f46270 */
[----:B------:R-:W2:Y:S04]  /*94ff0*/  LDL.LU R23, [R1+0x40c] ;  /* 0x00040c0001177983 */ /* 0x000ea80000300800 */
[----:B0-----:R-:W3:Y:S04]  /*95000*/  LDL.LU R15, [R1+0x2dc] ;  /* 0x0002dc00010f7983 */ /* 0x001ee80000300800 */
[----:B-1----:R-:W3:Y:S04]  /*95010*/  LDL.LU R28, [R1+0x25d4] ;  /* 0x0025d400011c7983 */ /* 0x002ee80000300800 */
[----:B------:R-:W3:Y:S01]  /*95020*/  LDL.LU R26, [R1+0x2bc] ;  /* 0x0002bc00011a7983 */ /* 0x000ee20000300800 */
[----:B----4-:R-:W-:-:S02]  /*95030*/  ISETP.GE.AND P4, PT, R14, c[0x0][0x17c], PT ;  /* 0x00005f000e007a0c */ /* 0x010fc40003f86270 */
[----:B------:R-:W-:Y:S02]  /*95040*/  IADD3 R14, R0, c[0x0][0x198], RZ ;  /* 0x00006600000e7a10 */ /* 0x000fe40007ffe0ff */
[----:B------:R-:W-:Y:S01]  /*95050*/  PRMT R0, R27, 0x7632, R0 ;  /* 0x000076321b007816 */ /* 0x000fe20000000000 */
[----:B------:R0:W-:Y:S04]  /*95060*/  @P0 STG.E.U16 [R4.64], R27 ;  /* 0x0000001b04000986 */ /* 0x0001e8000c101506 */
[----:B0-----:R-:W4:Y:S01]  /*95070*/  LDL.LU R27, [R1+0x25d8] ;  /* 0x0025d800011b7983 */ /* 0x001f220000300800 */
[----:B------:R-:W-:Y:S02]  /*95080*/  ISETP.LT.AND P3, PT, R29, c[0x0][0x178], !P1 ;  /* 0x00005e001d007a0c */ /* 0x000fe40004f61270 */
[----:B------:R-:W-:-:S02]  /*95090*/  ISETP.LT.AND P6, PT, R24, c[0x0][0x178], !P1 ;  /* 0x00005e0018007a0c */ /* 0x000fc40004fc1270 */
[----:B------:R-:W-:Y:S01]  /*950a0*/  ISETP.LT.AND P5, PT, R25, c[0x0][0x178], !P1 ;  /* 0x00005e0019007a0c */ /* 0x000fe20004fa1270 */
[----:B------:R-:W-:Y:S01]  /*950b0*/  IMAD.WIDE R4, R14, 0x2, R20 ;  /* 0x000000020e047825 */ /* 0x000fe200078e0214 */
[----:B------:R-:W-:-:S03]  /*950c0*/  ISETP.LT.AND P1, PT, R19, c[0x0][0x178], !P1 ;  /* 0x00005e0013007a0c */ /* 0x000fc60004f21270 */
[----:B------:R-:W-:Y:S01]  /*950d0*/  IMAD.WIDE R12, R14, 0x2, R10 ;  /* 0x000000020e0c7825 */ /* 0x000fe200078e020a */
[----:B------:R-:W-:-:S03]  /*950e0*/  ISETP.LT.AND P0, PT, R29, c[0x0][0x178], !P4 ;  /* 0x00005e001d007a0c */ /* 0x000fc60006701270 */
[----:B------:R-:W-:Y:S01]  /*950f0*/  IMAD.WIDE R16, R14, 0x2, R8 ;  /* 0x000000020e107825 */ /* 0x000fe200078e0208 */
[----:B------:R0:W-:Y:S04]  /*95100*/  @P3 STG.E.U16 [R4.64], R6 ;  /* 0x0000000604003986 */ /* 0x0001e8000c101506 */
[----:B------:R1:W-:Y:S01]  /*95110*/  @P6 STG.E.U16 [R12.64], R22 ;  /* 0x000000160c006986 */ /* 0x0003e2000c101506 */
[----:B------:R-:W-:-:S03]  /*95120*/  ISETP.LT.AND P6, PT, R25, c[0x0][0x178], !P4 ;  /* 0x00005e0019007a0c */ /* 0x000fc600067c1270 */
[----:B------:R-:W-:Y:S01]  /*95130*/  @P5 STG.E.U16 [R16.64], R18 ;  /* 0x0000001210005986 */ /* 0x000fe2000c101506 */
[----:B------:R-:W-:Y:S02]  /*95140*/  ISETP.LT.AND P5, PT, R24, c[0x0][0x178], !P4 ;  /* 0x00005e0018007a0c */ /* 0x000fe400067a1270 */
[C---:B0-----:R-:W-:Y:S01]  /*95150*/  IADD3 R6, R14.reuse, c[0x0][0x198], RZ ;  /* 0x000066000e067a10 */ /* 0x041fe20007ffe0ff */
[----:B------:R-:W-:-:S04]  /*95160*/  IMAD.WIDE R4, R14, 0x2, R2 ;  /* 0x000000020e047825 */ /* 0x000fc800078e0202 */
[C---:B-1----:R-:W-:Y:S01]  /*95170*/  IMAD.WIDE R12, R6.reuse, 0x2, R20 ;  /* 0x00000002060c7825 */ /* 0x042fe200078e0214 */
[----:B------:R0:W-:Y:S01]  /*95180*/  @P1 STG.E.U16 [R4.64], R0 ;  /* 0x0000000004001986 */ /* 0x0001e2000c101506 */
[----:B------:R-:W-:Y:S02]  /*95190*/  ISETP.LT.AND P4, PT, R19, c[0x0][0x178], !P4 ;  /* 0x00005e0013007a0c */ /* 0x000fe40006781270 */
[----:B0-----:R-:W-:-:S04]  /*951a0*/  IMAD.WIDE R4, R6, 0x2, R10 ;  /* 0x0000000206047825 */ /* 0x001fc800078e020a */
[----:B------:R-:W-:Y:S01]  /*951b0*/  IMAD.WIDE R16, R6, 0x2, R2 ;  /* 0x0000000206107825 */ /* 0x000fe200078e0202 */
[----:B--2---:R0:W-:Y:S01]  /*951c0*/  @P0 STG.E.U16 [R12.64], R23 ;  /* 0x000000170c000986 */ /* 0x0041e2000c101506 */
[----:B------:R-:W-:-:S03]  /*951d0*/  PRMT R0, R23, 0x7632, R0 ;  /* 0x0000763217007816 */ /* 0x000fc60000000000 */
[----:B---3--:R-:W-:Y:S01]  /*951e0*/  @P5 STG.E.U16 [R4.64], R15 ;  /* 0x0000000f04005986 */ /* 0x008fe2000c101506 */
[----:B------:R-:W-:-:S03]  /*951f0*/  ISETP.GE.AND P1, PT, R28, c[0x0][0x17c], PT ;  /* 0x00005f001c007a0c */ /* 0x000fc60003f26270 */
[----:B------:R-:W2:Y:S01]  /*95200*/  LDL.LU R28, [R1+0x41c] ;  /* 0x00041c00011c7983 */ /* 0x000ea20000300800 */
[----:B0-----:R-:W-:-:S05]  /*95210*/  IMAD.WIDE R12, R6, 0x2, R8 ;  /* 0x00000002060c7825 */ /* 0x001fca00078e0208 */
[----:B------:R0:W-:Y:S04]  /*95220*/  @P6 STG.E.U16 [R12.64], R26 ;  /* 0x0000001a0c006986 */ /* 0x0001e8000c101506 */
[----:B------:R1:W-:Y:S01]  /*95230*/  @P4 STG.E.U16 [R16.64], R7 ;  /* 0x0000000710004986 */ /* 0x0003e2000c101506 */
[----:B----4-:R-:W-:-:S03]  /*95240*/  ISETP.GE.AND P3, PT, R27, c[0x0][0x17c], PT ;  /* 0x00005f001b007a0c */ /* 0x010fc60003f66270 */
[----:B------:R-:W3:Y:S04]  /*95250*/  LDL.LU R27, [R1+0x30c] ;  /* 0x00030c00011b7983 */ /* 0x000ee80000300800 */
[----:B------:R-:W4:Y:S04]  /*95260*/  LDL.LU R23, [R1+0x2ec] ;  /* 0x0002ec0001177983 */ /* 0x000f280000300800 */
[----:B0-----:R-:W3:Y:S01]  /*95270*/  LDL.LU R13, [R1+0x25dc] ;  /* 0x0025dc00010d7983 */ /* 0x001ee20000300800 */
[----:B-1----:R-:W-:-:S03]  /*95280*/  PRMT R7, R15, 0x7632, R7 ;  /* 0x000076320f077816 */ /* 0x002fc60000000007 */
[----:B------:R-:W4:Y:S04]  /*95290*/  LDL.LU R15, [R1+0x25e8] ;  /* 0x0025e800010f7983 */ /* 0x000f280000300800 */
[----:B------:R-:W4:Y:S01]  /*952a0*/  LDL.LU R17, [R1+0x25e0] ;  /* 0x0025e00001117983 */ /* 0x000f220000300800 */
[----:B------:R-:W-:-:S03]  /*952b0*/  PRMT R14, R26, 0x7632, R14 ;  /* 0x000076321a0e7816 */ /* 0x000fc6000000000e */
[----:B------:R-:W4:Y:S01]  /*952c0*/  LDL.LU R26, [R1+0x42c] ;  /* 0x00042c00011a7983 */ /* 0x000f220000300800 */
[----:B------:R-:W-:Y:S02]  /*952d0*/  ISETP.LT.AND P0, PT, R29, c[0x0][0x178], !P2 ;  /* 0x00005e001d007a0c */ /* 0x000fe40005701270 */
[----:B------:R-:W-:Y:S02]  /*952e0*/  IADD3 R6, R6, c[0x0][0x198], RZ ;  /* 0x0000660006067a10 */ /* 0x000fe40007ffe0ff */
[----:B------:R-:W-:-:S03]  /*952f0*/  ISETP.LT.AND P5, PT, R24, c[0x0][0x178], !P2 ;  /* 0x00005e0018007a0c */ /* 0x000fc600057a1270 */
[----:B------:R-:W-:Y:S01]  /*95300*/  IMAD.WIDE R4, R6, 0x2, R20 ;  /* 0x0000000206047825 */ /* 0x000fe200078e0214 */
[----:B------:R-:W-:Y:S02]  /*95310*/  ISETP.LT.AND P6, PT, R25, c[0x0][0x178], !P2 ;  /* 0x00005e0019007a0c */ /* 0x000fe400057c1270 */
[----:B------:R-:W-:-:S03]  /*95320*/  ISETP.LT.AND P2, PT, R19, c[0x0][0x178], !P2 ;  /* 0x00005e0013007a0c */ /* 0x000fc60005741270 */
[----:B------:R0:W-:Y:S01]  /*95330*/  @P0 STG.E.U16 [R4.64], R0 ;  /* 0x0000000004000986 */ /* 0x0001e2000c101506 */
[----:B------:R-:W-:Y:S02]  /*95340*/  ISETP.LT.AND P0, PT, R29, c[0x0][0x178], !P3 ;  /* 0x00005e001d007a0c */ /* 0x000fe40005f01270 */
[----:B------:R-:W-:Y:S01]  /*95350*/  PRMT R16, R7, 0x7632, R16 ;  /* 0x0000763207107816 */ /* 0x000fe20000000010 */
[C---:B0-----:R-:W-:Y:S01]  /*95360*/  IMAD.WIDE R4, R6.reuse, 0x2, R10 ;  /* 0x0000000206047825 */ /* 0x041fe200078e020a */
[----:B------:R-:W-:-:S04]  /*95370*/  IADD3 R0, R6, c[0x0][0x198], RZ ;  /* 0x0000660006007a10 */ /* 0x000fc80007ffe0ff */
[----:B------:R0:W-:Y:S01]  /*95380*/  @P5 STG.E.U16 [R4.64], R7 ;  /* 0x0000000704005986 */ /* 0x0001e2000c101506 */
[----:B------:R-:W-:Y:S01]  /*95390*/  ISETP.LT.AND P5, PT, R24, c[0x0][0x178], !P3 ;  /* 0x00005e0018007a0c */ /* 0x000fe20005fa1270 */
[----:B0-----:R-:W-:Y:S01]  /*953a0*/  IMAD.WIDE R4, R0, 0x2, R20 ;  /* 0x0000000200047825 */ /* 0x001fe200078e0214 */
[----:B--2---:R-:W-:Y:S02]  /*953b0*/  PRMT R18, R28, 0x7632, R18 ;  /* 0x000076321c127816 */ /* 0x004fe40000000012 */
[----:B---3--:R-:W-:Y:S01]  /*953c0*/  ISETP.GE.AND P4, PT, R13, c[0x0][0x17c], PT ;  /* 0x00005f000d007a0c */ /* 0x008fe20003f86270 */
[----:B------:R-:W-:-:S04]  /*953d0*/  IMAD.WIDE R12, R6, 0x2, R8 ;  /* 0x00000002060c7825 */ /* 0x000fc800078e0208 */
[----:B------:R-:W-:Y:S01]  /*953e0*/  IMAD.WIDE R6, R6, 0x2, R2 ;  /* 0x0000000206067825 */ /* 0x000fe200078e0202 */
[----:B------:R0:W-:Y:S01]  /*953f0*/  @P6 STG.E.U16 [R12.64], R14 ;  /* 0x0000000e0c006986 */ /* 0x0001e2000c101506 */
[----:B------:R-:W-:Y:S02]  /*95400*/  ISETP.LT.AND P6, PT, R25, c[0x0][0x178], !P3 ;  /* 0x00005e0019007a0c */ /* 0x000fe40005fc1270 */
[----:B------:R-:W-:Y:S01]  /*95410*/  ISETP.LT.AND P3, PT, R19, c[0x0][0x178], !P3 ;  /* 0x00005e0013007a0c */ /* 0x000fe20005f61270 */
[----:B------:R1:W-:Y:S01]  /*95420*/  @P2 STG.E.U16 [R6.64], R16 ;  /* 0x0000001006002986 */ /* 0x0003e2000c101506 */
[----:B------:R-:W-:-:S03]  /*95430*/  ISETP.LT.AND P2, PT, R29, c[0x0][0x178], !P1 ;  /* 0x00005e001d007a0c */ /* 0x000fc60004f41270 */
[----:B------:R2:W-:Y:S01]  /*95440*/  @P0 STG.E.U16 [R4.64], R28 ;  /* 0x0000001c04000986 */ /* 0x0005e2000c101506 */
[C---:B0-----:R-:W-:Y:S01]  /*95450*/  IADD3 R14, R0.reuse, c[0x0][0x198], RZ ;  /* 0x00006600000e7a10 */ /* 0x041fe20007ffe0ff */
[----:B------:R-:W-:Y:S01]  /*95460*/  IMAD.WIDE R12, R0, 0x2, R2 ;  /* 0x00000002000c7825 */ /* 0x000fe200078e0202 */
[----:B----4-:R-:W-:-:S03]  /*95470*/  ISETP.GE.AND P0, PT, R17, c[0x0][0x17c], PT ;  /* 0x00005f0011007a0c */ /* 0x010fc60003f06270 */
[C---:B-1----:R-:W-:Y:S01]  /*95480*/  IMAD.WIDE R6, R0.reuse, 0x2, R8 ;  /* 0x0000000200067825 */ /* 0x042fe200078e0208 */
[----:B------:R-:W-:Y:S01]  /*95490*/  PRMT R22, R15, 0x7632, R22 ;  /* 0x000076320f167816 */ /* 0x000fe20000000016 */
[----:B--2---:R-:W2:Y:S02]  /*954a0*/  LDL.LU R28, [R1+0x2fc] ;  /* 0x0002fc00011c7983 */ /* 0x004ea40000300800 */
[----:B------:R-:W-:-:S04]  /*954b0*/  IMAD.WIDE R4, R0, 0x2, R10 ;  /* 0x0000000200047825 */ /* 0x000fc800078e020a */
[----:B------:R-:W-:Y:S01]  /*954c0*/  IMAD.WIDE R16, R14, 0x2, R20 ;  /* 0x000000020e107825 */ /* 0x000fe200078e0214 */
[----:B------:R0:W-:Y:S01]  /*954d0*/  @P5 STG.E.U16 [R4.64], R27 ;  /* 0x0000001b04005986 */ /* 0x0001e2000c101506 */
[----:B------:R-:W-:-:S03]  /*954e0*/  ISETP.LT.AND P5, PT, R24, c[0x0][0x178], !P1 ;  /* 0x00005e0018007a0c */ /* 0x000fc60004fa1270 */
[----:B------:R1:W-:Y:S01]  /*954f0*/  @P6 STG.E.U16 [R6.64], R23 ;  /* 0x0000001706006986 */ /* 0x0003e2000c101506 */
[----:B------:R-:W-:Y:S02]  /*95500*/  ISETP.LT.AND P6, PT, R25, c[0x0][0x178], !P1 ;  /* 0x00005e0019007a0c */ /* 0x000fe40004fc1270 */
[----:B------:R-:W-:Y:S01]  /*95510*/  ISETP.LT.AND P1, PT, R19, c[0x0][0x178], !P1 ;  /* 0x00005e0013007a0c */ /* 0x000fe20004f21270 */
[----:B------:R-:W-:Y:S04]  /*95520*/  @P3 STG.E.U16 [R12.64], R15 ;  /* 0x0000000f0c003986 */ /* 0x000fe8000c101506 */
[----:B------:R3:W-:Y:S01]  /*95530*/  @P2 STG.E.U16 [R16.64], R18 ;  /* 0x0000001210002986 */ /* 0x0007e2000c101506 */
[----:B------:R-:W-:Y:S01]  /*95540*/  ISETP.LT.AND P2, PT, R29, c[0x0][0x178], !P4 ;  /* 0x00005e001d007a0c */ /* 0x000fe20006741270 */
[----:B0-----:R-:W-:Y:S01]  /*95550*/  IMAD.WIDE R4, R14, 0x2, R10 ;  /* 0x000000020e047825 */ /* 0x001fe200078e020a */
[----:B------:R-:W-:-:S03]  /*95560*/  PRMT R0, R27, 0x7632, R0 ;  /* 0x000076321b007816 */ /* 0x000fc60000000000 */
[C---:B-1----:R-:W-:Y:S01]  /*95570*/  IMAD.WIDE R6, R14.reuse, 0x2, R8 ;  /* 0x000000020e067825 */ /* 0x042fe200078e0208 */
[----:B---3--:R-:W-:Y:S02]  /*95580*/  PRMT R17, R23, 0x7632, R17 ;  /* 0x0000763217117816 */ /* 0x008fe40000000011 */
[C---:B------:R-:W-:Y:S01]  /*95590*/  IADD3 R23, R14.reuse, c[0x0][0x198], RZ ;  /* 0x000066000e177a10 */ /* 0x040fe20007ffe0ff */
[----:B------:R-:W-:Y:S01]  /*955a0*/  IMAD.WIDE R14, R14, 0x2, R2 ;  /* 0x000000020e0e7825 */ /* 0x000fe200078e0202 */
[----:B------:R-:W-:Y:S03]  /*955b0*/  @P5 STG.E.U16 [R4.64], R0 ;  /* 0x0000000004005986 */ /* 0x000fe6000c101506 */
[----:B------:R-:W-:Y:S01]  /*955c0*/  IMAD.WIDE R12, R23, 0x2, R20 ;  /* 0x00000002170c7825 */ /* 0x000fe200078e0214 */
[----:B------:R0:W-:Y:S01]  /*955d0*/  @P6 STG.E.U16 [R6.64], R17 ;  /* 0x0000001106006986 */ /* 0x0001e2000c101506 */
[----:B------:R-:W-:-:S03]  /*955e0*/  ISETP.LT.AND P3, PT, R29, c[0x0][0x178], !P0 ;  /* 0x00005e001d007a0c */ /* 0x000fc60004761270 */
[----:B------:R-:W-:Y:S01]  /*955f0*/  @P1 STG.E.U16 [R14.64], R22 ;  /* 0x000000160e001986 */ /* 0x000fe2000c101506 */
[C---:B------:R-:W-:Y:S02]  /*95600*/  ISETP.LT.AND P5, PT, R24.reuse, c[0x0][0x178], !P0 ;  /* 0x00005e0018007a0c */ /* 0x040fe400047a1270 */
[----:B------:R-:W-:Y:S01]  /*95610*/  ISETP.LT.AND P6, PT, R24, c[0x0][0x178], !P4 ;  /* 0x00005e0018007a0c */ /* 0x000fe200067c1270 */
[----:B------:R2:W-:Y:S01]  /*95620*/  @P2 STG.E.U16 [R12.64], R26 ;  /* 0x0000001a0c002986 */ /* 0x0005e2000c101506 */
[C---:B------:R-:W-:Y:S02]  /*95630*/  ISETP.LT.AND P1, PT, R25.reuse, c[0x0][0x178], !P0 ;  /* 0x00005e0019007a0c */ /* 0x040fe40004721270 */
[----:B------:R-:W-:Y:S01]  /*95640*/  ISETP.LT.AND P2, PT, R25, c[0x0][0x178], !P4 ;  /* 0x00005e0019007a0c */ /* 0x000fe20006741270 */
[----:B------:R-:W3:Y:S01]  /*95650*/  LDL.LU R29, [R1+0x2cc] ;  /* 0x0002cc00011d7983 */ /* 0x000ee20000300800 */
[C---:B------:R-:W-:Y:S02]  /*95660*/  ISETP.LT.AND P0, PT, R19.reuse, c[0x0][0x178], !P0 ;  /* 0x00005e0013007a0c */ /* 0x040fe40004701270 */
[----:B------:R-:W-:-:S02]  /*95670*/  ISETP.LT.AND P4, PT, R19, c[0x0][0x178], !P4 ;  /* 0x00005e0013007a0c */ /* 0x000fc40006781270 */
[----:B------:R-:W4:Y:S01]  /*95680*/  LDL.LU R19, [R1+0x25e4] ;  /* 0x0025e40001137983 */ /* 0x000f220000300800 */
[C---:B------:R-:W-:Y:S01]  /*95690*/  IADD3 R25, R23.reuse, c[0x0][0x198], RZ ;  /* 0x0000660017197a10 */ /* 0x040fe20007ffe0ff */
[----:B0-----:R-:W-:Y:S01]  /*956a0*/  IMAD.WIDE R16, R23, 0x2, R10 ;  /* 0x0000000217107825 */ /* 0x001fe200078e020a */
[----:B------:R-:W-:-:S03]  /*956b0*/  PRMT R0, R26, 0x7632, R0 ;  /* 0x000076321a007816 */ /* 0x000fc60000000000 */
[----:B------:R-:W-:-:S04]  /*956c0*/  IMAD.WIDE R4, R23, 0x2, R8 ;  /* 0x0000000217047825 */ /* 0x000fc800078e0208 */
[----:B------:R-:W-:-:S04]  /*956d0*/  IMAD.WIDE R6, R23, 0x2, R2 ;  /* 0x0000000217067825 */ /* 0x000fc800078e0202 */
[----:B------:R-:W-:-:S04]  /*956e0*/  IMAD.WIDE R20, R25, 0x2, R20 ;  /* 0x0000000219147825 */ /* 0x000fc800078e0214 */
[----:B------:R-:W-:-:S04]  /*956f0*/  IMAD.WIDE R10, R25, 0x2, R10 ;  /* 0x00000002190a7825 */ /* 0x000fc800078e020a */
[----:B------:R-:W-:-:S04]  /*95700*/  IMAD.WIDE R8, R25, 0x2, R8 ;  /* 0x0000000219087825 */ /* 0x000fc800078e0208 */
[----:B------:R-:W-:Y:S01]  /*95710*/  IMAD.WIDE R2, R25, 0x2, R2 ;  /* 0x0000000219027825 */ /* 0x000fe200078e0202 */
[----:B--2---:R-:W-:Y:S01]  /*95720*/  PRMT R12, R28, 0x7632, R12 ;  /* 0x000076321c0c7816 */ /* 0x004fe2000000000c */
[----:B------:R0:W-:Y:S01]  /*95730*/  @P6 STG.E.U16 [R16.64], R28 ;  /* 0x0000001c10006986 */ /* 0x0001e2000c101506 */
[----:B---3--:R-:W-:-:S03]  /*95740*/  PRMT R13, R29, 0x7632, R13 ;  /* 0x000076321d0d7816 */ /* 0x008fc6000000000d */
[----:B------:R0:W-:Y:S04]  /*95750*/  @P2 STG.E.U16 [R4.64], R29 ;  /* 0x0000001d04002986 */ /* 0x0001e8000c101506 */
[----:B----4-:R0:W-:Y:S04]  /*95760*/  @P4 STG.E.U16 [R6.64], R19 ;  /* 0x0000001306004986 */ /* 0x0101e8000c101506 */
[----:B------:R0:W-:Y:S04]  /*95770*/  @P3 STG.E.U16 [R20.64], R0 ;  /* 0x0000000014003986 */ /* 0x0001e8000c101506 */
[----:B------:R0:W-:Y:S04]  /*95780*/  @P5 STG.E.U16 [R10.64], R12 ;  /* 0x0000000c0a005986 */ /* 0x0001e8000c101506 */
[----:B------:R0:W-:Y:S01]  /*95790*/  @P1 STG.E.U16 [R8.64], R13 ;  /* 0x0000000d08001986 */ /* 0x0001e2000c101506 */
[----:B------:R-:W-:Y:S05]  /*957a0*/  @!P0 EXIT ;  /* 0x000000000000894d */ /* 0x000fea0003800000 */
[----:B0-----:R-:W-:-:S05]  /*957b0*/  PRMT R19, R19, 0x7632, R19 ;  /* 0x0000763213137816 */ /* 0x001fca0000000013 */
[----:B------:R-:W-:Y:S01]  /*957c0*/  STG.E.U16 [R2.64], R19 ;  /* 0x0000001302007986 */ /* 0x000fe2000c101506 */
[----:B------:R-:W-:Y:S05]  /*957d0*/  EXIT ;  /* 0x000000000000794d */ /* 0x000fea0003800000 */
.L_x_3:
[----:B------:R-:W-:-:S00]  /*957e0*/  BRA `(.L_x_3) ;  /* 0xfffffff000007947 */ /* 0x000fc0000383ffff */
[----:B------:R-:W-:-:S00]  /*957f0*/  NOP ;  /* 0x0000000000007918 */ /* 0x000fc00000000000 */
        /* <DEDUP_REMOVED lines=8> */
.L_x_4:


//--------------------- .nv.shared.matmul_kernel  --------------------------
	.section	.nv.shared.matmul_kernel,"aw",@nobits
	.sectionflags	@""
	.align	16
